//
// Generated by NVIDIA NVVM Compiler
//
// Compiler Build ID: CL-36424714
// Cuda compilation tools, release 13.0, V13.0.88
// Based on NVVM 20.0.0
//

.version 9.0
.target sm_100
.address_size 64

	// .globl	_Z9calc_distPdS_S_i
.func  (.param .b64 func_retval0) __internal_accurate_pow
(
	.param .b64 __internal_accurate_pow_param_0
)
;
.global .align 4 .b8 precalc_xorwow_matrix[102400];
.global .align 4 .b8 precalc_xorwow_offset_matrix[102400];
.global .align 4 .b8 mrg32k3aM1[2304];
.global .align 4 .b8 mrg32k3aM2[2304];
.global .align 4 .b8 mrg32k3aM1SubSeq[2016];
.global .align 4 .b8 mrg32k3aM2SubSeq[2016];
.global .align 4 .b8 mrg32k3aM1Seq[2304];
.global .align 4 .b8 mrg32k3aM2Seq[2304];
.const .align 8 .b8 __cr_lgamma_table[72];
.global .align 1 .b8 _ZN34_INTERNAL_6e395248_4_k_cu_be9128594cuda3std3__45__cpo5beginE[1];
.global .align 1 .b8 _ZN34_INTERNAL_6e395248_4_k_cu_be9128594cuda3std3__45__cpo3endE[1];
.global .align 1 .b8 _ZN34_INTERNAL_6e395248_4_k_cu_be9128594cuda3std3__45__cpo6cbeginE[1];
.global .align 1 .b8 _ZN34_INTERNAL_6e395248_4_k_cu_be9128594cuda3std3__45__cpo4cendE[1];
.global .align 1 .b8 _ZN34_INTERNAL_6e395248_4_k_cu_be9128594cuda3std3__45__cpo6rbeginE[1];
.global .align 1 .b8 _ZN34_INTERNAL_6e395248_4_k_cu_be9128594cuda3std3__45__cpo4rendE[1];
.global .align 1 .b8 _ZN34_INTERNAL_6e395248_4_k_cu_be9128594cuda3std3__45__cpo7crbeginE[1];
.global .align 1 .b8 _ZN34_INTERNAL_6e395248_4_k_cu_be9128594cuda3std3__45__cpo5crendE[1];
.global .align 1 .b8 _ZN34_INTERNAL_6e395248_4_k_cu_be9128594cuda3std3__436_GLOBAL__N__6e395248_4_k_cu_be9128596ignoreE[1];
.global .align 1 .b8 _ZN34_INTERNAL_6e395248_4_k_cu_be9128594cuda3std3__419piecewise_constructE[1];
.global .align 1 .b8 _ZN34_INTERNAL_6e395248_4_k_cu_be9128594cuda3std3__48in_placeE[1];
.global .align 1 .b8 _ZN34_INTERNAL_6e395248_4_k_cu_be9128594cuda3std3__420unreachable_sentinelE[1];
.global .align 1 .b8 _ZN34_INTERNAL_6e395248_4_k_cu_be9128594cuda3std3__47nulloptE[1];
.global .align 1 .b8 _ZN34_INTERNAL_6e395248_4_k_cu_be9128594cuda3std3__48unexpectE[1];
.global .align 1 .b8 _ZN34_INTERNAL_6e395248_4_k_cu_be9128594cuda3std6ranges3__45__cpo4swapE[1];
.global .align 1 .b8 _ZN34_INTERNAL_6e395248_4_k_cu_be9128594cuda3std6ranges3__45__cpo9iter_moveE[1];
.global .align 1 .b8 _ZN34_INTERNAL_6e395248_4_k_cu_be9128594cuda3std6ranges3__45__cpo5beginE[1];
.global .align 1 .b8 _ZN34_INTERNAL_6e395248_4_k_cu_be9128594cuda3std6ranges3__45__cpo3endE[1];
.global .align 1 .b8 _ZN34_INTERNAL_6e395248_4_k_cu_be9128594cuda3std6ranges3__45__cpo6cbeginE[1];
.global .align 1 .b8 _ZN34_INTERNAL_6e395248_4_k_cu_be9128594cuda3std6ranges3__45__cpo4cendE[1];
.global .align 1 .b8 _ZN34_INTERNAL_6e395248_4_k_cu_be9128594cuda3std6ranges3__45__cpo7advanceE[1];
.global .align 1 .b8 _ZN34_INTERNAL_6e395248_4_k_cu_be9128594cuda3std6ranges3__45__cpo9iter_swapE[1];
.global .align 1 .b8 _ZN34_INTERNAL_6e395248_4_k_cu_be9128594cuda3std6ranges3__45__cpo4nextE[1];
.global .align 1 .b8 _ZN34_INTERNAL_6e395248_4_k_cu_be9128594cuda3std6ranges3__45__cpo4prevE[1];
.global .align 1 .b8 _ZN34_INTERNAL_6e395248_4_k_cu_be9128594cuda3std6ranges3__45__cpo4dataE[1];
.global .align 1 .b8 _ZN34_INTERNAL_6e395248_4_k_cu_be9128594cuda3std6ranges3__45__cpo5cdataE[1];
.global .align 1 .b8 _ZN34_INTERNAL_6e395248_4_k_cu_be9128594cuda3std6ranges3__45__cpo4sizeE[1];
.global .align 1 .b8 _ZN34_INTERNAL_6e395248_4_k_cu_be9128594cuda3std6ranges3__45__cpo5ssizeE[1];
.global .align 1 .b8 _ZN34_INTERNAL_6e395248_4_k_cu_be9128594cuda3std6ranges3__45__cpo8distanceE[1];
.global .align 1 .b8 _ZN34_INTERNAL_6e395248_4_k_cu_be9128596thrust24THRUST_300001_SM_1000_NS8cuda_cub3parE[1];
.global .align 1 .b8 _ZN34_INTERNAL_6e395248_4_k_cu_be9128596thrust24THRUST_300001_SM_1000_NS8cuda_cub10par_nosyncE[1];
.global .align 1 .b8 _ZN34_INTERNAL_6e395248_4_k_cu_be9128596thrust24THRUST_300001_SM_1000_NS6system6detail10sequential3seqE[1];
.global .align 1 .b8 _ZN34_INTERNAL_6e395248_4_k_cu_be9128596thrust24THRUST_300001_SM_1000_NS6system3cpp3parE[1];
.global .align 1 .b8 _ZN34_INTERNAL_6e395248_4_k_cu_be9128596thrust24THRUST_300001_SM_1000_NS12placeholders2_1E[1];
.global .align 1 .b8 _ZN34_INTERNAL_6e395248_4_k_cu_be9128596thrust24THRUST_300001_SM_1000_NS12placeholders2_2E[1];
.global .align 1 .b8 _ZN34_INTERNAL_6e395248_4_k_cu_be9128596thrust24THRUST_300001_SM_1000_NS12placeholders2_3E[1];
.global .align 1 .b8 _ZN34_INTERNAL_6e395248_4_k_cu_be9128596thrust24THRUST_300001_SM_1000_NS12placeholders2_4E[1];
.global .align 1 .b8 _ZN34_INTERNAL_6e395248_4_k_cu_be9128596thrust24THRUST_300001_SM_1000_NS12placeholders2_5E[1];
.global .align 1 .b8 _ZN34_INTERNAL_6e395248_4_k_cu_be9128596thrust24THRUST_300001_SM_1000_NS12placeholders2_6E[1];
.global .align 1 .b8 _ZN34_INTERNAL_6e395248_4_k_cu_be9128596thrust24THRUST_300001_SM_1000_NS12placeholders2_7E[1];
.global .align 1 .b8 _ZN34_INTERNAL_6e395248_4_k_cu_be9128596thrust24THRUST_300001_SM_1000_NS12placeholders2_8E[1];
.global .align 1 .b8 _ZN34_INTERNAL_6e395248_4_k_cu_be9128596thrust24THRUST_300001_SM_1000_NS12placeholders2_9E[1];
.global .align 1 .b8 _ZN34_INTERNAL_6e395248_4_k_cu_be9128596thrust24THRUST_300001_SM_1000_NS12placeholders3_10E[1];
.global .align 1 .b8 _ZN34_INTERNAL_6e395248_4_k_cu_be9128596thrust24THRUST_300001_SM_1000_NS3seqE[1];
.global .align 1 .b8 _ZN34_INTERNAL_6e395248_4_k_cu_be9128596thrust24THRUST_300001_SM_1000_NS6deviceE[1];
.extern .shared .align 16 .b8 _ZN6thrust24THRUST_300001_SM_1000_NS8cuda_cub4core6detail5shmemE[];

.visible .entry _Z9calc_distPdS_S_i(
	.param .u64 .ptr .align 1 _Z9calc_distPdS_S_i_param_0,
	.param .u64 .ptr .align 1 _Z9calc_distPdS_S_i_param_1,
	.param .u64 .ptr .align 1 _Z9calc_distPdS_S_i_param_2,
	.param .u32 _Z9calc_distPdS_S_i_param_3
)
{
	.reg .pred 	%p<27>;
	.reg .b32 	%r<45>;
	.reg .b64 	%rd<17>;
	.reg .b64 	%fd<42>;

	ld.param.u64 	%rd3, [_Z9calc_distPdS_S_i_param_0];
	ld.param.u64 	%rd1, [_Z9calc_distPdS_S_i_param_1];
	ld.param.u64 	%rd2, [_Z9calc_distPdS_S_i_param_2];
	ld.param.u32 	%r7, [_Z9calc_distPdS_S_i_param_3];
	cvta.to.global.u64 	%rd4, %rd3;
	mov.u32 	%r8, %ctaid.y;
	mov.u32 	%r9, %ntid.y;
	mov.u32 	%r10, %tid.y;
	mad.lo.s32 	%r1, %r8, %r9, %r10;
	mov.u32 	%r11, %ctaid.x;
	mov.u32 	%r12, %ntid.x;
	mov.u32 	%r13, %tid.x;
	mad.lo.s32 	%r2, %r11, %r12, %r13;
	mul.wide.u32 	%rd5, %r1, 8;
	add.s64 	%rd6, %rd4, %rd5;
	ld.global.f64 	%fd18, [%rd6];
	mul.wide.s32 	%rd7, %r2, 8;
	add.s64 	%rd8, %rd4, %rd7;
	ld.global.f64 	%fd19, [%rd8];
	sub.f64 	%fd1, %fd18, %fd19;
	{
	.reg .b32 %temp; 
	mov.b64 	{%temp, %r3}, %fd1;
	}
	mov.f64 	%fd20, 0d4000000000000000;
	{
	.reg .b32 %temp; 
	mov.b64 	{%temp, %r14}, %fd20;
	}
	and.b32  	%r5, %r14, 2146435072;
	setp.eq.s32 	%p1, %r5, 1062207488;
	abs.f64 	%fd2, %fd1;
	{ // callseq 0, 0
	.param .b64 param0;
	st.param.f64 	[param0], %fd2;
	.param .b64 retval0;
	call.uni (retval0), 
	__internal_accurate_pow, 
	(
	param0
	);
	ld.param.f64 	%fd21, [retval0];
	} // callseq 0
	setp.lt.s32 	%p2, %r3, 0;
	neg.f64 	%fd23, %fd21;
	selp.f64 	%fd24, %fd23, %fd21, %p1;
	selp.f64 	%fd39, %fd24, %fd21, %p2;
	setp.neu.f64 	%p3, %fd1, 0d0000000000000000;
	@%p3 bra 	$L__BB0_2;
	setp.eq.s32 	%p4, %r5, 1062207488;
	selp.b32 	%r15, %r3, 0, %p4;
	setp.lt.s32 	%p5, %r14, 0;
	or.b32  	%r16, %r15, 2146435072;
	selp.b32 	%r17, %r16, %r15, %p5;
	mov.b32 	%r18, 0;
	mov.b64 	%fd39, {%r18, %r17};
$L__BB0_2:
	add.f64 	%fd25, %fd1, 0d4000000000000000;
	{
	.reg .b32 %temp; 
	mov.b64 	{%temp, %r19}, %fd25;
	}
	and.b32  	%r20, %r19, 2146435072;
	setp.ne.s32 	%p6, %r20, 2146435072;
	@%p6 bra 	$L__BB0_7;
	setp.num.f64 	%p7, %fd1, %fd1;
	@%p7 bra 	$L__BB0_5;
	mov.f64 	%fd26, 0d4000000000000000;
	add.rn.f64 	%fd39, %fd1, %fd26;
	bra.uni 	$L__BB0_7;
$L__BB0_5:
	setp.neu.f64 	%p8, %fd2, 0d7FF0000000000000;
	@%p8 bra 	$L__BB0_7;
	setp.lt.s32 	%p9, %r3, 0;
	setp.eq.s32 	%p10, %r5, 1062207488;
	setp.lt.s32 	%p11, %r14, 0;
	selp.b32 	%r22, 0, 2146435072, %p11;
	and.b32  	%r23, %r14, 2147483647;
	setp.ne.s32 	%p12, %r23, 1071644672;
	or.b32  	%r24, %r22, -2147483648;
	selp.b32 	%r25, %r24, %r22, %p12;
	selp.b32 	%r26, %r25, %r22, %p10;
	selp.b32 	%r27, %r26, %r22, %p9;
	mov.b32 	%r28, 0;
	mov.b64 	%fd39, {%r28, %r27};
$L__BB0_7:
	cvta.to.global.u64 	%rd9, %rd1;
	setp.eq.s32 	%p13, %r5, 1062207488;
	setp.eq.f64 	%p14, %fd1, 0d3FF0000000000000;
	selp.f64 	%fd9, 0d3FF0000000000000, %fd39, %p14;
	add.s64 	%rd11, %rd9, %rd5;
	ld.global.f64 	%fd27, [%rd11];
	add.s64 	%rd13, %rd9, %rd7;
	ld.global.f64 	%fd28, [%rd13];
	sub.f64 	%fd10, %fd27, %fd28;
	{
	.reg .b32 %temp; 
	mov.b64 	{%temp, %r6}, %fd10;
	}
	abs.f64 	%fd11, %fd10;
	{ // callseq 1, 0
	.param .b64 param0;
	st.param.f64 	[param0], %fd11;
	.param .b64 retval0;
	call.uni (retval0), 
	__internal_accurate_pow, 
	(
	param0
	);
	ld.param.f64 	%fd29, [retval0];
	} // callseq 1
	setp.lt.s32 	%p15, %r6, 0;
	neg.f64 	%fd31, %fd29;
	selp.f64 	%fd32, %fd31, %fd29, %p13;
	selp.f64 	%fd41, %fd32, %fd29, %p15;
	setp.neu.f64 	%p16, %fd10, 0d0000000000000000;
	@%p16 bra 	$L__BB0_9;
	setp.eq.s32 	%p17, %r5, 1062207488;
	selp.b32 	%r30, %r6, 0, %p17;
	setp.lt.s32 	%p18, %r14, 0;
	or.b32  	%r31, %r30, 2146435072;
	selp.b32 	%r32, %r31, %r30, %p18;
	mov.b32 	%r33, 0;
	mov.b64 	%fd41, {%r33, %r32};
$L__BB0_9:
	add.f64 	%fd33, %fd10, 0d4000000000000000;
	{
	.reg .b32 %temp; 
	mov.b64 	{%temp, %r34}, %fd33;
	}
	and.b32  	%r35, %r34, 2146435072;
	setp.ne.s32 	%p19, %r35, 2146435072;
	@%p19 bra 	$L__BB0_14;
	setp.num.f64 	%p20, %fd10, %fd10;
	@%p20 bra 	$L__BB0_12;
	mov.f64 	%fd34, 0d4000000000000000;
	add.rn.f64 	%fd41, %fd10, %fd34;
	bra.uni 	$L__BB0_14;
$L__BB0_12:
	setp.neu.f64 	%p21, %fd11, 0d7FF0000000000000;
	@%p21 bra 	$L__BB0_14;
	setp.lt.s32 	%p22, %r6, 0;
	setp.eq.s32 	%p23, %r5, 1062207488;
	setp.lt.s32 	%p24, %r14, 0;
	selp.b32 	%r37, 0, 2146435072, %p24;
	and.b32  	%r38, %r14, 2147483647;
	setp.ne.s32 	%p25, %r38, 1071644672;
	or.b32  	%r39, %r37, -2147483648;
	selp.b32 	%r40, %r39, %r37, %p25;
	selp.b32 	%r41, %r40, %r37, %p23;
	selp.b32 	%r42, %r41, %r37, %p22;
	mov.b32 	%r43, 0;
	mov.b64 	%fd41, {%r43, %r42};
$L__BB0_14:
	cvta.to.global.u64 	%rd14, %rd2;
	setp.eq.f64 	%p26, %fd10, 0d3FF0000000000000;
	selp.f64 	%fd35, 0d3FF0000000000000, %fd41, %p26;
	add.f64 	%fd36, %fd9, %fd35;
	sqrt.rn.f64 	%fd37, %fd36;
	mad.lo.s32 	%r44, %r7, %r1, %r2;
	mul.wide.s32 	%rd15, %r44, 8;
	add.s64 	%rd16, %rd14, %rd15;
	st.global.f64 	[%rd16], %fd37;
	ret;

}
	// .globl	_Z10random_solPiPdS0_i
.visible .entry _Z10random_solPiPdS0_i(
	.param .u64 .ptr .align 1 _Z10random_solPiPdS0_i_param_0,
	.param .u64 .ptr .align 1 _Z10random_solPiPdS0_i_param_1,
	.param .u64 .ptr .align 1 _Z10random_solPiPdS0_i_param_2,
	.param .u32 _Z10random_solPiPdS0_i_param_3
)
{
	.local .align 8 .b8 	__local_depot1[48];
	.reg .b64 	%SP;
	.reg .b64 	%SPL;
	.reg .pred 	%p<79>;
	.reg .b32 	%r<1422>;
	.reg .b32 	%f<36>;
	.reg .b64 	%rd<90>;
	.reg .b64 	%fd<34>;

	mov.u64 	%SPL, __local_depot1;
	ld.param.u64 	%rd13, [_Z10random_solPiPdS0_i_param_0];
	ld.param.u64 	%rd14, [_Z10random_solPiPdS0_i_param_2];
	ld.param.u32 	%r593, [_Z10random_solPiPdS0_i_param_3];
	cvta.to.global.u64 	%rd1, %rd14;
	cvta.to.global.u64 	%rd2, %rd13;
	add.u64 	%rd3, %SPL, 0;
	mov.u32 	%r594, %ctaid.x;
	mov.u32 	%r595, %ntid.x;
	mov.u32 	%r596, %tid.x;
	mad.lo.s32 	%r1, %r594, %r595, %r596;
	setp.lt.s32 	%p1, %r593, 1;
	@%p1 bra 	$L__BB1_12;
	mul.lo.s32 	%r2, %r593, %r1;
	and.b32  	%r3, %r593, 7;
	setp.lt.u32 	%p2, %r593, 8;
	mov.b32 	%r1109, 0;
	@%p2 bra 	$L__BB1_4;
	and.b32  	%r1109, %r593, 2147483640;
	mov.b32 	%r1107, 0;
$L__BB1_3:
	.pragma "nounroll";
	add.s32 	%r599, %r1107, %r2;
	mul.wide.s32 	%rd16, %r599, 4;
	add.s64 	%rd17, %rd2, %rd16;
	st.global.u32 	[%rd17], %r1107;
	add.s32 	%r600, %r1107, 1;
	st.global.u32 	[%rd17+4], %r600;
	add.s32 	%r601, %r1107, 2;
	st.global.u32 	[%rd17+8], %r601;
	add.s32 	%r602, %r1107, 3;
	st.global.u32 	[%rd17+12], %r602;
	add.s32 	%r603, %r1107, 4;
	st.global.u32 	[%rd17+16], %r603;
	add.s32 	%r604, %r1107, 5;
	st.global.u32 	[%rd17+20], %r604;
	add.s32 	%r605, %r1107, 6;
	st.global.u32 	[%rd17+24], %r605;
	add.s32 	%r606, %r1107, 7;
	st.global.u32 	[%rd17+28], %r606;
	add.s32 	%r1107, %r1107, 8;
	setp.ne.s32 	%p3, %r1107, %r1109;
	@%p3 bra 	$L__BB1_3;
$L__BB1_4:
	setp.eq.s32 	%p4, %r3, 0;
	@%p4 bra 	$L__BB1_12;
	and.b32  	%r8, %r593, 3;
	setp.lt.u32 	%p5, %r3, 4;
	@%p5 bra 	$L__BB1_7;
	add.s32 	%r607, %r1109, %r2;
	mul.wide.s32 	%rd18, %r607, 4;
	add.s64 	%rd19, %rd2, %rd18;
	st.global.u32 	[%rd19], %r1109;
	add.s32 	%r608, %r1109, 1;
	st.global.u32 	[%rd19+4], %r608;
	add.s32 	%r609, %r1109, 2;
	st.global.u32 	[%rd19+8], %r609;
	add.s32 	%r610, %r1109, 3;
	st.global.u32 	[%rd19+12], %r610;
	add.s32 	%r1109, %r1109, 4;
$L__BB1_7:
	setp.eq.s32 	%p6, %r8, 0;
	@%p6 bra 	$L__BB1_12;
	setp.eq.s32 	%p7, %r8, 1;
	@%p7 bra 	$L__BB1_10;
	add.s32 	%r611, %r1109, %r2;
	mul.wide.s32 	%rd20, %r611, 4;
	add.s64 	%rd21, %rd2, %rd20;
	st.global.u32 	[%rd21], %r1109;
	add.s32 	%r612, %r1109, 1;
	st.global.u32 	[%rd21+4], %r612;
	add.s32 	%r1109, %r1109, 2;
$L__BB1_10:
	and.b32  	%r613, %r593, 1;
	setp.eq.b32 	%p8, %r613, 1;
	not.pred 	%p9, %p8;
	@%p9 bra 	$L__BB1_12;
	add.s32 	%r614, %r1109, %r2;
	mul.wide.s32 	%rd22, %r614, 4;
	add.s64 	%rd23, %rd2, %rd22;
	st.global.u32 	[%rd23], %r1109;
$L__BB1_12:
	cvt.s64.s32 	%rd89, %r1;
	mov.b32 	%r1133, 1478573778;
	mov.b32 	%r620, 716983765;
	st.local.v2.u32 	[%rd3], {%r620, %r1133};
	mov.b32 	%r1131, -123459836;
	mov.b32 	%r1132, 1163863128;
	st.local.v2.u32 	[%rd3+8], {%r1132, %r1131};
	mov.b32 	%r1129, 1360900310;
	mov.b32 	%r1130, -589760388;
	st.local.v2.u32 	[%rd3+16], {%r1130, %r1129};
	setp.eq.s32 	%p10, %r1, 0;
	@%p10 bra 	$L__BB1_127;
	mov.b32 	%r1116, 0;
	mov.b32 	%r1133, 1478573778;
	mov.b32 	%r1132, 1163863128;
	mov.b32 	%r1131, -123459836;
	mov.b32 	%r1130, -589760388;
	mov.b32 	%r1129, 1360900310;
	mov.u64 	%rd25, precalc_xorwow_matrix;
$L__BB1_14:
	mov.u64 	%rd5, %rd89;
	and.b64  	%rd6, %rd5, 3;
	setp.eq.s64 	%p11, %rd6, 0;
	@%p11 bra 	$L__BB1_126;
	mul.wide.u32 	%rd24, %r1116, 3200;
	add.s64 	%rd7, %rd25, %rd24;
	mov.b32 	%r1129, 0;
	mov.u32 	%r1130, %r1129;
	mov.u32 	%r1131, %r1129;
	mov.u32 	%r1132, %r1129;
	mov.u32 	%r1133, %r1129;
	mov.u32 	%r1122, %r1129;
$L__BB1_16:
	mul.wide.u32 	%rd26, %r1122, 4;
	add.s64 	%rd27, %rd3, %rd26;
	ld.local.u32 	%r25, [%rd27+4];
	shl.b32 	%r26, %r1122, 5;
	mov.b32 	%r1128, 0;
$L__BB1_17:
	.pragma "nounroll";
	shr.u32 	%r629, %r25, %r1128;
	and.b32  	%r630, %r629, 1;
	setp.eq.b32 	%p12, %r630, 1;
	not.pred 	%p13, %p12;
	add.s32 	%r631, %r26, %r1128;
	mul.lo.s32 	%r632, %r631, 5;
	mul.wide.u32 	%rd28, %r632, 4;
	add.s64 	%rd8, %rd7, %rd28;
	@%p13 bra 	$L__BB1_19;
	ld.global.u32 	%r633, [%rd8];
	xor.b32  	%r1133, %r1133, %r633;
	ld.global.u32 	%r634, [%rd8+4];
	xor.b32  	%r1132, %r1132, %r634;
	ld.global.u32 	%r635, [%rd8+8];
	xor.b32  	%r1131, %r1131, %r635;
	ld.global.u32 	%r636, [%rd8+12];
	xor.b32  	%r1130, %r1130, %r636;
	ld.global.u32 	%r637, [%rd8+16];
	xor.b32  	%r1129, %r1129, %r637;
$L__BB1_19:
	and.b32  	%r639, %r629, 2;
	setp.eq.s32 	%p14, %r639, 0;
	@%p14 bra 	$L__BB1_21;
	ld.global.u32 	%r640, [%rd8+20];
	xor.b32  	%r1133, %r1133, %r640;
	ld.global.u32 	%r641, [%rd8+24];
	xor.b32  	%r1132, %r1132, %r641;
	ld.global.u32 	%r642, [%rd8+28];
	xor.b32  	%r1131, %r1131, %r642;
	ld.global.u32 	%r643, [%rd8+32];
	xor.b32  	%r1130, %r1130, %r643;
	ld.global.u32 	%r644, [%rd8+36];
	xor.b32  	%r1129, %r1129, %r644;
$L__BB1_21:
	and.b32  	%r646, %r629, 4;
	setp.eq.s32 	%p15, %r646, 0;
	@%p15 bra 	$L__BB1_23;
	ld.global.u32 	%r647, [%rd8+40];
	xor.b32  	%r1133, %r1133, %r647;
	ld.global.u32 	%r648, [%rd8+44];
	xor.b32  	%r1132, %r1132, %r648;
	ld.global.u32 	%r649, [%rd8+48];
	xor.b32  	%r1131, %r1131, %r649;
	ld.global.u32 	%r650, [%rd8+52];
	xor.b32  	%r1130, %r1130, %r650;
	ld.global.u32 	%r651, [%rd8+56];
	xor.b32  	%r1129, %r1129, %r651;
$L__BB1_23:
	and.b32  	%r653, %r629, 8;
	setp.eq.s32 	%p16, %r653, 0;
	@%p16 bra 	$L__BB1_25;
	ld.global.u32 	%r654, [%rd8+60];
	xor.b32  	%r1133, %r1133, %r654;
	ld.global.u32 	%r655, [%rd8+64];
	xor.b32  	%r1132, %r1132, %r655;
	ld.global.u32 	%r656, [%rd8+68];
	xor.b32  	%r1131, %r1131, %r656;
	ld.global.u32 	%r657, [%rd8+72];
	xor.b32  	%r1130, %r1130, %r657;
	ld.global.u32 	%r658, [%rd8+76];
	xor.b32  	%r1129, %r1129, %r658;
$L__BB1_25:
	and.b32  	%r660, %r629, 16;
	setp.eq.s32 	%p17, %r660, 0;
	@%p17 bra 	$L__BB1_27;
	ld.global.u32 	%r661, [%rd8+80];
	xor.b32  	%r1133, %r1133, %r661;
	ld.global.u32 	%r662, [%rd8+84];
	xor.b32  	%r1132, %r1132, %r662;
	ld.global.u32 	%r663, [%rd8+88];
	xor.b32  	%r1131, %r1131, %r663;
	ld.global.u32 	%r664, [%rd8+92];
	xor.b32  	%r1130, %r1130, %r664;
	ld.global.u32 	%r665, [%rd8+96];
	xor.b32  	%r1129, %r1129, %r665;
$L__BB1_27:
	and.b32  	%r667, %r629, 32;
	setp.eq.s32 	%p18, %r667, 0;
	@%p18 bra 	$L__BB1_29;
	ld.global.u32 	%r668, [%rd8+100];
	xor.b32  	%r1133, %r1133, %r668;
	ld.global.u32 	%r669, [%rd8+104];
	xor.b32  	%r1132, %r1132, %r669;
	ld.global.u32 	%r670, [%rd8+108];
	xor.b32  	%r1131, %r1131, %r670;
	ld.global.u32 	%r671, [%rd8+112];
	xor.b32  	%r1130, %r1130, %r671;
	ld.global.u32 	%r672, [%rd8+116];
	xor.b32  	%r1129, %r1129, %r672;
$L__BB1_29:
	and.b32  	%r674, %r629, 64;
	setp.eq.s32 	%p19, %r674, 0;
	@%p19 bra 	$L__BB1_31;
	ld.global.u32 	%r675, [%rd8+120];
	xor.b32  	%r1133, %r1133, %r675;
	ld.global.u32 	%r676, [%rd8+124];
	xor.b32  	%r1132, %r1132, %r676;
	ld.global.u32 	%r677, [%rd8+128];
	xor.b32  	%r1131, %r1131, %r677;
	ld.global.u32 	%r678, [%rd8+132];
	xor.b32  	%r1130, %r1130, %r678;
	ld.global.u32 	%r679, [%rd8+136];
	xor.b32  	%r1129, %r1129, %r679;
$L__BB1_31:
	and.b32  	%r681, %r629, 128;
	setp.eq.s32 	%p20, %r681, 0;
	@%p20 bra 	$L__BB1_33;
	ld.global.u32 	%r682, [%rd8+140];
	xor.b32  	%r1133, %r1133, %r682;
	ld.global.u32 	%r683, [%rd8+144];
	xor.b32  	%r1132, %r1132, %r683;
	ld.global.u32 	%r684, [%rd8+148];
	xor.b32  	%r1131, %r1131, %r684;
	ld.global.u32 	%r685, [%rd8+152];
	xor.b32  	%r1130, %r1130, %r685;
	ld.global.u32 	%r686, [%rd8+156];
	xor.b32  	%r1129, %r1129, %r686;
$L__BB1_33:
	and.b32  	%r688, %r629, 256;
	setp.eq.s32 	%p21, %r688, 0;
	@%p21 bra 	$L__BB1_35;
	ld.global.u32 	%r689, [%rd8+160];
	xor.b32  	%r1133, %r1133, %r689;
	ld.global.u32 	%r690, [%rd8+164];
	xor.b32  	%r1132, %r1132, %r690;
	ld.global.u32 	%r691, [%rd8+168];
	xor.b32  	%r1131, %r1131, %r691;
	ld.global.u32 	%r692, [%rd8+172];
	xor.b32  	%r1130, %r1130, %r692;
	ld.global.u32 	%r693, [%rd8+176];
	xor.b32  	%r1129, %r1129, %r693;
$L__BB1_35:
	and.b32  	%r695, %r629, 512;
	setp.eq.s32 	%p22, %r695, 0;
	@%p22 bra 	$L__BB1_37;
	ld.global.u32 	%r696, [%rd8+180];
	xor.b32  	%r1133, %r1133, %r696;
	ld.global.u32 	%r697, [%rd8+184];
	xor.b32  	%r1132, %r1132, %r697;
	ld.global.u32 	%r698, [%rd8+188];
	xor.b32  	%r1131, %r1131, %r698;
	ld.global.u32 	%r699, [%rd8+192];
	xor.b32  	%r1130, %r1130, %r699;
	ld.global.u32 	%r700, [%rd8+196];
	xor.b32  	%r1129, %r1129, %r700;
$L__BB1_37:
	and.b32  	%r702, %r629, 1024;
	setp.eq.s32 	%p23, %r702, 0;
	@%p23 bra 	$L__BB1_39;
	ld.global.u32 	%r703, [%rd8+200];
	xor.b32  	%r1133, %r1133, %r703;
	ld.global.u32 	%r704, [%rd8+204];
	xor.b32  	%r1132, %r1132, %r704;
	ld.global.u32 	%r705, [%rd8+208];
	xor.b32  	%r1131, %r1131, %r705;
	ld.global.u32 	%r706, [%rd8+212];
	xor.b32  	%r1130, %r1130, %r706;
	ld.global.u32 	%r707, [%rd8+216];
	xor.b32  	%r1129, %r1129, %r707;
$L__BB1_39:
	and.b32  	%r709, %r629, 2048;
	setp.eq.s32 	%p24, %r709, 0;
	@%p24 bra 	$L__BB1_41;
	ld.global.u32 	%r710, [%rd8+220];
	xor.b32  	%r1133, %r1133, %r710;
	ld.global.u32 	%r711, [%rd8+224];
	xor.b32  	%r1132, %r1132, %r711;
	ld.global.u32 	%r712, [%rd8+228];
	xor.b32  	%r1131, %r1131, %r712;
	ld.global.u32 	%r713, [%rd8+232];
	xor.b32  	%r1130, %r1130, %r713;
	ld.global.u32 	%r714, [%rd8+236];
	xor.b32  	%r1129, %r1129, %r714;
$L__BB1_41:
	and.b32  	%r716, %r629, 4096;
	setp.eq.s32 	%p25, %r716, 0;
	@%p25 bra 	$L__BB1_43;
	ld.global.u32 	%r717, [%rd8+240];
	xor.b32  	%r1133, %r1133, %r717;
	ld.global.u32 	%r718, [%rd8+244];
	xor.b32  	%r1132, %r1132, %r718;
	ld.global.u32 	%r719, [%rd8+248];
	xor.b32  	%r1131, %r1131, %r719;
	ld.global.u32 	%r720, [%rd8+252];
	xor.b32  	%r1130, %r1130, %r720;
	ld.global.u32 	%r721, [%rd8+256];
	xor.b32  	%r1129, %r1129, %r721;
$L__BB1_43:
	and.b32  	%r723, %r629, 8192;
	setp.eq.s32 	%p26, %r723, 0;
	@%p26 bra 	$L__BB1_45;
	ld.global.u32 	%r724, [%rd8+260];
	xor.b32  	%r1133, %r1133, %r724;
	ld.global.u32 	%r725, [%rd8+264];
	xor.b32  	%r1132, %r1132, %r725;
	ld.global.u32 	%r726, [%rd8+268];
	xor.b32  	%r1131, %r1131, %r726;
	ld.global.u32 	%r727, [%rd8+272];
	xor.b32  	%r1130, %r1130, %r727;
	ld.global.u32 	%r728, [%rd8+276];
	xor.b32  	%r1129, %r1129, %r728;
$L__BB1_45:
	and.b32  	%r730, %r629, 16384;
	setp.eq.s32 	%p27, %r730, 0;
	@%p27 bra 	$L__BB1_47;
	ld.global.u32 	%r731, [%rd8+280];
	xor.b32  	%r1133, %r1133, %r731;
	ld.global.u32 	%r732, [%rd8+284];
	xor.b32  	%r1132, %r1132, %r732;
	ld.global.u32 	%r733, [%rd8+288];
	xor.b32  	%r1131, %r1131, %r733;
	ld.global.u32 	%r734, [%rd8+292];
	xor.b32  	%r1130, %r1130, %r734;
	ld.global.u32 	%r735, [%rd8+296];
	xor.b32  	%r1129, %r1129, %r735;
$L__BB1_47:
	and.b32  	%r737, %r629, 32768;
	setp.eq.s32 	%p28, %r737, 0;
	@%p28 bra 	$L__BB1_49;
	ld.global.u32 	%r738, [%rd8+300];
	xor.b32  	%r1133, %r1133, %r738;
	ld.global.u32 	%r739, [%rd8+304];
	xor.b32  	%r1132, %r1132, %r739;
	ld.global.u32 	%r740, [%rd8+308];
	xor.b32  	%r1131, %r1131, %r740;
	ld.global.u32 	%r741, [%rd8+312];
	xor.b32  	%r1130, %r1130, %r741;
	ld.global.u32 	%r742, [%rd8+316];
	xor.b32  	%r1129, %r1129, %r742;
$L__BB1_49:
	add.s32 	%r1128, %r1128, 16;
	setp.ne.s32 	%p29, %r1128, 32;
	@%p29 bra 	$L__BB1_17;
	mad.lo.s32 	%r743, %r1122, -31, %r26;
	add.s32 	%r1122, %r743, 1;
	setp.ne.s32 	%p30, %r1122, 5;
	@%p30 bra 	$L__BB1_16;
	st.local.u32 	[%rd3+4], %r1133;
	st.local.v2.u32 	[%rd3+8], {%r1132, %r1131};
	st.local.v2.u32 	[%rd3+16], {%r1130, %r1129};
	setp.eq.s64 	%p31, %rd6, 1;
	@%p31 bra 	$L__BB1_126;
	mov.b32 	%r1129, 0;
	mov.u32 	%r1130, %r1129;
	mov.u32 	%r1131, %r1129;
	mov.u32 	%r1132, %r1129;
	mov.u32 	%r1133, %r1129;
	mov.u32 	%r1214, %r1129;
$L__BB1_53:
	mul.wide.u32 	%rd29, %r1214, 4;
	add.s64 	%rd30, %rd3, %rd29;
	ld.local.u32 	%r201, [%rd30+4];
	shl.b32 	%r202, %r1214, 5;
	mov.b32 	%r1220, 0;
$L__BB1_54:
	.pragma "nounroll";
	shr.u32 	%r746, %r201, %r1220;
	and.b32  	%r747, %r746, 1;
	setp.eq.b32 	%p32, %r747, 1;
	not.pred 	%p33, %p32;
	add.s32 	%r748, %r202, %r1220;
	mul.lo.s32 	%r749, %r748, 5;
	mul.wide.u32 	%rd31, %r749, 4;
	add.s64 	%rd9, %rd7, %rd31;
	@%p33 bra 	$L__BB1_56;
	ld.global.u32 	%r750, [%rd9];
	xor.b32  	%r1133, %r1133, %r750;
	ld.global.u32 	%r751, [%rd9+4];
	xor.b32  	%r1132, %r1132, %r751;
	ld.global.u32 	%r752, [%rd9+8];
	xor.b32  	%r1131, %r1131, %r752;
	ld.global.u32 	%r753, [%rd9+12];
	xor.b32  	%r1130, %r1130, %r753;
	ld.global.u32 	%r754, [%rd9+16];
	xor.b32  	%r1129, %r1129, %r754;
$L__BB1_56:
	and.b32  	%r756, %r746, 2;
	setp.eq.s32 	%p34, %r756, 0;
	@%p34 bra 	$L__BB1_58;
	ld.global.u32 	%r757, [%rd9+20];
	xor.b32  	%r1133, %r1133, %r757;
	ld.global.u32 	%r758, [%rd9+24];
	xor.b32  	%r1132, %r1132, %r758;
	ld.global.u32 	%r759, [%rd9+28];
	xor.b32  	%r1131, %r1131, %r759;
	ld.global.u32 	%r760, [%rd9+32];
	xor.b32  	%r1130, %r1130, %r760;
	ld.global.u32 	%r761, [%rd9+36];
	xor.b32  	%r1129, %r1129, %r761;
$L__BB1_58:
	and.b32  	%r763, %r746, 4;
	setp.eq.s32 	%p35, %r763, 0;
	@%p35 bra 	$L__BB1_60;
	ld.global.u32 	%r764, [%rd9+40];
	xor.b32  	%r1133, %r1133, %r764;
	ld.global.u32 	%r765, [%rd9+44];
	xor.b32  	%r1132, %r1132, %r765;
	ld.global.u32 	%r766, [%rd9+48];
	xor.b32  	%r1131, %r1131, %r766;
	ld.global.u32 	%r767, [%rd9+52];
	xor.b32  	%r1130, %r1130, %r767;
	ld.global.u32 	%r768, [%rd9+56];
	xor.b32  	%r1129, %r1129, %r768;
$L__BB1_60:
	and.b32  	%r770, %r746, 8;
	setp.eq.s32 	%p36, %r770, 0;
	@%p36 bra 	$L__BB1_62;
	ld.global.u32 	%r771, [%rd9+60];
	xor.b32  	%r1133, %r1133, %r771;
	ld.global.u32 	%r772, [%rd9+64];
	xor.b32  	%r1132, %r1132, %r772;
	ld.global.u32 	%r773, [%rd9+68];
	xor.b32  	%r1131, %r1131, %r773;
	ld.global.u32 	%r774, [%rd9+72];
	xor.b32  	%r1130, %r1130, %r774;
	ld.global.u32 	%r775, [%rd9+76];
	xor.b32  	%r1129, %r1129, %r775;
$L__BB1_62:
	and.b32  	%r777, %r746, 16;
	setp.eq.s32 	%p37, %r777, 0;
	@%p37 bra 	$L__BB1_64;
	ld.global.u32 	%r778, [%rd9+80];
	xor.b32  	%r1133, %r1133, %r778;
	ld.global.u32 	%r779, [%rd9+84];
	xor.b32  	%r1132, %r1132, %r779;
	ld.global.u32 	%r780, [%rd9+88];
	xor.b32  	%r1131, %r1131, %r780;
	ld.global.u32 	%r781, [%rd9+92];
	xor.b32  	%r1130, %r1130, %r781;
	ld.global.u32 	%r782, [%rd9+96];
	xor.b32  	%r1129, %r1129, %r782;
$L__BB1_64:
	and.b32  	%r784, %r746, 32;
	setp.eq.s32 	%p38, %r784, 0;
	@%p38 bra 	$L__BB1_66;
	ld.global.u32 	%r785, [%rd9+100];
	xor.b32  	%r1133, %r1133, %r785;
	ld.global.u32 	%r786, [%rd9+104];
	xor.b32  	%r1132, %r1132, %r786;
	ld.global.u32 	%r787, [%rd9+108];
	xor.b32  	%r1131, %r1131, %r787;
	ld.global.u32 	%r788, [%rd9+112];
	xor.b32  	%r1130, %r1130, %r788;
	ld.global.u32 	%r789, [%rd9+116];
	xor.b32  	%r1129, %r1129, %r789;
$L__BB1_66:
	and.b32  	%r791, %r746, 64;
	setp.eq.s32 	%p39, %r791, 0;
	@%p39 bra 	$L__BB1_68;
	ld.global.u32 	%r792, [%rd9+120];
	xor.b32  	%r1133, %r1133, %r792;
	ld.global.u32 	%r793, [%rd9+124];
	xor.b32  	%r1132, %r1132, %r793;
	ld.global.u32 	%r794, [%rd9+128];
	xor.b32  	%r1131, %r1131, %r794;
	ld.global.u32 	%r795, [%rd9+132];
	xor.b32  	%r1130, %r1130, %r795;
	ld.global.u32 	%r796, [%rd9+136];
	xor.b32  	%r1129, %r1129, %r796;
$L__BB1_68:
	and.b32  	%r798, %r746, 128;
	setp.eq.s32 	%p40, %r798, 0;
	@%p40 bra 	$L__BB1_70;
	ld.global.u32 	%r799, [%rd9+140];
	xor.b32  	%r1133, %r1133, %r799;
	ld.global.u32 	%r800, [%rd9+144];
	xor.b32  	%r1132, %r1132, %r800;
	ld.global.u32 	%r801, [%rd9+148];
	xor.b32  	%r1131, %r1131, %r801;
	ld.global.u32 	%r802, [%rd9+152];
	xor.b32  	%r1130, %r1130, %r802;
	ld.global.u32 	%r803, [%rd9+156];
	xor.b32  	%r1129, %r1129, %r803;
$L__BB1_70:
	and.b32  	%r805, %r746, 256;
	setp.eq.s32 	%p41, %r805, 0;
	@%p41 bra 	$L__BB1_72;
	ld.global.u32 	%r806, [%rd9+160];
	xor.b32  	%r1133, %r1133, %r806;
	ld.global.u32 	%r807, [%rd9+164];
	xor.b32  	%r1132, %r1132, %r807;
	ld.global.u32 	%r808, [%rd9+168];
	xor.b32  	%r1131, %r1131, %r808;
	ld.global.u32 	%r809, [%rd9+172];
	xor.b32  	%r1130, %r1130, %r809;
	ld.global.u32 	%r810, [%rd9+176];
	xor.b32  	%r1129, %r1129, %r810;
$L__BB1_72:
	and.b32  	%r812, %r746, 512;
	setp.eq.s32 	%p42, %r812, 0;
	@%p42 bra 	$L__BB1_74;
	ld.global.u32 	%r813, [%rd9+180];
	xor.b32  	%r1133, %r1133, %r813;
	ld.global.u32 	%r814, [%rd9+184];
	xor.b32  	%r1132, %r1132, %r814;
	ld.global.u32 	%r815, [%rd9+188];
	xor.b32  	%r1131, %r1131, %r815;
	ld.global.u32 	%r816, [%rd9+192];
	xor.b32  	%r1130, %r1130, %r816;
	ld.global.u32 	%r817, [%rd9+196];
	xor.b32  	%r1129, %r1129, %r817;
$L__BB1_74:
	and.b32  	%r819, %r746, 1024;
	setp.eq.s32 	%p43, %r819, 0;
	@%p43 bra 	$L__BB1_76;
	ld.global.u32 	%r820, [%rd9+200];
	xor.b32  	%r1133, %r1133, %r820;
	ld.global.u32 	%r821, [%rd9+204];
	xor.b32  	%r1132, %r1132, %r821;
	ld.global.u32 	%r822, [%rd9+208];
	xor.b32  	%r1131, %r1131, %r822;
	ld.global.u32 	%r823, [%rd9+212];
	xor.b32  	%r1130, %r1130, %r823;
	ld.global.u32 	%r824, [%rd9+216];
	xor.b32  	%r1129, %r1129, %r824;
$L__BB1_76:
	and.b32  	%r826, %r746, 2048;
	setp.eq.s32 	%p44, %r826, 0;
	@%p44 bra 	$L__BB1_78;
	ld.global.u32 	%r827, [%rd9+220];
	xor.b32  	%r1133, %r1133, %r827;
	ld.global.u32 	%r828, [%rd9+224];
	xor.b32  	%r1132, %r1132, %r828;
	ld.global.u32 	%r829, [%rd9+228];
	xor.b32  	%r1131, %r1131, %r829;
	ld.global.u32 	%r830, [%rd9+232];
	xor.b32  	%r1130, %r1130, %r830;
	ld.global.u32 	%r831, [%rd9+236];
	xor.b32  	%r1129, %r1129, %r831;
$L__BB1_78:
	and.b32  	%r833, %r746, 4096;
	setp.eq.s32 	%p45, %r833, 0;
	@%p45 bra 	$L__BB1_80;
	ld.global.u32 	%r834, [%rd9+240];
	xor.b32  	%r1133, %r1133, %r834;
	ld.global.u32 	%r835, [%rd9+244];
	xor.b32  	%r1132, %r1132, %r835;
	ld.global.u32 	%r836, [%rd9+248];
	xor.b32  	%r1131, %r1131, %r836;
	ld.global.u32 	%r837, [%rd9+252];
	xor.b32  	%r1130, %r1130, %r837;
	ld.global.u32 	%r838, [%rd9+256];
	xor.b32  	%r1129, %r1129, %r838;
$L__BB1_80:
	and.b32  	%r840, %r746, 8192;
	setp.eq.s32 	%p46, %r840, 0;
	@%p46 bra 	$L__BB1_82;
	ld.global.u32 	%r841, [%rd9+260];
	xor.b32  	%r1133, %r1133, %r841;
	ld.global.u32 	%r842, [%rd9+264];
	xor.b32  	%r1132, %r1132, %r842;
	ld.global.u32 	%r843, [%rd9+268];
	xor.b32  	%r1131, %r1131, %r843;
	ld.global.u32 	%r844, [%rd9+272];
	xor.b32  	%r1130, %r1130, %r844;
	ld.global.u32 	%r845, [%rd9+276];
	xor.b32  	%r1129, %r1129, %r845;
$L__BB1_82:
	and.b32  	%r847, %r746, 16384;
	setp.eq.s32 	%p47, %r847, 0;
	@%p47 bra 	$L__BB1_84;
	ld.global.u32 	%r848, [%rd9+280];
	xor.b32  	%r1133, %r1133, %r848;
	ld.global.u32 	%r849, [%rd9+284];
	xor.b32  	%r1132, %r1132, %r849;
	ld.global.u32 	%r850, [%rd9+288];
	xor.b32  	%r1131, %r1131, %r850;
	ld.global.u32 	%r851, [%rd9+292];
	xor.b32  	%r1130, %r1130, %r851;
	ld.global.u32 	%r852, [%rd9+296];
	xor.b32  	%r1129, %r1129, %r852;
$L__BB1_84:
	and.b32  	%r854, %r746, 32768;
	setp.eq.s32 	%p48, %r854, 0;
	@%p48 bra 	$L__BB1_86;
	ld.global.u32 	%r855, [%rd9+300];
	xor.b32  	%r1133, %r1133, %r855;
	ld.global.u32 	%r856, [%rd9+304];
	xor.b32  	%r1132, %r1132, %r856;
	ld.global.u32 	%r857, [%rd9+308];
	xor.b32  	%r1131, %r1131, %r857;
	ld.global.u32 	%r858, [%rd9+312];
	xor.b32  	%r1130, %r1130, %r858;
	ld.global.u32 	%r859, [%rd9+316];
	xor.b32  	%r1129, %r1129, %r859;
$L__BB1_86:
	add.s32 	%r1220, %r1220, 16;
	setp.ne.s32 	%p49, %r1220, 32;
	@%p49 bra 	$L__BB1_54;
	mad.lo.s32 	%r860, %r1214, -31, %r202;
	add.s32 	%r1214, %r860, 1;
	setp.ne.s32 	%p50, %r1214, 5;
	@%p50 bra 	$L__BB1_53;
	st.local.u32 	[%rd3+4], %r1133;
	st.local.v2.u32 	[%rd3+8], {%r1132, %r1131};
	st.local.v2.u32 	[%rd3+16], {%r1130, %r1129};
	setp.ne.s64 	%p51, %rd6, 3;
	@%p51 bra 	$L__BB1_126;
	mov.b32 	%r1129, 0;
	mov.u32 	%r1130, %r1129;
	mov.u32 	%r1131, %r1129;
	mov.u32 	%r1132, %r1129;
	mov.u32 	%r1133, %r1129;
	mov.u32 	%r1306, %r1129;
$L__BB1_90:
	mul.wide.u32 	%rd32, %r1306, 4;
	add.s64 	%rd33, %rd3, %rd32;
	ld.local.u32 	%r377, [%rd33+4];
	shl.b32 	%r378, %r1306, 5;
	mov.b32 	%r1312, 0;
$L__BB1_91:
	.pragma "nounroll";
	shr.u32 	%r863, %r377, %r1312;
	and.b32  	%r864, %r863, 1;
	setp.eq.b32 	%p52, %r864, 1;
	not.pred 	%p53, %p52;
	add.s32 	%r865, %r378, %r1312;
	mul.lo.s32 	%r866, %r865, 5;
	mul.wide.u32 	%rd34, %r866, 4;
	add.s64 	%rd10, %rd7, %rd34;
	@%p53 bra 	$L__BB1_93;
	ld.global.u32 	%r867, [%rd10];
	xor.b32  	%r1133, %r1133, %r867;
	ld.global.u32 	%r868, [%rd10+4];
	xor.b32  	%r1132, %r1132, %r868;
	ld.global.u32 	%r869, [%rd10+8];
	xor.b32  	%r1131, %r1131, %r869;
	ld.global.u32 	%r870, [%rd10+12];
	xor.b32  	%r1130, %r1130, %r870;
	ld.global.u32 	%r871, [%rd10+16];
	xor.b32  	%r1129, %r1129, %r871;
$L__BB1_93:
	and.b32  	%r873, %r863, 2;
	setp.eq.s32 	%p54, %r873, 0;
	@%p54 bra 	$L__BB1_95;
	ld.global.u32 	%r874, [%rd10+20];
	xor.b32  	%r1133, %r1133, %r874;
	ld.global.u32 	%r875, [%rd10+24];
	xor.b32  	%r1132, %r1132, %r875;
	ld.global.u32 	%r876, [%rd10+28];
	xor.b32  	%r1131, %r1131, %r876;
	ld.global.u32 	%r877, [%rd10+32];
	xor.b32  	%r1130, %r1130, %r877;
	ld.global.u32 	%r878, [%rd10+36];
	xor.b32  	%r1129, %r1129, %r878;
$L__BB1_95:
	and.b32  	%r880, %r863, 4;
	setp.eq.s32 	%p55, %r880, 0;
	@%p55 bra 	$L__BB1_97;
	ld.global.u32 	%r881, [%rd10+40];
	xor.b32  	%r1133, %r1133, %r881;
	ld.global.u32 	%r882, [%rd10+44];
	xor.b32  	%r1132, %r1132, %r882;
	ld.global.u32 	%r883, [%rd10+48];
	xor.b32  	%r1131, %r1131, %r883;
	ld.global.u32 	%r884, [%rd10+52];
	xor.b32  	%r1130, %r1130, %r884;
	ld.global.u32 	%r885, [%rd10+56];
	xor.b32  	%r1129, %r1129, %r885;
$L__BB1_97:
	and.b32  	%r887, %r863, 8;
	setp.eq.s32 	%p56, %r887, 0;
	@%p56 bra 	$L__BB1_99;
	ld.global.u32 	%r888, [%rd10+60];
	xor.b32  	%r1133, %r1133, %r888;
	ld.global.u32 	%r889, [%rd10+64];
	xor.b32  	%r1132, %r1132, %r889;
	ld.global.u32 	%r890, [%rd10+68];
	xor.b32  	%r1131, %r1131, %r890;
	ld.global.u32 	%r891, [%rd10+72];
	xor.b32  	%r1130, %r1130, %r891;
	ld.global.u32 	%r892, [%rd10+76];
	xor.b32  	%r1129, %r1129, %r892;
$L__BB1_99:
	and.b32  	%r894, %r863, 16;
	setp.eq.s32 	%p57, %r894, 0;
	@%p57 bra 	$L__BB1_101;
	ld.global.u32 	%r895, [%rd10+80];
	xor.b32  	%r1133, %r1133, %r895;
	ld.global.u32 	%r896, [%rd10+84];
	xor.b32  	%r1132, %r1132, %r896;
	ld.global.u32 	%r897, [%rd10+88];
	xor.b32  	%r1131, %r1131, %r897;
	ld.global.u32 	%r898, [%rd10+92];
	xor.b32  	%r1130, %r1130, %r898;
	ld.global.u32 	%r899, [%rd10+96];
	xor.b32  	%r1129, %r1129, %r899;
$L__BB1_101:
	and.b32  	%r901, %r863, 32;
	setp.eq.s32 	%p58, %r901, 0;
	@%p58 bra 	$L__BB1_103;
	ld.global.u32 	%r902, [%rd10+100];
	xor.b32  	%r1133, %r1133, %r902;
	ld.global.u32 	%r903, [%rd10+104];
	xor.b32  	%r1132, %r1132, %r903;
	ld.global.u32 	%r904, [%rd10+108];
	xor.b32  	%r1131, %r1131, %r904;
	ld.global.u32 	%r905, [%rd10+112];
	xor.b32  	%r1130, %r1130, %r905;
	ld.global.u32 	%r906, [%rd10+116];
	xor.b32  	%r1129, %r1129, %r906;
$L__BB1_103:
	and.b32  	%r908, %r863, 64;
	setp.eq.s32 	%p59, %r908, 0;
	@%p59 bra 	$L__BB1_105;
	ld.global.u32 	%r909, [%rd10+120];
	xor.b32  	%r1133, %r1133, %r909;
	ld.global.u32 	%r910, [%rd10+124];
	xor.b32  	%r1132, %r1132, %r910;
	ld.global.u32 	%r911, [%rd10+128];
	xor.b32  	%r1131, %r1131, %r911;
	ld.global.u32 	%r912, [%rd10+132];
	xor.b32  	%r1130, %r1130, %r912;
	ld.global.u32 	%r913, [%rd10+136];
	xor.b32  	%r1129, %r1129, %r913;
$L__BB1_105:
	and.b32  	%r915, %r863, 128;
	setp.eq.s32 	%p60, %r915, 0;
	@%p60 bra 	$L__BB1_107;
	ld.global.u32 	%r916, [%rd10+140];
	xor.b32  	%r1133, %r1133, %r916;
	ld.global.u32 	%r917, [%rd10+144];
	xor.b32  	%r1132, %r1132, %r917;
	ld.global.u32 	%r918, [%rd10+148];
	xor.b32  	%r1131, %r1131, %r918;
	ld.global.u32 	%r919, [%rd10+152];
	xor.b32  	%r1130, %r1130, %r919;
	ld.global.u32 	%r920, [%rd10+156];
	xor.b32  	%r1129, %r1129, %r920;
$L__BB1_107:
	and.b32  	%r922, %r863, 256;
	setp.eq.s32 	%p61, %r922, 0;
	@%p61 bra 	$L__BB1_109;
	ld.global.u32 	%r923, [%rd10+160];
	xor.b32  	%r1133, %r1133, %r923;
	ld.global.u32 	%r924, [%rd10+164];
	xor.b32  	%r1132, %r1132, %r924;
	ld.global.u32 	%r925, [%rd10+168];
	xor.b32  	%r1131, %r1131, %r925;
	ld.global.u32 	%r926, [%rd10+172];
	xor.b32  	%r1130, %r1130, %r926;
	ld.global.u32 	%r927, [%rd10+176];
	xor.b32  	%r1129, %r1129, %r927;
$L__BB1_109:
	and.b32  	%r929, %r863, 512;
	setp.eq.s32 	%p62, %r929, 0;
	@%p62 bra 	$L__BB1_111;
	ld.global.u32 	%r930, [%rd10+180];
	xor.b32  	%r1133, %r1133, %r930;
	ld.global.u32 	%r931, [%rd10+184];
	xor.b32  	%r1132, %r1132, %r931;
	ld.global.u32 	%r932, [%rd10+188];
	xor.b32  	%r1131, %r1131, %r932;
	ld.global.u32 	%r933, [%rd10+192];
	xor.b32  	%r1130, %r1130, %r933;
	ld.global.u32 	%r934, [%rd10+196];
	xor.b32  	%r1129, %r1129, %r934;
$L__BB1_111:
	and.b32  	%r936, %r863, 1024;
	setp.eq.s32 	%p63, %r936, 0;
	@%p63 bra 	$L__BB1_113;
	ld.global.u32 	%r937, [%rd10+200];
	xor.b32  	%r1133, %r1133, %r937;
	ld.global.u32 	%r938, [%rd10+204];
	xor.b32  	%r1132, %r1132, %r938;
	ld.global.u32 	%r939, [%rd10+208];
	xor.b32  	%r1131, %r1131, %r939;
	ld.global.u32 	%r940, [%rd10+212];
	xor.b32  	%r1130, %r1130, %r940;
	ld.global.u32 	%r941, [%rd10+216];
	xor.b32  	%r1129, %r1129, %r941;
$L__BB1_113:
	and.b32  	%r943, %r863, 2048;
	setp.eq.s32 	%p64, %r943, 0;
	@%p64 bra 	$L__BB1_115;
	ld.global.u32 	%r944, [%rd10+220];
	xor.b32  	%r1133, %r1133, %r944;
	ld.global.u32 	%r945, [%rd10+224];
	xor.b32  	%r1132, %r1132, %r945;
	ld.global.u32 	%r946, [%rd10+228];
	xor.b32  	%r1131, %r1131, %r946;
	ld.global.u32 	%r947, [%rd10+232];
	xor.b32  	%r1130, %r1130, %r947;
	ld.global.u32 	%r948, [%rd10+236];
	xor.b32  	%r1129, %r1129, %r948;
$L__BB1_115:
	and.b32  	%r950, %r863, 4096;
	setp.eq.s32 	%p65, %r950, 0;
	@%p65 bra 	$L__BB1_117;
	ld.global.u32 	%r951, [%rd10+240];
	xor.b32  	%r1133, %r1133, %r951;
	ld.global.u32 	%r952, [%rd10+244];
	xor.b32  	%r1132, %r1132, %r952;
	ld.global.u32 	%r953, [%rd10+248];
	xor.b32  	%r1131, %r1131, %r953;
	ld.global.u32 	%r954, [%rd10+252];
	xor.b32  	%r1130, %r1130, %r954;
	ld.global.u32 	%r955, [%rd10+256];
	xor.b32  	%r1129, %r1129, %r955;
$L__BB1_117:
	and.b32  	%r957, %r863, 8192;
	setp.eq.s32 	%p66, %r957, 0;
	@%p66 bra 	$L__BB1_119;
	ld.global.u32 	%r958, [%rd10+260];
	xor.b32  	%r1133, %r1133, %r958;
	ld.global.u32 	%r959, [%rd10+264];
	xor.b32  	%r1132, %r1132, %r959;
	ld.global.u32 	%r960, [%rd10+268];
	xor.b32  	%r1131, %r1131, %r960;
	ld.global.u32 	%r961, [%rd10+272];
	xor.b32  	%r1130, %r1130, %r961;
	ld.global.u32 	%r962, [%rd10+276];
	xor.b32  	%r1129, %r1129, %r962;
$L__BB1_119:
	and.b32  	%r964, %r863, 16384;
	setp.eq.s32 	%p67, %r964, 0;
	@%p67 bra 	$L__BB1_121;
	ld.global.u32 	%r965, [%rd10+280];
	xor.b32  	%r1133, %r1133, %r965;
	ld.global.u32 	%r966, [%rd10+284];
	xor.b32  	%r1132, %r1132, %r966;
	ld.global.u32 	%r967, [%rd10+288];
	xor.b32  	%r1131, %r1131, %r967;
	ld.global.u32 	%r968, [%rd10+292];
	xor.b32  	%r1130, %r1130, %r968;
	ld.global.u32 	%r969, [%rd10+296];
	xor.b32  	%r1129, %r1129, %r969;
$L__BB1_121:
	and.b32  	%r971, %r863, 32768;
	setp.eq.s32 	%p68, %r971, 0;
	@%p68 bra 	$L__BB1_123;
	ld.global.u32 	%r972, [%rd10+300];
	xor.b32  	%r1133, %r1133, %r972;
	ld.global.u32 	%r973, [%rd10+304];
	xor.b32  	%r1132, %r1132, %r973;
	ld.global.u32 	%r974, [%rd10+308];
	xor.b32  	%r1131, %r1131, %r974;
	ld.global.u32 	%r975, [%rd10+312];
	xor.b32  	%r1130, %r1130, %r975;
	ld.global.u32 	%r976, [%rd10+316];
	xor.b32  	%r1129, %r1129, %r976;
$L__BB1_123:
	add.s32 	%r1312, %r1312, 16;
	setp.ne.s32 	%p69, %r1312, 32;
	@%p69 bra 	$L__BB1_91;
	mad.lo.s32 	%r977, %r1306, -31, %r378;
	add.s32 	%r1306, %r977, 1;
	setp.ne.s32 	%p70, %r1306, 5;
	@%p70 bra 	$L__BB1_90;
	st.local.u32 	[%rd3+4], %r1133;
	st.local.v2.u32 	[%rd3+8], {%r1132, %r1131};
	st.local.v2.u32 	[%rd3+16], {%r1130, %r1129};
$L__BB1_126:
	shr.u64 	%rd89, %rd5, 2;
	add.s32 	%r1116, %r1116, 1;
	setp.gt.u64 	%p71, %rd5, 3;
	@%p71 bra 	$L__BB1_14;
$L__BB1_127:
	setp.lt.s32 	%p72, %r593, 2;
	mov.f64 	%fd33, 0d0000000000000000;
	@%p72 bra 	$L__BB1_137;
	mul.lo.s32 	%r558, %r593, %r1;
	add.s32 	%r559, %r593, -1;
	add.s32 	%r1404, %r593, -2;
	setp.lt.u32 	%p73, %r1404, 3;
	mov.f64 	%fd33, 0d0000000000000000;
	mov.b32 	%r1421, 1;
	mov.b32 	%r1418, 716983765;
	@%p73 bra 	$L__BB1_132;
	mov.f64 	%fd33, 0d0000000000000000;
	mov.b32 	%r1406, 718433513;
	mov.b32 	%r1405, 0;
	cvt.s64.s32 	%rd41, %r558;
	mov.u32 	%r1403, %r558;
$L__BB1_130:
	.pragma "nounroll";
	mov.u32 	%r565, %r1129;
	mov.u32 	%r1418, %r1406;
	add.s32 	%r982, %r1405, 1;
	add.s32 	%r983, %r1404, 1;
	cvt.rn.f32.s32 	%f1, %r983;
	shr.u32 	%r984, %r1133, 2;
	xor.b32  	%r985, %r984, %r1133;
	shl.b32 	%r986, %r565, 4;
	shl.b32 	%r987, %r985, 1;
	xor.b32  	%r988, %r987, %r986;
	xor.b32  	%r989, %r988, %r985;
	xor.b32  	%r570, %r989, %r565;
	add.s32 	%r990, %r1418, %r570;
	add.s32 	%r991, %r990, -1087311;
	cvt.rn.f32.u32 	%f2, %r991;
	fma.rn.f32 	%f3, %f2, 0f2F800000, 0f2F000000;
	cvt.rn.f32.u32 	%f4, %r982;
	fma.rn.f32 	%f5, %f3, %f1, %f4;
	cvt.rzi.s32.f32 	%r992, %f5;
	add.s32 	%r993, %r1403, 1;
	mul.wide.s32 	%rd35, %r993, 4;
	add.s64 	%rd36, %rd2, %rd35;
	add.s32 	%r994, %r992, %r558;
	mul.wide.s32 	%rd37, %r994, 4;
	add.s64 	%rd38, %rd2, %rd37;
	ld.global.u32 	%r995, [%rd36];
	ld.global.u32 	%r996, [%rd38];
	st.global.u32 	[%rd36], %r996;
	st.global.u32 	[%rd38], %r995;
	ld.global.u32 	%r997, [%rd36+-4];
	ld.global.u32 	%r998, [%rd36];
	mad.lo.s32 	%r999, %r997, %r593, %r998;
	mul.wide.s32 	%rd39, %r999, 8;
	add.s64 	%rd40, %rd1, %rd39;
	ld.global.f64 	%fd14, [%rd40];
	add.f64 	%fd15, %fd33, %fd14;
	add.s32 	%r1000, %r1404, -2;
	cvt.rn.f32.s32 	%f6, %r1404;
	shr.u32 	%r1001, %r1132, 2;
	xor.b32  	%r1002, %r1001, %r1132;
	shl.b32 	%r1003, %r570, 4;
	shl.b32 	%r1004, %r1002, 1;
	xor.b32  	%r1005, %r1004, %r1003;
	xor.b32  	%r1006, %r1005, %r1002;
	xor.b32  	%r571, %r1006, %r570;
	add.s32 	%r1007, %r1418, %r571;
	add.s32 	%r1008, %r1007, -724874;
	cvt.rn.f32.u32 	%f7, %r1008;
	fma.rn.f32 	%f8, %f7, 0f2F800000, 0f2F000000;
	add.s32 	%r1009, %r1405, 2;
	cvt.rn.f32.u32 	%f9, %r1009;
	fma.rn.f32 	%f10, %f8, %f6, %f9;
	cvt.rzi.s32.f32 	%r1010, %f10;
	cvt.s64.s32 	%rd42, %r982;
	add.s64 	%rd43, %rd42, %rd41;
	shl.b64 	%rd44, %rd43, 2;
	add.s64 	%rd45, %rd2, %rd44;
	add.s32 	%r1011, %r1010, %r558;
	mul.wide.s32 	%rd46, %r1011, 4;
	add.s64 	%rd47, %rd2, %rd46;
	ld.global.u32 	%r1012, [%rd45+4];
	ld.global.u32 	%r1013, [%rd47];
	st.global.u32 	[%rd45+4], %r1013;
	st.global.u32 	[%rd47], %r1012;
	ld.global.u32 	%r1014, [%rd36];
	ld.global.u32 	%r1015, [%rd45+4];
	mad.lo.s32 	%r1016, %r1014, %r593, %r1015;
	mul.wide.s32 	%rd48, %r1016, 8;
	add.s64 	%rd49, %rd1, %rd48;
	ld.global.f64 	%fd16, [%rd49];
	add.f64 	%fd17, %fd15, %fd16;
	add.s32 	%r1017, %r1404, -1;
	cvt.rn.f32.s32 	%f11, %r1017;
	shr.u32 	%r1018, %r1131, 2;
	xor.b32  	%r1019, %r1018, %r1131;
	shl.b32 	%r1020, %r571, 4;
	shl.b32 	%r1021, %r1019, 1;
	xor.b32  	%r1022, %r1021, %r1020;
	xor.b32  	%r1023, %r1022, %r1019;
	xor.b32  	%r572, %r1023, %r571;
	add.s32 	%r1024, %r1418, %r572;
	add.s32 	%r1025, %r1024, -362437;
	cvt.rn.f32.u32 	%f12, %r1025;
	fma.rn.f32 	%f13, %f12, 0f2F800000, 0f2F000000;
	add.s32 	%r1026, %r1405, 3;
	cvt.rn.f32.u32 	%f14, %r1026;
	fma.rn.f32 	%f15, %f13, %f11, %f14;
	cvt.rzi.s32.f32 	%r1027, %f15;
	add.s32 	%r1028, %r1027, %r558;
	mul.wide.s32 	%rd50, %r1028, 4;
	add.s64 	%rd51, %rd2, %rd50;
	ld.global.u32 	%r1029, [%rd45+8];
	ld.global.u32 	%r1030, [%rd51];
	st.global.u32 	[%rd45+8], %r1030;
	st.global.u32 	[%rd51], %r1029;
	ld.global.u32 	%r1031, [%rd45+4];
	ld.global.u32 	%r1032, [%rd45+8];
	mad.lo.s32 	%r1033, %r1031, %r593, %r1032;
	mul.wide.s32 	%rd52, %r1033, 8;
	add.s64 	%rd53, %rd1, %rd52;
	ld.global.f64 	%fd18, [%rd53];
	add.f64 	%fd19, %fd17, %fd18;
	cvt.rn.f32.s32 	%f16, %r1000;
	shr.u32 	%r1034, %r1130, 2;
	xor.b32  	%r1035, %r1034, %r1130;
	shl.b32 	%r1036, %r572, 4;
	shl.b32 	%r1037, %r1035, 1;
	xor.b32  	%r1038, %r1037, %r1036;
	xor.b32  	%r1039, %r1038, %r1035;
	xor.b32  	%r1129, %r1039, %r572;
	add.s32 	%r1040, %r1418, %r1129;
	cvt.rn.f32.u32 	%f17, %r1040;
	fma.rn.f32 	%f18, %f17, 0f2F800000, 0f2F000000;
	add.s32 	%r1405, %r1405, 4;
	cvt.rn.f32.u32 	%f19, %r1405;
	fma.rn.f32 	%f20, %f18, %f16, %f19;
	cvt.rzi.s32.f32 	%r1041, %f20;
	add.s32 	%r1042, %r1041, %r558;
	mul.wide.s32 	%rd54, %r1042, 4;
	add.s64 	%rd55, %rd2, %rd54;
	ld.global.u32 	%r1043, [%rd45+12];
	ld.global.u32 	%r1044, [%rd55];
	st.global.u32 	[%rd45+12], %r1044;
	st.global.u32 	[%rd55], %r1043;
	ld.global.u32 	%r1045, [%rd45+8];
	ld.global.u32 	%r1046, [%rd45+12];
	mad.lo.s32 	%r1047, %r1045, %r593, %r1046;
	mul.wide.s32 	%rd56, %r1047, 8;
	add.s64 	%rd57, %rd1, %rd56;
	ld.global.f64 	%fd20, [%rd57];
	add.f64 	%fd33, %fd19, %fd20;
	add.s32 	%r1406, %r1418, 1449748;
	add.s32 	%r1404, %r1404, -4;
	add.s32 	%r1403, %r1403, 4;
	and.b32  	%r1048, %r559, -4;
	setp.ne.s32 	%p74, %r1405, %r1048;
	mov.u32 	%r1130, %r572;
	mov.u32 	%r1131, %r571;
	mov.u32 	%r1132, %r570;
	mov.u32 	%r1133, %r565;
	@%p74 bra 	$L__BB1_130;
	add.s32 	%r1421, %r1405, 1;
	mov.u32 	%r1131, %r571;
	mov.u32 	%r1132, %r570;
	mov.u32 	%r1133, %r565;
$L__BB1_132:
	and.b32  	%r585, %r559, 3;
	setp.eq.s32 	%p75, %r585, 0;
	@%p75 bra 	$L__BB1_137;
	setp.eq.s32 	%p76, %r585, 1;
	@%p76 bra 	$L__BB1_135;
	sub.s32 	%r1049, %r593, %r1421;
	cvt.rn.f32.s32 	%f21, %r1049;
	shr.u32 	%r1050, %r1133, 2;
	xor.b32  	%r1051, %r1050, %r1133;
	shl.b32 	%r1052, %r1129, 4;
	shl.b32 	%r1053, %r1051, 1;
	xor.b32  	%r1054, %r1053, %r1052;
	xor.b32  	%r1055, %r1054, %r1051;
	xor.b32  	%r1056, %r1055, %r1129;
	add.s32 	%r1057, %r1418, %r1056;
	add.s32 	%r1058, %r1057, 362437;
	cvt.rn.f32.u32 	%f22, %r1058;
	fma.rn.f32 	%f23, %f22, 0f2F800000, 0f2F000000;
	cvt.rn.f32.u32 	%f24, %r1421;
	fma.rn.f32 	%f25, %f23, %f21, %f24;
	cvt.rzi.s32.f32 	%r1059, %f25;
	add.s32 	%r1060, %r1421, %r558;
	mul.wide.s32 	%rd58, %r1060, 4;
	add.s64 	%rd59, %rd2, %rd58;
	add.s32 	%r1061, %r1059, %r558;
	mul.wide.s32 	%rd60, %r1061, 4;
	add.s64 	%rd61, %rd2, %rd60;
	ld.global.u32 	%r1062, [%rd59];
	ld.global.u32 	%r1063, [%rd61];
	st.global.u32 	[%rd59], %r1063;
	st.global.u32 	[%rd61], %r1062;
	ld.global.u32 	%r1064, [%rd59+-4];
	ld.global.u32 	%r1065, [%rd59];
	mad.lo.s32 	%r1066, %r1064, %r593, %r1065;
	mul.wide.s32 	%rd62, %r1066, 8;
	add.s64 	%rd63, %rd1, %rd62;
	ld.global.f64 	%fd22, [%rd63];
	add.f64 	%fd23, %fd33, %fd22;
	add.s32 	%r1067, %r1421, 1;
	sub.s32 	%r1068, %r593, %r1067;
	cvt.rn.f32.s32 	%f26, %r1068;
	shr.u32 	%r1069, %r1132, 2;
	xor.b32  	%r1070, %r1069, %r1132;
	shl.b32 	%r1071, %r1056, 4;
	shl.b32 	%r1072, %r1070, 1;
	xor.b32  	%r1073, %r1072, %r1071;
	xor.b32  	%r1074, %r1073, %r1070;
	xor.b32  	%r1129, %r1074, %r1056;
	add.s32 	%r1418, %r1418, 724874;
	add.s32 	%r1075, %r1129, %r1418;
	cvt.rn.f32.u32 	%f27, %r1075;
	fma.rn.f32 	%f28, %f27, 0f2F800000, 0f2F000000;
	cvt.rn.f32.u32 	%f29, %r1067;
	fma.rn.f32 	%f30, %f28, %f26, %f29;
	cvt.rzi.s32.f32 	%r1076, %f30;
	cvt.s64.s32 	%rd64, %r558;
	cvt.s64.s32 	%rd65, %r1421;
	add.s64 	%rd66, %rd65, %rd64;
	shl.b64 	%rd67, %rd66, 2;
	add.s64 	%rd68, %rd2, %rd67;
	add.s32 	%r1077, %r1076, %r558;
	mul.wide.s32 	%rd69, %r1077, 4;
	add.s64 	%rd70, %rd2, %rd69;
	ld.global.u32 	%r1078, [%rd68+4];
	ld.global.u32 	%r1079, [%rd70];
	st.global.u32 	[%rd68+4], %r1079;
	st.global.u32 	[%rd70], %r1078;
	ld.global.u32 	%r1080, [%rd59];
	ld.global.u32 	%r1081, [%rd68+4];
	mad.lo.s32 	%r1082, %r1080, %r593, %r1081;
	mul.wide.s32 	%rd71, %r1082, 8;
	add.s64 	%rd72, %rd1, %rd71;
	ld.global.f64 	%fd24, [%rd72];
	add.f64 	%fd33, %fd23, %fd24;
	add.s32 	%r1421, %r1421, 2;
	mov.u32 	%r1133, %r1131;
$L__BB1_135:
	and.b32  	%r1083, %r559, 1;
	setp.eq.b32 	%p77, %r1083, 1;
	not.pred 	%p78, %p77;
	@%p78 bra 	$L__BB1_137;
	sub.s32 	%r1084, %r593, %r1421;
	cvt.rn.f32.s32 	%f31, %r1084;
	shr.u32 	%r1085, %r1133, 2;
	xor.b32  	%r1086, %r1085, %r1133;
	shl.b32 	%r1087, %r1129, 4;
	shl.b32 	%r1088, %r1086, 1;
	xor.b32  	%r1089, %r1088, %r1087;
	xor.b32  	%r1090, %r1089, %r1086;
	xor.b32  	%r1091, %r1090, %r1129;
	add.s32 	%r1092, %r1418, %r1091;
	add.s32 	%r1093, %r1092, 362437;
	cvt.rn.f32.u32 	%f32, %r1093;
	fma.rn.f32 	%f33, %f32, 0f2F800000, 0f2F000000;
	cvt.rn.f32.u32 	%f34, %r1421;
	fma.rn.f32 	%f35, %f33, %f31, %f34;
	cvt.rzi.s32.f32 	%r1094, %f35;
	add.s32 	%r1095, %r1421, %r558;
	mul.wide.s32 	%rd73, %r1095, 4;
	add.s64 	%rd74, %rd2, %rd73;
	add.s32 	%r1096, %r1094, %r558;
	mul.wide.s32 	%rd75, %r1096, 4;
	add.s64 	%rd76, %rd2, %rd75;
	ld.global.u32 	%r1097, [%rd74];
	ld.global.u32 	%r1098, [%rd76];
	st.global.u32 	[%rd74], %r1098;
	st.global.u32 	[%rd76], %r1097;
	ld.global.u32 	%r1099, [%rd74+-4];
	ld.global.u32 	%r1100, [%rd74];
	mad.lo.s32 	%r1101, %r1099, %r593, %r1100;
	mul.wide.s32 	%rd77, %r1101, 8;
	add.s64 	%rd78, %rd1, %rd77;
	ld.global.f64 	%fd25, [%rd78];
	add.f64 	%fd33, %fd33, %fd25;
$L__BB1_137:
	ld.param.u64 	%rd88, [_Z10random_solPiPdS0_i_param_1];
	cvta.to.global.u64 	%rd79, %rd88;
	mul.lo.s32 	%r1102, %r593, %r1;
	mul.wide.s32 	%rd80, %r1102, 4;
	add.s64 	%rd81, %rd2, %rd80;
	ld.global.u32 	%r1103, [%rd81];
	add.s32 	%r1104, %r593, -1;
	mul.wide.s32 	%rd82, %r1104, 4;
	add.s64 	%rd83, %rd81, %rd82;
	ld.global.u32 	%r1105, [%rd83];
	mad.lo.s32 	%r1106, %r1103, %r593, %r1105;
	mul.wide.s32 	%rd84, %r1106, 8;
	add.s64 	%rd85, %rd1, %rd84;
	ld.global.f64 	%fd26, [%rd85];
	add.f64 	%fd27, %fd33, %fd26;
	mul.wide.s32 	%rd86, %r1, 8;
	add.s64 	%rd87, %rd79, %rd86;
	st.global.f64 	[%rd87], %fd27;
	ret;

}
	// .globl	_ZN6thrust24THRUST_300001_SM_1000_NS8cuda_cub4core6detail13_kernel_agentINS1_8__reduce11ReduceAgentINS0_12zip_iteratorIN4cuda3std3__45tupleIJNS0_6detail15normal_iteratorINS0_10device_ptrIdEEEENS0_17counting_iteratorIlNS0_11use_defaultESI_SI_EEEEEEEPNSB_IJdlEEESM_iNS1_9__extrema9arg_min_fIdlNSA_4lessIdEEEEEEJSL_SN_iSS_EEEvDpT0_
.visible .entry _ZN6thrust24THRUST_300001_SM_1000_NS8cuda_cub4core6detail13_kernel_agentINS1_8__reduce11ReduceAgentINS0_12zip_iteratorIN4cuda3std3__45tupleIJNS0_6detail15normal_iteratorINS0_10device_ptrIdEEEENS0_17counting_iteratorIlNS0_11use_defaultESI_SI_EEEEEEEPNSB_IJdlEEESM_iNS1_9__extrema9arg_min_fIdlNSA_4lessIdEEEEEEJSL_SN_iSS_EEEvDpT0_(
	.param .align 8 .b8 _ZN6thrust24THRUST_300001_SM_1000_NS8cuda_cub4core6detail13_kernel_agentINS1_8__reduce11ReduceAgentINS0_12zip_iteratorIN4cuda3std3__45tupleIJNS0_6detail15normal_iteratorINS0_10device_ptrIdEEEENS0_17counting_iteratorIlNS0_11use_defaultESI_SI_EEEEEEEPNSB_IJdlEEESM_iNS1_9__extrema9arg_min_fIdlNSA_4lessIdEEEEEEJSL_SN_iSS_EEEvDpT0__param_0[16],
	.param .u64 .ptr .align 1 _ZN6thrust24THRUST_300001_SM_1000_NS8cuda_cub4core6detail13_kernel_agentINS1_8__reduce11ReduceAgentINS0_12zip_iteratorIN4cuda3std3__45tupleIJNS0_6detail15normal_iteratorINS0_10device_ptrIdEEEENS0_17counting_iteratorIlNS0_11use_defaultESI_SI_EEEEEEEPNSB_IJdlEEESM_iNS1_9__extrema9arg_min_fIdlNSA_4lessIdEEEEEEJSL_SN_iSS_EEEvDpT0__param_1,
	.param .u32 _ZN6thrust24THRUST_300001_SM_1000_NS8cuda_cub4core6detail13_kernel_agentINS1_8__reduce11ReduceAgentINS0_12zip_iteratorIN4cuda3std3__45tupleIJNS0_6detail15normal_iteratorINS0_10device_ptrIdEEEENS0_17counting_iteratorIlNS0_11use_defaultESI_SI_EEEEEEEPNSB_IJdlEEESM_iNS1_9__extrema9arg_min_fIdlNSA_4lessIdEEEEEEJSL_SN_iSS_EEEvDpT0__param_2,
	.param .align 1 .b8 _ZN6thrust24THRUST_300001_SM_1000_NS8cuda_cub4core6detail13_kernel_agentINS1_8__reduce11ReduceAgentINS0_12zip_iteratorIN4cuda3std3__45tupleIJNS0_6detail15normal_iteratorINS0_10device_ptrIdEEEENS0_17counting_iteratorIlNS0_11use_defaultESI_SI_EEEEEEEPNSB_IJdlEEESM_iNS1_9__extrema9arg_min_fIdlNSA_4lessIdEEEEEEJSL_SN_iSS_EEEvDpT0__param_3[1]
)
.maxntid 256
{
	.reg .pred 	%p<223>;
	.reg .b32 	%r<400>;
	.reg .b64 	%rd<357>;
	.reg .b64 	%fd<243>;

	ld.param.u64 	%rd201, [_ZN6thrust24THRUST_300001_SM_1000_NS8cuda_cub4core6detail13_kernel_agentINS1_8__reduce11ReduceAgentINS0_12zip_iteratorIN4cuda3std3__45tupleIJNS0_6detail15normal_iteratorINS0_10device_ptrIdEEEENS0_17counting_iteratorIlNS0_11use_defaultESI_SI_EEEEEEEPNSB_IJdlEEESM_iNS1_9__extrema9arg_min_fIdlNSA_4lessIdEEEEEEJSL_SN_iSS_EEEvDpT0__param_0+8];
	ld.param.u64 	%rd200, [_ZN6thrust24THRUST_300001_SM_1000_NS8cuda_cub4core6detail13_kernel_agentINS1_8__reduce11ReduceAgentINS0_12zip_iteratorIN4cuda3std3__45tupleIJNS0_6detail15normal_iteratorINS0_10device_ptrIdEEEENS0_17counting_iteratorIlNS0_11use_defaultESI_SI_EEEEEEEPNSB_IJdlEEESM_iNS1_9__extrema9arg_min_fIdlNSA_4lessIdEEEEEEJSL_SN_iSS_EEEvDpT0__param_0];
	ld.param.u32 	%r36, [_ZN6thrust24THRUST_300001_SM_1000_NS8cuda_cub4core6detail13_kernel_agentINS1_8__reduce11ReduceAgentINS0_12zip_iteratorIN4cuda3std3__45tupleIJNS0_6detail15normal_iteratorINS0_10device_ptrIdEEEENS0_17counting_iteratorIlNS0_11use_defaultESI_SI_EEEEEEEPNSB_IJdlEEESM_iNS1_9__extrema9arg_min_fIdlNSA_4lessIdEEEEEEJSL_SN_iSS_EEEvDpT0__param_2];
	setp.eq.s32 	%p1, %r36, 0;
	@%p1 bra 	$L__BB2_200;
	cvta.to.global.u64 	%rd1, %rd200;
	setp.gt.s32 	%p2, %r36, 1279;
	@%p2 bra 	$L__BB2_112;
	mov.u32 	%r1, %tid.x;
	setp.ge.s32 	%p96, %r1, %r36;
	mov.f64 	%fd188, 0d0000000000000000;
	mov.b64 	%rd297, 0;
	mov.u32 	%r391, %r1;
	@%p96 bra 	$L__BB2_4;
	cvt.u64.u32 	%rd253, %r1;
	mul.wide.u32 	%rd254, %r1, 8;
	add.s64 	%rd255, %rd1, %rd254;
	add.s64 	%rd297, %rd201, %rd253;
	ld.global.f64 	%fd188, [%rd255];
	add.s32 	%r391, %r1, 256;
$L__BB2_4:
	setp.ge.s32 	%p97, %r391, %r36;
	@%p97 bra 	$L__BB2_26;
	not.b32 	%r160, %r391;
	add.s32 	%r4, %r36, %r160;
	and.b32  	%r161, %r4, 768;
	setp.eq.s32 	%p98, %r161, 768;
	@%p98 bra 	$L__BB2_11;
	cvt.u64.u32 	%rd257, %r391;
	add.s64 	%rd288, %rd201, %rd257;
	mul.wide.u32 	%rd258, %r391, 8;
	add.s64 	%rd287, %rd1, %rd258;
	shr.u32 	%r162, %r4, 8;
	add.s32 	%r163, %r162, 1;
	and.b32  	%r164, %r163, 3;
	neg.s32 	%r389, %r164;
$L__BB2_7:
	.pragma "nounroll";
	mov.u64 	%rd9, %rd297;
	mov.f64 	%fd3, %fd188;
	ld.global.f64 	%fd4, [%rd287];
	setp.lt.f64 	%p99, %fd3, %fd4;
	@%p99 bra 	$L__BB2_10;
	setp.lt.f64 	%p100, %fd4, %fd3;
	mov.u64 	%rd297, %rd288;
	mov.f64 	%fd188, %fd4;
	@%p100 bra 	$L__BB2_10;
	setp.lt.s64 	%p101, %rd9, %rd288;
	min.s64 	%rd297, %rd9, %rd288;
	selp.f64 	%fd188, %fd3, %fd4, %p101;
$L__BB2_10:
	add.s32 	%r391, %r391, 256;
	add.s64 	%rd288, %rd288, 256;
	add.s64 	%rd287, %rd287, 2048;
	add.s32 	%r389, %r389, 1;
	setp.ne.s32 	%p102, %r389, 0;
	@%p102 bra 	$L__BB2_7;
$L__BB2_11:
	setp.lt.u32 	%p103, %r4, 768;
	@%p103 bra 	$L__BB2_26;
	add.s32 	%r392, %r391, 512;
$L__BB2_13:
	mov.u32 	%r12, %r392;
	add.s32 	%r165, %r12, -512;
	cvt.s64.s32 	%rd259, %r165;
	mul.wide.s32 	%rd260, %r165, 8;
	add.s64 	%rd17, %rd1, %rd260;
	add.s64 	%rd18, %rd201, %rd259;
	ld.global.f64 	%fd10, [%rd17];
	setp.lt.f64 	%p104, %fd188, %fd10;
	mov.u64 	%rd294, %rd297;
	mov.f64 	%fd185, %fd188;
	@%p104 bra 	$L__BB2_16;
	setp.lt.f64 	%p105, %fd10, %fd188;
	mov.u64 	%rd294, %rd18;
	mov.f64 	%fd185, %fd10;
	@%p105 bra 	$L__BB2_16;
	setp.lt.s64 	%p106, %rd297, %rd18;
	min.s64 	%rd294, %rd297, %rd18;
	selp.f64 	%fd185, %fd188, %fd10, %p106;
$L__BB2_16:
	add.s32 	%r166, %r12, -256;
	cvt.s64.s32 	%rd261, %r166;
	add.s64 	%rd21, %rd201, %rd261;
	ld.global.f64 	%fd13, [%rd17+2048];
	setp.lt.f64 	%p107, %fd185, %fd13;
	mov.u64 	%rd295, %rd294;
	mov.f64 	%fd186, %fd185;
	@%p107 bra 	$L__BB2_19;
	setp.lt.f64 	%p108, %fd13, %fd185;
	mov.u64 	%rd295, %rd21;
	mov.f64 	%fd186, %fd13;
	@%p108 bra 	$L__BB2_19;
	setp.lt.s64 	%p109, %rd294, %rd21;
	min.s64 	%rd295, %rd294, %rd21;
	selp.f64 	%fd186, %fd185, %fd13, %p109;
$L__BB2_19:
	cvt.s64.s32 	%rd262, %r12;
	add.s64 	%rd24, %rd201, %rd262;
	ld.global.f64 	%fd16, [%rd17+4096];
	setp.lt.f64 	%p110, %fd186, %fd16;
	mov.u64 	%rd296, %rd295;
	mov.f64 	%fd187, %fd186;
	@%p110 bra 	$L__BB2_22;
	setp.lt.f64 	%p111, %fd16, %fd186;
	mov.u64 	%rd296, %rd24;
	mov.f64 	%fd187, %fd16;
	@%p111 bra 	$L__BB2_22;
	setp.lt.s64 	%p112, %rd295, %rd24;
	min.s64 	%rd296, %rd295, %rd24;
	selp.f64 	%fd187, %fd186, %fd16, %p112;
$L__BB2_22:
	add.s32 	%r167, %r12, 256;
	cvt.s64.s32 	%rd263, %r167;
	add.s64 	%rd27, %rd201, %rd263;
	ld.global.f64 	%fd19, [%rd17+6144];
	setp.lt.f64 	%p113, %fd187, %fd19;
	mov.u64 	%rd297, %rd296;
	mov.f64 	%fd188, %fd187;
	@%p113 bra 	$L__BB2_25;
	setp.lt.f64 	%p114, %fd19, %fd187;
	mov.u64 	%rd297, %rd27;
	mov.f64 	%fd188, %fd19;
	@%p114 bra 	$L__BB2_25;
	setp.lt.s64 	%p115, %rd296, %rd27;
	min.s64 	%rd297, %rd296, %rd27;
	selp.f64 	%fd188, %fd187, %fd19, %p115;
$L__BB2_25:
	add.s32 	%r392, %r12, 1024;
	add.s32 	%r168, %r12, 512;
	setp.lt.s32 	%p116, %r168, %r36;
	@%p116 bra 	$L__BB2_13;
$L__BB2_26:
	setp.lt.s32 	%p117, %r36, 256;
	@%p117 bra 	$L__BB2_66;
	// begin inline asm
	mov.u32 %r282, %laneid;
	// end inline asm
	mov.b64 	%rd274, %fd188;
	mov.b64 	{%r284, %r289}, %rd274;
	mov.b32 	%r300, 1;
	mov.b32 	%r301, 31;
	mov.b32 	%r302, -1;
	// begin inline asm
	shfl.sync.down.b32 %r283, %r284, %r300, %r301, %r302;
	// end inline asm
	// begin inline asm
	shfl.sync.down.b32 %r288, %r289, %r300, %r301, %r302;
	// end inline asm
	mov.b64 	%rd275, {%r283, %r288};
	mov.b64 	%fd23, %rd275;
	mov.b64 	{%r294, %r299}, %rd297;
	// begin inline asm
	shfl.sync.down.b32 %r293, %r294, %r300, %r301, %r302;
	// end inline asm
	// begin inline asm
	shfl.sync.down.b32 %r298, %r299, %r300, %r301, %r302;
	// end inline asm
	mov.b64 	%rd31, {%r293, %r298};
	setp.gt.s32 	%p174, %r282, 30;
	setp.lt.f64 	%p175, %fd188, %fd23;
	or.pred  	%p176, %p174, %p175;
	mov.u64 	%rd299, %rd297;
	mov.f64 	%fd190, %fd188;
	@%p176 bra 	$L__BB2_30;
	setp.gt.f64 	%p177, %fd188, %fd23;
	mov.u64 	%rd299, %rd31;
	mov.f64 	%fd190, %fd23;
	@%p177 bra 	$L__BB2_30;
	setp.lt.s64 	%p178, %rd297, %rd31;
	min.s64 	%rd299, %rd297, %rd31;
	selp.f64 	%fd190, %fd188, %fd23, %p178;
$L__BB2_30:
	mov.b64 	%rd276, %fd190;
	mov.b64 	{%r304, %r309}, %rd276;
	mov.b32 	%r320, 2;
	mov.b32 	%r321, 31;
	mov.b32 	%r322, -1;
	// begin inline asm
	shfl.sync.down.b32 %r303, %r304, %r320, %r321, %r322;
	// end inline asm
	// begin inline asm
	shfl.sync.down.b32 %r308, %r309, %r320, %r321, %r322;
	// end inline asm
	mov.b64 	%rd277, {%r303, %r308};
	mov.b64 	%fd26, %rd277;
	mov.b64 	{%r314, %r319}, %rd299;
	// begin inline asm
	shfl.sync.down.b32 %r313, %r314, %r320, %r321, %r322;
	// end inline asm
	// begin inline asm
	shfl.sync.down.b32 %r318, %r319, %r320, %r321, %r322;
	// end inline asm
	mov.b64 	%rd34, {%r313, %r318};
	setp.gt.s32 	%p179, %r282, 29;
	setp.lt.f64 	%p180, %fd190, %fd26;
	or.pred  	%p181, %p179, %p180;
	mov.u64 	%rd300, %rd299;
	mov.f64 	%fd191, %fd190;
	@%p181 bra 	$L__BB2_33;
	setp.gt.f64 	%p182, %fd190, %fd26;
	mov.u64 	%rd300, %rd34;
	mov.f64 	%fd191, %fd26;
	@%p182 bra 	$L__BB2_33;
	setp.lt.s64 	%p183, %rd299, %rd34;
	min.s64 	%rd300, %rd299, %rd34;
	selp.f64 	%fd191, %fd190, %fd26, %p183;
$L__BB2_33:
	mov.b64 	%rd278, %fd191;
	mov.b64 	{%r324, %r329}, %rd278;
	mov.b32 	%r340, 4;
	mov.b32 	%r341, 31;
	mov.b32 	%r342, -1;
	// begin inline asm
	shfl.sync.down.b32 %r323, %r324, %r340, %r341, %r342;
	// end inline asm
	// begin inline asm
	shfl.sync.down.b32 %r328, %r329, %r340, %r341, %r342;
	// end inline asm
	mov.b64 	%rd279, {%r323, %r328};
	mov.b64 	%fd29, %rd279;
	mov.b64 	{%r334, %r339}, %rd300;
	// begin inline asm
	shfl.sync.down.b32 %r333, %r334, %r340, %r341, %r342;
	// end inline asm
	// begin inline asm
	shfl.sync.down.b32 %r338, %r339, %r340, %r341, %r342;
	// end inline asm
	mov.b64 	%rd37, {%r333, %r338};
	setp.gt.s32 	%p184, %r282, 27;
	setp.lt.f64 	%p185, %fd191, %fd29;
	or.pred  	%p186, %p184, %p185;
	mov.u64 	%rd301, %rd300;
	mov.f64 	%fd192, %fd191;
	@%p186 bra 	$L__BB2_36;
	setp.gt.f64 	%p187, %fd191, %fd29;
	mov.u64 	%rd301, %rd37;
	mov.f64 	%fd192, %fd29;
	@%p187 bra 	$L__BB2_36;
	setp.lt.s64 	%p188, %rd300, %rd37;
	min.s64 	%rd301, %rd300, %rd37;
	selp.f64 	%fd192, %fd191, %fd29, %p188;
$L__BB2_36:
	mov.b64 	%rd280, %fd192;
	mov.b64 	{%r344, %r349}, %rd280;
	mov.b32 	%r360, 8;
	mov.b32 	%r361, 31;
	mov.b32 	%r362, -1;
	// begin inline asm
	shfl.sync.down.b32 %r343, %r344, %r360, %r361, %r362;
	// end inline asm
	// begin inline asm
	shfl.sync.down.b32 %r348, %r349, %r360, %r361, %r362;
	// end inline asm
	mov.b64 	%rd281, {%r343, %r348};
	mov.b64 	%fd32, %rd281;
	mov.b64 	{%r354, %r359}, %rd301;
	// begin inline asm
	shfl.sync.down.b32 %r353, %r354, %r360, %r361, %r362;
	// end inline asm
	// begin inline asm
	shfl.sync.down.b32 %r358, %r359, %r360, %r361, %r362;
	// end inline asm
	mov.b64 	%rd40, {%r353, %r358};
	setp.gt.s32 	%p189, %r282, 23;
	setp.lt.f64 	%p190, %fd192, %fd32;
	or.pred  	%p191, %p189, %p190;
	mov.u64 	%rd302, %rd301;
	mov.f64 	%fd193, %fd192;
	@%p191 bra 	$L__BB2_39;
	setp.gt.f64 	%p192, %fd192, %fd32;
	mov.u64 	%rd302, %rd40;
	mov.f64 	%fd193, %fd32;
	@%p192 bra 	$L__BB2_39;
	setp.lt.s64 	%p193, %rd301, %rd40;
	min.s64 	%rd302, %rd301, %rd40;
	selp.f64 	%fd193, %fd192, %fd32, %p193;
$L__BB2_39:
	mov.b64 	%rd282, %fd193;
	mov.b64 	{%r364, %r369}, %rd282;
	mov.b32 	%r380, 16;
	mov.b32 	%r381, 31;
	mov.b32 	%r382, -1;
	// begin inline asm
	shfl.sync.down.b32 %r363, %r364, %r380, %r381, %r382;
	// end inline asm
	// begin inline asm
	shfl.sync.down.b32 %r368, %r369, %r380, %r381, %r382;
	// end inline asm
	mov.b64 	%rd283, {%r363, %r368};
	mov.b64 	%fd35, %rd283;
	mov.b64 	{%r374, %r379}, %rd302;
	// begin inline asm
	shfl.sync.down.b32 %r373, %r374, %r380, %r381, %r382;
	// end inline asm
	// begin inline asm
	shfl.sync.down.b32 %r378, %r379, %r380, %r381, %r382;
	// end inline asm
	mov.b64 	%rd43, {%r373, %r378};
	setp.gt.s32 	%p194, %r282, 15;
	setp.lt.f64 	%p195, %fd193, %fd35;
	or.pred  	%p196, %p194, %p195;
	mov.u64 	%rd356, %rd302;
	mov.f64 	%fd242, %fd193;
	@%p196 bra 	$L__BB2_42;
	setp.gt.f64 	%p197, %fd193, %fd35;
	mov.u64 	%rd356, %rd43;
	mov.f64 	%fd242, %fd35;
	@%p197 bra 	$L__BB2_42;
	setp.lt.s64 	%p198, %rd302, %rd43;
	min.s64 	%rd356, %rd302, %rd43;
	selp.f64 	%fd242, %fd193, %fd35, %p198;
$L__BB2_42:
	setp.ne.s32 	%p199, %r282, 0;
	@%p199 bra 	$L__BB2_44;
	shr.u32 	%r383, %r1, 1;
	and.b32  	%r384, %r383, 496;
	mov.u32 	%r385, _ZN6thrust24THRUST_300001_SM_1000_NS8cuda_cub4core6detail5shmemE;
	add.s32 	%r386, %r385, %r384;
	st.shared.f64 	[%r386+8], %fd242;
	st.shared.u64 	[%r386+16], %rd356;
$L__BB2_44:
	bar.sync 	0;
	setp.ne.s32 	%p200, %r1, 0;
	@%p200 bra 	$L__BB2_198;
	ld.shared.f64 	%fd38, [_ZN6thrust24THRUST_300001_SM_1000_NS8cuda_cub4core6detail5shmemE+24];
	ld.shared.u64 	%rd46, [_ZN6thrust24THRUST_300001_SM_1000_NS8cuda_cub4core6detail5shmemE+32];
	setp.lt.f64 	%p201, %fd242, %fd38;
	mov.u64 	%rd304, %rd356;
	mov.f64 	%fd195, %fd242;
	@%p201 bra 	$L__BB2_48;
	setp.lt.f64 	%p202, %fd38, %fd242;
	mov.u64 	%rd304, %rd46;
	mov.f64 	%fd195, %fd38;
	@%p202 bra 	$L__BB2_48;
	setp.lt.s64 	%p203, %rd356, %rd46;
	min.s64 	%rd304, %rd356, %rd46;
	selp.f64 	%fd195, %fd242, %fd38, %p203;
$L__BB2_48:
	ld.shared.f64 	%fd41, [_ZN6thrust24THRUST_300001_SM_1000_NS8cuda_cub4core6detail5shmemE+40];
	ld.shared.u64 	%rd49, [_ZN6thrust24THRUST_300001_SM_1000_NS8cuda_cub4core6detail5shmemE+48];
	setp.lt.f64 	%p204, %fd195, %fd41;
	mov.u64 	%rd305, %rd304;
	mov.f64 	%fd196, %fd195;
	@%p204 bra 	$L__BB2_51;
	setp.lt.f64 	%p205, %fd41, %fd195;
	mov.u64 	%rd305, %rd49;
	mov.f64 	%fd196, %fd41;
	@%p205 bra 	$L__BB2_51;
	setp.lt.s64 	%p206, %rd304, %rd49;
	min.s64 	%rd305, %rd304, %rd49;
	selp.f64 	%fd196, %fd195, %fd41, %p206;
$L__BB2_51:
	ld.shared.f64 	%fd44, [_ZN6thrust24THRUST_300001_SM_1000_NS8cuda_cub4core6detail5shmemE+56];
	ld.shared.u64 	%rd52, [_ZN6thrust24THRUST_300001_SM_1000_NS8cuda_cub4core6detail5shmemE+64];
	setp.lt.f64 	%p207, %fd196, %fd44;
	mov.u64 	%rd306, %rd305;
	mov.f64 	%fd197, %fd196;
	@%p207 bra 	$L__BB2_54;
	setp.lt.f64 	%p208, %fd44, %fd196;
	mov.u64 	%rd306, %rd52;
	mov.f64 	%fd197, %fd44;
	@%p208 bra 	$L__BB2_54;
	setp.lt.s64 	%p209, %rd305, %rd52;
	min.s64 	%rd306, %rd305, %rd52;
	selp.f64 	%fd197, %fd196, %fd44, %p209;
$L__BB2_54:
	ld.shared.f64 	%fd47, [_ZN6thrust24THRUST_300001_SM_1000_NS8cuda_cub4core6detail5shmemE+72];
	ld.shared.u64 	%rd55, [_ZN6thrust24THRUST_300001_SM_1000_NS8cuda_cub4core6detail5shmemE+80];
	setp.lt.f64 	%p210, %fd197, %fd47;
	mov.u64 	%rd307, %rd306;
	mov.f64 	%fd198, %fd197;
	@%p210 bra 	$L__BB2_57;
	setp.lt.f64 	%p211, %fd47, %fd197;
	mov.u64 	%rd307, %rd55;
	mov.f64 	%fd198, %fd47;
	@%p211 bra 	$L__BB2_57;
	setp.lt.s64 	%p212, %rd306, %rd55;
	min.s64 	%rd307, %rd306, %rd55;
	selp.f64 	%fd198, %fd197, %fd47, %p212;
$L__BB2_57:
	ld.shared.f64 	%fd50, [_ZN6thrust24THRUST_300001_SM_1000_NS8cuda_cub4core6detail5shmemE+88];
	ld.shared.u64 	%rd58, [_ZN6thrust24THRUST_300001_SM_1000_NS8cuda_cub4core6detail5shmemE+96];
	setp.lt.f64 	%p213, %fd198, %fd50;
	mov.u64 	%rd308, %rd307;
	mov.f64 	%fd199, %fd198;
	@%p213 bra 	$L__BB2_60;
	setp.lt.f64 	%p214, %fd50, %fd198;
	mov.u64 	%rd308, %rd58;
	mov.f64 	%fd199, %fd50;
	@%p214 bra 	$L__BB2_60;
	setp.lt.s64 	%p215, %rd307, %rd58;
	min.s64 	%rd308, %rd307, %rd58;
	selp.f64 	%fd199, %fd198, %fd50, %p215;
$L__BB2_60:
	ld.shared.f64 	%fd53, [_ZN6thrust24THRUST_300001_SM_1000_NS8cuda_cub4core6detail5shmemE+104];
	ld.shared.u64 	%rd61, [_ZN6thrust24THRUST_300001_SM_1000_NS8cuda_cub4core6detail5shmemE+112];
	setp.lt.f64 	%p216, %fd199, %fd53;
	mov.u64 	%rd309, %rd308;
	mov.f64 	%fd200, %fd199;
	@%p216 bra 	$L__BB2_63;
	setp.lt.f64 	%p217, %fd53, %fd199;
	mov.u64 	%rd309, %rd61;
	mov.f64 	%fd200, %fd53;
	@%p217 bra 	$L__BB2_63;
	setp.lt.s64 	%p218, %rd308, %rd61;
	min.s64 	%rd309, %rd308, %rd61;
	selp.f64 	%fd200, %fd199, %fd53, %p218;
$L__BB2_63:
	ld.shared.f64 	%fd56, [_ZN6thrust24THRUST_300001_SM_1000_NS8cuda_cub4core6detail5shmemE+120];
	ld.shared.u64 	%rd64, [_ZN6thrust24THRUST_300001_SM_1000_NS8cuda_cub4core6detail5shmemE+128];
	setp.lt.f64 	%p219, %fd200, %fd56;
	mov.u64 	%rd356, %rd309;
	mov.f64 	%fd242, %fd200;
	@%p219 bra 	$L__BB2_198;
	setp.lt.f64 	%p220, %fd56, %fd200;
	mov.u64 	%rd356, %rd64;
	mov.f64 	%fd242, %fd56;
	@%p220 bra 	$L__BB2_198;
	setp.lt.s64 	%p221, %rd309, %rd64;
	min.s64 	%rd356, %rd309, %rd64;
	selp.f64 	%fd242, %fd200, %fd56, %p221;
	bra.uni 	$L__BB2_198;
$L__BB2_66:
	// begin inline asm
	mov.u32 %r169, %laneid;
	// end inline asm
	and.b32  	%r190, %r1, 992;
	add.s32 	%r191, %r190, 32;
	setp.gt.s32 	%p118, %r191, %r36;
	not.b32 	%r192, %r190;
	add.s32 	%r193, %r36, %r192;
	selp.b32 	%r188, %r193, 31, %p118;
	mov.b64 	%rd264, %fd188;
	mov.b64 	{%r171, %r176}, %rd264;
	mov.b32 	%r187, 1;
	mov.b32 	%r189, -1;
	// begin inline asm
	shfl.sync.down.b32 %r170, %r171, %r187, %r188, %r189;
	// end inline asm
	// begin inline asm
	shfl.sync.down.b32 %r175, %r176, %r187, %r188, %r189;
	// end inline asm
	mov.b64 	%rd265, {%r170, %r175};
	mov.b64 	%fd58, %rd265;
	mov.b64 	{%r181, %r186}, %rd297;
	// begin inline asm
	shfl.sync.down.b32 %r180, %r181, %r187, %r188, %r189;
	// end inline asm
	// begin inline asm
	shfl.sync.down.b32 %r185, %r186, %r187, %r188, %r189;
	// end inline asm
	mov.b64 	%rd66, {%r180, %r185};
	setp.ge.s32 	%p119, %r169, %r188;
	setp.lt.f64 	%p120, %fd188, %fd58;
	or.pred  	%p121, %p119, %p120;
	mov.u64 	%rd310, %rd297;
	mov.f64 	%fd201, %fd188;
	@%p121 bra 	$L__BB2_69;
	setp.gt.f64 	%p122, %fd188, %fd58;
	mov.u64 	%rd310, %rd66;
	mov.f64 	%fd201, %fd58;
	@%p122 bra 	$L__BB2_69;
	setp.lt.s64 	%p123, %rd297, %rd66;
	min.s64 	%rd310, %rd297, %rd66;
	selp.f64 	%fd201, %fd188, %fd58, %p123;
$L__BB2_69:
	mov.b64 	%rd266, %fd201;
	mov.b64 	{%r195, %r200}, %rd266;
	mov.b32 	%r211, 2;
	mov.b32 	%r213, -1;
	// begin inline asm
	shfl.sync.down.b32 %r194, %r195, %r211, %r188, %r213;
	// end inline asm
	// begin inline asm
	shfl.sync.down.b32 %r199, %r200, %r211, %r188, %r213;
	// end inline asm
	mov.b64 	%rd267, {%r194, %r199};
	mov.b64 	%fd61, %rd267;
	mov.b64 	{%r205, %r210}, %rd310;
	// begin inline asm
	shfl.sync.down.b32 %r204, %r205, %r211, %r188, %r213;
	// end inline asm
	// begin inline asm
	shfl.sync.down.b32 %r209, %r210, %r211, %r188, %r213;
	// end inline asm
	mov.b64 	%rd69, {%r204, %r209};
	add.s32 	%r214, %r169, 2;
	setp.gt.s32 	%p124, %r214, %r188;
	setp.lt.f64 	%p125, %fd201, %fd61;
	or.pred  	%p126, %p124, %p125;
	mov.u64 	%rd311, %rd310;
	mov.f64 	%fd202, %fd201;
	@%p126 bra 	$L__BB2_72;
	setp.gt.f64 	%p127, %fd201, %fd61;
	mov.u64 	%rd311, %rd69;
	mov.f64 	%fd202, %fd61;
	@%p127 bra 	$L__BB2_72;
	setp.lt.s64 	%p128, %rd310, %rd69;
	min.s64 	%rd311, %rd310, %rd69;
	selp.f64 	%fd202, %fd201, %fd61, %p128;
$L__BB2_72:
	mov.b64 	%rd268, %fd202;
	mov.b64 	{%r216, %r221}, %rd268;
	mov.b32 	%r232, 4;
	mov.b32 	%r234, -1;
	// begin inline asm
	shfl.sync.down.b32 %r215, %r216, %r232, %r188, %r234;
	// end inline asm
	// begin inline asm
	shfl.sync.down.b32 %r220, %r221, %r232, %r188, %r234;
	// end inline asm
	mov.b64 	%rd269, {%r215, %r220};
	mov.b64 	%fd64, %rd269;
	mov.b64 	{%r226, %r231}, %rd311;
	// begin inline asm
	shfl.sync.down.b32 %r225, %r226, %r232, %r188, %r234;
	// end inline asm
	// begin inline asm
	shfl.sync.down.b32 %r230, %r231, %r232, %r188, %r234;
	// end inline asm
	mov.b64 	%rd72, {%r225, %r230};
	add.s32 	%r235, %r169, 4;
	setp.gt.s32 	%p129, %r235, %r188;
	setp.lt.f64 	%p130, %fd202, %fd64;
	or.pred  	%p131, %p129, %p130;
	mov.u64 	%rd312, %rd311;
	mov.f64 	%fd203, %fd202;
	@%p131 bra 	$L__BB2_75;
	setp.gt.f64 	%p132, %fd202, %fd64;
	mov.u64 	%rd312, %rd72;
	mov.f64 	%fd203, %fd64;
	@%p132 bra 	$L__BB2_75;
	setp.lt.s64 	%p133, %rd311, %rd72;
	min.s64 	%rd312, %rd311, %rd72;
	selp.f64 	%fd203, %fd202, %fd64, %p133;
$L__BB2_75:
	mov.b64 	%rd270, %fd203;
	mov.b64 	{%r237, %r242}, %rd270;
	mov.b32 	%r253, 8;
	mov.b32 	%r255, -1;
	// begin inline asm
	shfl.sync.down.b32 %r236, %r237, %r253, %r188, %r255;
	// end inline asm
	// begin inline asm
	shfl.sync.down.b32 %r241, %r242, %r253, %r188, %r255;
	// end inline asm
	mov.b64 	%rd271, {%r236, %r241};
	mov.b64 	%fd67, %rd271;
	mov.b64 	{%r247, %r252}, %rd312;
	// begin inline asm
	shfl.sync.down.b32 %r246, %r247, %r253, %r188, %r255;
	// end inline asm
	// begin inline asm
	shfl.sync.down.b32 %r251, %r252, %r253, %r188, %r255;
	// end inline asm
	mov.b64 	%rd75, {%r246, %r251};
	add.s32 	%r256, %r169, 8;
	setp.gt.s32 	%p134, %r256, %r188;
	setp.lt.f64 	%p135, %fd203, %fd67;
	or.pred  	%p136, %p134, %p135;
	mov.f64 	%fd204, %fd203;
	mov.u64 	%rd313, %rd312;
	@%p136 bra 	$L__BB2_78;
	setp.gt.f64 	%p137, %fd203, %fd67;
	mov.f64 	%fd204, %fd67;
	mov.u64 	%rd313, %rd75;
	@%p137 bra 	$L__BB2_78;
	setp.lt.s64 	%p138, %rd312, %rd75;
	selp.f64 	%fd204, %fd203, %fd67, %p138;
	min.s64 	%rd313, %rd312, %rd75;
$L__BB2_78:
	mov.b64 	%rd272, %fd204;
	mov.b64 	{%r258, %r263}, %rd272;
	mov.b32 	%r274, 16;
	mov.b32 	%r276, -1;
	// begin inline asm
	shfl.sync.down.b32 %r257, %r258, %r274, %r188, %r276;
	// end inline asm
	// begin inline asm
	shfl.sync.down.b32 %r262, %r263, %r274, %r188, %r276;
	// end inline asm
	mov.b64 	%rd273, {%r257, %r262};
	mov.b64 	%fd70, %rd273;
	mov.b64 	{%r268, %r273}, %rd313;
	// begin inline asm
	shfl.sync.down.b32 %r267, %r268, %r274, %r188, %r276;
	// end inline asm
	// begin inline asm
	shfl.sync.down.b32 %r272, %r273, %r274, %r188, %r276;
	// end inline asm
	mov.b64 	%rd78, {%r267, %r272};
	add.s32 	%r277, %r169, 16;
	setp.gt.s32 	%p139, %r277, %r188;
	setp.lt.f64 	%p140, %fd204, %fd70;
	or.pred  	%p141, %p139, %p140;
	mov.f64 	%fd242, %fd204;
	mov.u64 	%rd356, %rd313;
	@%p141 bra 	$L__BB2_81;
	setp.gt.f64 	%p142, %fd204, %fd70;
	mov.f64 	%fd242, %fd70;
	mov.u64 	%rd356, %rd78;
	@%p142 bra 	$L__BB2_81;
	setp.lt.s64 	%p143, %rd313, %rd78;
	selp.f64 	%fd242, %fd204, %fd70, %p143;
	min.s64 	%rd356, %rd313, %rd78;
$L__BB2_81:
	setp.ne.s32 	%p144, %r169, 0;
	@%p144 bra 	$L__BB2_83;
	shr.u32 	%r278, %r1, 1;
	and.b32  	%r279, %r278, 496;
	mov.u32 	%r280, _ZN6thrust24THRUST_300001_SM_1000_NS8cuda_cub4core6detail5shmemE;
	add.s32 	%r281, %r280, %r279;
	st.shared.f64 	[%r281+8], %fd242;
	st.shared.u64 	[%r281+16], %rd356;
$L__BB2_83:
	bar.sync 	0;
	setp.ne.s32 	%p145, %r1, 0;
	@%p145 bra 	$L__BB2_198;
	setp.lt.s32 	%p146, %r36, 33;
	mov.f64 	%fd206, %fd242;
	mov.u64 	%rd315, %rd356;
	@%p146 bra 	$L__BB2_88;
	ld.shared.f64 	%fd73, [_ZN6thrust24THRUST_300001_SM_1000_NS8cuda_cub4core6detail5shmemE+24];
	ld.shared.u64 	%rd81, [_ZN6thrust24THRUST_300001_SM_1000_NS8cuda_cub4core6detail5shmemE+32];
	setp.lt.f64 	%p147, %fd242, %fd73;
	mov.f64 	%fd206, %fd242;
	mov.u64 	%rd315, %rd356;
	@%p147 bra 	$L__BB2_88;
	setp.lt.f64 	%p148, %fd73, %fd242;
	mov.f64 	%fd206, %fd73;
	mov.u64 	%rd315, %rd81;
	@%p148 bra 	$L__BB2_88;
	setp.lt.s64 	%p149, %rd356, %rd81;
	selp.f64 	%fd206, %fd242, %fd73, %p149;
	min.s64 	%rd315, %rd356, %rd81;
$L__BB2_88:
	setp.lt.s32 	%p150, %r36, 65;
	mov.f64 	%fd207, %fd206;
	mov.u64 	%rd316, %rd315;
	@%p150 bra 	$L__BB2_92;
	ld.shared.f64 	%fd76, [_ZN6thrust24THRUST_300001_SM_1000_NS8cuda_cub4core6detail5shmemE+40];
	ld.shared.u64 	%rd84, [_ZN6thrust24THRUST_300001_SM_1000_NS8cuda_cub4core6detail5shmemE+48];
	setp.lt.f64 	%p151, %fd206, %fd76;
	mov.f64 	%fd207, %fd206;
	mov.u64 	%rd316, %rd315;
	@%p151 bra 	$L__BB2_92;
	setp.lt.f64 	%p152, %fd76, %fd206;
	mov.f64 	%fd207, %fd76;
	mov.u64 	%rd316, %rd84;
	@%p152 bra 	$L__BB2_92;
	setp.lt.s64 	%p153, %rd315, %rd84;
	selp.f64 	%fd207, %fd206, %fd76, %p153;
	min.s64 	%rd316, %rd315, %rd84;
$L__BB2_92:
	setp.lt.s32 	%p154, %r36, 97;
	mov.f64 	%fd208, %fd207;
	mov.u64 	%rd317, %rd316;
	@%p154 bra 	$L__BB2_96;
	ld.shared.f64 	%fd79, [_ZN6thrust24THRUST_300001_SM_1000_NS8cuda_cub4core6detail5shmemE+56];
	ld.shared.u64 	%rd87, [_ZN6thrust24THRUST_300001_SM_1000_NS8cuda_cub4core6detail5shmemE+64];
	setp.lt.f64 	%p155, %fd207, %fd79;
	mov.f64 	%fd208, %fd207;
	mov.u64 	%rd317, %rd316;
	@%p155 bra 	$L__BB2_96;
	setp.lt.f64 	%p156, %fd79, %fd207;
	mov.f64 	%fd208, %fd79;
	mov.u64 	%rd317, %rd87;
	@%p156 bra 	$L__BB2_96;
	setp.lt.s64 	%p157, %rd316, %rd87;
	selp.f64 	%fd208, %fd207, %fd79, %p157;
	min.s64 	%rd317, %rd316, %rd87;
$L__BB2_96:
	setp.lt.s32 	%p158, %r36, 129;
	mov.f64 	%fd209, %fd208;
	mov.u64 	%rd318, %rd317;
	@%p158 bra 	$L__BB2_100;
	ld.shared.f64 	%fd82, [_ZN6thrust24THRUST_300001_SM_1000_NS8cuda_cub4core6detail5shmemE+72];
	ld.shared.u64 	%rd90, [_ZN6thrust24THRUST_300001_SM_1000_NS8cuda_cub4core6detail5shmemE+80];
	setp.lt.f64 	%p159, %fd208, %fd82;
	mov.f64 	%fd209, %fd208;
	mov.u64 	%rd318, %rd317;
	@%p159 bra 	$L__BB2_100;
	setp.lt.f64 	%p160, %fd82, %fd208;
	mov.f64 	%fd209, %fd82;
	mov.u64 	%rd318, %rd90;
	@%p160 bra 	$L__BB2_100;
	setp.lt.s64 	%p161, %rd317, %rd90;
	selp.f64 	%fd209, %fd208, %fd82, %p161;
	min.s64 	%rd318, %rd317, %rd90;
$L__BB2_100:
	setp.lt.s32 	%p162, %r36, 161;
	mov.f64 	%fd210, %fd209;
	mov.u64 	%rd319, %rd318;
	@%p162 bra 	$L__BB2_104;
	ld.shared.f64 	%fd85, [_ZN6thrust24THRUST_300001_SM_1000_NS8cuda_cub4core6detail5shmemE+88];
	ld.shared.u64 	%rd93, [_ZN6thrust24THRUST_300001_SM_1000_NS8cuda_cub4core6detail5shmemE+96];
	setp.lt.f64 	%p163, %fd209, %fd85;
	mov.f64 	%fd210, %fd209;
	mov.u64 	%rd319, %rd318;
	@%p163 bra 	$L__BB2_104;
	setp.lt.f64 	%p164, %fd85, %fd209;
	mov.f64 	%fd210, %fd85;
	mov.u64 	%rd319, %rd93;
	@%p164 bra 	$L__BB2_104;
	setp.lt.s64 	%p165, %rd318, %rd93;
	selp.f64 	%fd210, %fd209, %fd85, %p165;
	min.s64 	%rd319, %rd318, %rd93;
$L__BB2_104:
	setp.lt.s32 	%p166, %r36, 193;
	mov.f64 	%fd211, %fd210;
	mov.u64 	%rd320, %rd319;
	@%p166 bra 	$L__BB2_108;
	ld.shared.f64 	%fd88, [_ZN6thrust24THRUST_300001_SM_1000_NS8cuda_cub4core6detail5shmemE+104];
	ld.shared.u64 	%rd96, [_ZN6thrust24THRUST_300001_SM_1000_NS8cuda_cub4core6detail5shmemE+112];
	setp.lt.f64 	%p167, %fd210, %fd88;
	mov.f64 	%fd211, %fd210;
	mov.u64 	%rd320, %rd319;
	@%p167 bra 	$L__BB2_108;
	setp.lt.f64 	%p168, %fd88, %fd210;
	mov.f64 	%fd211, %fd88;
	mov.u64 	%rd320, %rd96;
	@%p168 bra 	$L__BB2_108;
	setp.lt.s64 	%p169, %rd319, %rd96;
	selp.f64 	%fd211, %fd210, %fd88, %p169;
	min.s64 	%rd320, %rd319, %rd96;
$L__BB2_108:
	setp.lt.s32 	%p170, %r36, 225;
	mov.u64 	%rd356, %rd320;
	mov.f64 	%fd242, %fd211;
	@%p170 bra 	$L__BB2_198;
	ld.shared.f64 	%fd91, [_ZN6thrust24THRUST_300001_SM_1000_NS8cuda_cub4core6detail5shmemE+120];
	ld.shared.u64 	%rd99, [_ZN6thrust24THRUST_300001_SM_1000_NS8cuda_cub4core6detail5shmemE+128];
	setp.lt.f64 	%p171, %fd211, %fd91;
	mov.u64 	%rd356, %rd320;
	mov.f64 	%fd242, %fd211;
	@%p171 bra 	$L__BB2_198;
	setp.lt.f64 	%p172, %fd91, %fd211;
	mov.u64 	%rd356, %rd99;
	mov.f64 	%fd242, %fd91;
	@%p172 bra 	$L__BB2_198;
	setp.lt.s64 	%p173, %rd320, %rd99;
	selp.f64 	%fd242, %fd211, %fd91, %p173;
	min.s64 	%rd356, %rd320, %rd99;
	bra.uni 	$L__BB2_198;
$L__BB2_112:
	mov.u32 	%r17, %tid.x;
	cvt.u64.u32 	%rd203, %r17;
	cvta.to.global.u64 	%rd204, %rd200;
	mul.wide.u32 	%rd205, %r17, 8;
	add.s64 	%rd101, %rd204, %rd205;
	ld.global.f64 	%fd172, [%rd101];
	add.s32 	%r37, %r17, 256;
	cvt.u64.u32 	%rd206, %r37;
	ld.global.f64 	%fd173, [%rd101+2048];
	add.s32 	%r38, %r17, 512;
	cvt.u64.u32 	%rd207, %r38;
	ld.global.f64 	%fd174, [%rd101+4096];
	ld.global.f64 	%fd93, [%rd101+6144];
	or.b32  	%r39, %r17, 1024;
	cvt.u64.u32 	%rd102, %r39;
	add.s64 	%rd103, %rd201, %rd102;
	ld.global.f64 	%fd94, [%rd101+8192];
	setp.lt.f64 	%p3, %fd173, %fd172;
	selp.f64 	%fd175, %fd173, %fd172, %p3;
	selp.b64 	%rd208, %rd206, %rd203, %p3;
	setp.lt.f64 	%p4, %fd174, %fd175;
	selp.f64 	%fd95, %fd174, %fd175, %p4;
	selp.b64 	%rd104, %rd207, %rd208, %p4;
	setp.lt.f64 	%p5, %fd95, %fd93;
	mov.f64 	%fd212, %fd95;
	mov.u64 	%rd321, %rd104;
	@%p5 bra 	$L__BB2_115;
	add.s32 	%r40, %r17, 768;
	cvt.u64.u32 	%rd321, %r40;
	setp.lt.f64 	%p6, %fd93, %fd95;
	mov.f64 	%fd212, %fd93;
	@%p6 bra 	$L__BB2_115;
	mov.f64 	%fd212, %fd95;
	mov.u64 	%rd321, %rd104;
$L__BB2_115:
	add.s64 	%rd107, %rd201, %rd321;
	setp.lt.f64 	%p7, %fd212, %fd94;
	mov.f64 	%fd229, %fd212;
	mov.u64 	%rd343, %rd107;
	@%p7 bra 	$L__BB2_118;
	setp.lt.f64 	%p8, %fd94, %fd212;
	mov.f64 	%fd229, %fd94;
	mov.u64 	%rd343, %rd103;
	@%p8 bra 	$L__BB2_118;
	setp.lt.s64 	%p9, %rd321, %rd102;
	selp.f64 	%fd229, %fd212, %fd94, %p9;
	selp.b64 	%rd343, %rd107, %rd103, %p9;
$L__BB2_118:
	setp.lt.u32 	%p10, %r36, 2560;
	mov.b32 	%r394, 1280;
	@%p10 bra 	$L__BB2_136;
	mov.b32 	%r394, 1280;
$L__BB2_120:
	mov.u32 	%r18, %r394;
	cvt.u64.u32 	%rd209, %r18;
	add.s64 	%rd210, %rd203, %rd209;
	mul.wide.u32 	%rd211, %r18, 8;
	add.s64 	%rd212, %rd101, %rd211;
	add.s64 	%rd113, %rd210, %rd201;
	ld.global.f64 	%fd100, [%rd212];
	ld.global.f64 	%fd101, [%rd212+2048];
	ld.global.f64 	%fd102, [%rd212+4096];
	ld.global.f64 	%fd103, [%rd212+6144];
	ld.global.f64 	%fd104, [%rd212+8192];
	setp.lt.f64 	%p11, %fd229, %fd100;
	mov.f64 	%fd215, %fd229;
	mov.u64 	%rd324, %rd343;
	@%p11 bra 	$L__BB2_123;
	setp.lt.f64 	%p12, %fd100, %fd229;
	mov.f64 	%fd215, %fd100;
	mov.u64 	%rd324, %rd113;
	@%p12 bra 	$L__BB2_123;
	setp.lt.s64 	%p13, %rd343, %rd113;
	selp.f64 	%fd215, %fd229, %fd100, %p13;
	min.s64 	%rd324, %rd343, %rd113;
$L__BB2_123:
	setp.lt.f64 	%p14, %fd215, %fd101;
	mov.f64 	%fd216, %fd215;
	mov.u64 	%rd325, %rd324;
	@%p14 bra 	$L__BB2_126;
	cvt.u64.u32 	%rd213, %r18;
	add.s64 	%rd214, %rd203, %rd213;
	add.s64 	%rd215, %rd214, %rd201;
	add.s64 	%rd325, %rd215, 256;
	setp.lt.f64 	%p15, %fd101, %fd215;
	mov.f64 	%fd216, %fd101;
	@%p15 bra 	$L__BB2_126;
	add.s64 	%rd219, %rd215, 256;
	setp.lt.s64 	%p16, %rd324, %rd219;
	selp.f64 	%fd216, %fd215, %fd101, %p16;
	min.s64 	%rd325, %rd324, %rd219;
$L__BB2_126:
	setp.lt.f64 	%p17, %fd216, %fd102;
	mov.f64 	%fd217, %fd216;
	mov.u64 	%rd326, %rd325;
	@%p17 bra 	$L__BB2_129;
	cvt.u64.u32 	%rd220, %r18;
	add.s64 	%rd221, %rd203, %rd220;
	add.s64 	%rd222, %rd221, %rd201;
	add.s64 	%rd326, %rd222, 512;
	setp.lt.f64 	%p18, %fd102, %fd216;
	mov.f64 	%fd217, %fd102;
	@%p18 bra 	$L__BB2_129;
	setp.lt.s64 	%p19, %rd325, %rd326;
	selp.f64 	%fd217, %fd216, %fd102, %p19;
	min.s64 	%rd326, %rd325, %rd326;
$L__BB2_129:
	setp.lt.f64 	%p20, %fd217, %fd103;
	mov.f64 	%fd218, %fd217;
	mov.u64 	%rd327, %rd326;
	@%p20 bra 	$L__BB2_132;
	cvt.u64.u32 	%rd223, %r18;
	add.s64 	%rd224, %rd203, %rd223;
	add.s64 	%rd225, %rd224, %rd201;
	add.s64 	%rd327, %rd225, 768;
	setp.lt.f64 	%p21, %fd103, %fd217;
	mov.f64 	%fd218, %fd103;
	@%p21 bra 	$L__BB2_132;
	setp.lt.s64 	%p22, %rd326, %rd327;
	selp.f64 	%fd218, %fd217, %fd103, %p22;
	min.s64 	%rd327, %rd326, %rd327;
$L__BB2_132:
	setp.lt.f64 	%p23, %fd218, %fd104;
	mov.f64 	%fd229, %fd218;
	mov.u64 	%rd343, %rd327;
	@%p23 bra 	$L__BB2_135;
	add.s64 	%rd228, %rd210, %rd201;
	add.s64 	%rd343, %rd228, 1024;
	setp.lt.f64 	%p24, %fd104, %fd218;
	mov.f64 	%fd229, %fd104;
	@%p24 bra 	$L__BB2_135;
	setp.lt.s64 	%p25, %rd327, %rd343;
	selp.f64 	%fd229, %fd218, %fd104, %p25;
	min.s64 	%rd343, %rd327, %rd343;
$L__BB2_135:
	add.s32 	%r394, %r18, 1280;
	add.s32 	%r43, %r18, 2560;
	setp.le.s32 	%p26, %r43, %r36;
	@%p26 bra 	$L__BB2_120;
$L__BB2_136:
	setp.le.s32 	%p27, %r36, %r394;
	@%p27 bra 	$L__BB2_159;
	sub.s32 	%r21, %r36, %r394;
	setp.ge.s32 	%p28, %r17, %r21;
	@%p28 bra 	$L__BB2_159;
	cvta.to.global.u64 	%rd130, %rd200;
	not.b32 	%r44, %r17;
	add.s32 	%r45, %r36, %r44;
	sub.s32 	%r22, %r45, %r394;
	and.b32  	%r46, %r22, 768;
	setp.eq.s32 	%p29, %r46, 768;
	mov.u32 	%r397, %r17;
	@%p29 bra 	$L__BB2_144;
	add.s32 	%r47, %r17, %r394;
	cvt.u64.u32 	%rd230, %r47;
	add.s64 	%rd331, %rd201, %rd230;
	mul.wide.u32 	%rd231, %r47, 8;
	add.s64 	%rd330, %rd130, %rd231;
	shr.u32 	%r48, %r22, 8;
	add.s32 	%r49, %r48, 1;
	and.b32  	%r50, %r49, 3;
	neg.s32 	%r395, %r50;
	mov.u32 	%r397, %r17;
$L__BB2_140:
	.pragma "nounroll";
	mov.u64 	%rd135, %rd343;
	mov.f64 	%fd116, %fd229;
	ld.global.f64 	%fd117, [%rd330];
	setp.lt.f64 	%p30, %fd116, %fd117;
	@%p30 bra 	$L__BB2_143;
	setp.lt.f64 	%p31, %fd117, %fd116;
	mov.f64 	%fd229, %fd117;
	mov.u64 	%rd343, %rd331;
	@%p31 bra 	$L__BB2_143;
	setp.lt.s64 	%p32, %rd135, %rd331;
	selp.f64 	%fd229, %fd116, %fd117, %p32;
	min.s64 	%rd343, %rd135, %rd331;
$L__BB2_143:
	add.s32 	%r397, %r397, 256;
	add.s64 	%rd331, %rd331, 256;
	add.s64 	%rd330, %rd330, 2048;
	add.s32 	%r395, %r395, 1;
	setp.ne.s32 	%p33, %r395, 0;
	@%p33 bra 	$L__BB2_140;
$L__BB2_144:
	setp.lt.u32 	%p34, %r22, 768;
	@%p34 bra 	$L__BB2_159;
	add.s32 	%r398, %r397, %r394;
	cvt.u64.u32 	%rd232, %r398;
	add.s64 	%rd338, %rd201, %rd232;
	cvt.u64.u32 	%rd233, %r397;
	cvt.u64.u32 	%rd234, %r394;
	add.s64 	%rd235, %rd233, %rd234;
	shl.b64 	%rd236, %rd235, 3;
	add.s64 	%rd237, %rd236, %rd130;
	add.s64 	%rd337, %rd237, 6144;
	mul.wide.u32 	%rd238, %r398, 8;
	add.s64 	%rd336, %rd130, %rd238;
	add.s32 	%r399, %r397, 512;
$L__BB2_146:
	mov.u32 	%r32, %r399;
	ld.global.f64 	%fd123, [%rd336];
	setp.lt.f64 	%p35, %fd229, %fd123;
	mov.f64 	%fd226, %fd229;
	mov.u64 	%rd340, %rd343;
	@%p35 bra 	$L__BB2_149;
	setp.lt.f64 	%p36, %fd123, %fd229;
	mov.f64 	%fd226, %fd123;
	mov.u64 	%rd340, %rd338;
	@%p36 bra 	$L__BB2_149;
	setp.lt.s64 	%p37, %rd343, %rd338;
	selp.f64 	%fd226, %fd229, %fd123, %p37;
	min.s64 	%rd340, %rd343, %rd338;
$L__BB2_149:
	add.s32 	%r51, %r398, 256;
	cvt.u64.u32 	%rd239, %r51;
	add.s64 	%rd151, %rd201, %rd239;
	ld.global.f64 	%fd126, [%rd337+-4096];
	setp.lt.f64 	%p38, %fd226, %fd126;
	mov.f64 	%fd227, %fd226;
	mov.u64 	%rd341, %rd340;
	@%p38 bra 	$L__BB2_152;
	setp.lt.f64 	%p39, %fd126, %fd226;
	mov.f64 	%fd227, %fd126;
	mov.u64 	%rd341, %rd151;
	@%p39 bra 	$L__BB2_152;
	setp.lt.s64 	%p40, %rd340, %rd151;
	selp.f64 	%fd227, %fd226, %fd126, %p40;
	min.s64 	%rd341, %rd340, %rd151;
$L__BB2_152:
	add.s32 	%r52, %r398, 512;
	cvt.u64.u32 	%rd240, %r52;
	add.s64 	%rd154, %rd201, %rd240;
	ld.global.f64 	%fd129, [%rd337+-2048];
	setp.lt.f64 	%p41, %fd227, %fd129;
	mov.f64 	%fd228, %fd227;
	mov.u64 	%rd342, %rd341;
	@%p41 bra 	$L__BB2_155;
	setp.lt.f64 	%p42, %fd129, %fd227;
	mov.f64 	%fd228, %fd129;
	mov.u64 	%rd342, %rd154;
	@%p42 bra 	$L__BB2_155;
	setp.lt.s64 	%p43, %rd341, %rd154;
	selp.f64 	%fd228, %fd227, %fd129, %p43;
	min.s64 	%rd342, %rd341, %rd154;
$L__BB2_155:
	add.s32 	%r53, %r398, 768;
	cvt.u64.u32 	%rd241, %r53;
	add.s64 	%rd157, %rd201, %rd241;
	ld.global.f64 	%fd132, [%rd337];
	setp.lt.f64 	%p44, %fd228, %fd132;
	mov.f64 	%fd229, %fd228;
	mov.u64 	%rd343, %rd342;
	@%p44 bra 	$L__BB2_158;
	setp.lt.f64 	%p45, %fd132, %fd228;
	mov.f64 	%fd229, %fd132;
	mov.u64 	%rd343, %rd157;
	@%p45 bra 	$L__BB2_158;
	setp.lt.s64 	%p46, %rd342, %rd157;
	selp.f64 	%fd229, %fd228, %fd132, %p46;
	min.s64 	%rd343, %rd342, %rd157;
$L__BB2_158:
	add.s64 	%rd338, %rd338, 1024;
	add.s64 	%rd337, %rd337, 8192;
	add.s64 	%rd336, %rd336, 8192;
	add.s32 	%r399, %r32, 1024;
	add.s32 	%r54, %r32, 512;
	add.s32 	%r398, %r398, 1024;
	setp.lt.s32 	%p47, %r54, %r21;
	@%p47 bra 	$L__BB2_146;
$L__BB2_159:
	// begin inline asm
	mov.u32 %r55, %laneid;
	// end inline asm
	mov.b64 	%rd242, %fd229;
	mov.b64 	{%r57, %r62}, %rd242;
	mov.b32 	%r73, 1;
	mov.b32 	%r74, 31;
	mov.b32 	%r75, -1;
	// begin inline asm
	shfl.sync.down.b32 %r56, %r57, %r73, %r74, %r75;
	// end inline asm
	// begin inline asm
	shfl.sync.down.b32 %r61, %r62, %r73, %r74, %r75;
	// end inline asm
	mov.b64 	%rd243, {%r56, %r61};
	mov.b64 	%fd136, %rd243;
	mov.b64 	{%r67, %r72}, %rd343;
	// begin inline asm
	shfl.sync.down.b32 %r66, %r67, %r73, %r74, %r75;
	// end inline asm
	// begin inline asm
	shfl.sync.down.b32 %r71, %r72, %r73, %r74, %r75;
	// end inline asm
	mov.b64 	%rd164, {%r66, %r71};
	setp.gt.s32 	%p48, %r55, 30;
	setp.lt.f64 	%p49, %fd229, %fd136;
	or.pred  	%p50, %p48, %p49;
	mov.f64 	%fd231, %fd229;
	mov.u64 	%rd345, %rd343;
	@%p50 bra 	$L__BB2_162;
	setp.gt.f64 	%p51, %fd229, %fd136;
	mov.f64 	%fd231, %fd136;
	mov.u64 	%rd345, %rd164;
	@%p51 bra 	$L__BB2_162;
	setp.lt.s64 	%p52, %rd343, %rd164;
	selp.f64 	%fd231, %fd229, %fd136, %p52;
	min.s64 	%rd345, %rd343, %rd164;
$L__BB2_162:
	mov.b64 	%rd244, %fd231;
	mov.b64 	{%r77, %r82}, %rd244;
	mov.b32 	%r93, 2;
	mov.b32 	%r94, 31;
	mov.b32 	%r95, -1;
	// begin inline asm
	shfl.sync.down.b32 %r76, %r77, %r93, %r94, %r95;
	// end inline asm
	// begin inline asm
	shfl.sync.down.b32 %r81, %r82, %r93, %r94, %r95;
	// end inline asm
	mov.b64 	%rd245, {%r76, %r81};
	mov.b64 	%fd139, %rd245;
	mov.b64 	{%r87, %r92}, %rd345;
	// begin inline asm
	shfl.sync.down.b32 %r86, %r87, %r93, %r94, %r95;
	// end inline asm
	// begin inline asm
	shfl.sync.down.b32 %r91, %r92, %r93, %r94, %r95;
	// end inline asm
	mov.b64 	%rd167, {%r86, %r91};
	setp.gt.s32 	%p53, %r55, 29;
	setp.lt.f64 	%p54, %fd231, %fd139;
	or.pred  	%p55, %p53, %p54;
	mov.f64 	%fd232, %fd231;
	mov.u64 	%rd346, %rd345;
	@%p55 bra 	$L__BB2_165;
	setp.gt.f64 	%p56, %fd231, %fd139;
	mov.f64 	%fd232, %fd139;
	mov.u64 	%rd346, %rd167;
	@%p56 bra 	$L__BB2_165;
	setp.lt.s64 	%p57, %rd345, %rd167;
	selp.f64 	%fd232, %fd231, %fd139, %p57;
	min.s64 	%rd346, %rd345, %rd167;
$L__BB2_165:
	mov.b64 	%rd246, %fd232;
	mov.b64 	{%r97, %r102}, %rd246;
	mov.b32 	%r113, 4;
	mov.b32 	%r114, 31;
	mov.b32 	%r115, -1;
	// begin inline asm
	shfl.sync.down.b32 %r96, %r97, %r113, %r114, %r115;
	// end inline asm
	// begin inline asm
	shfl.sync.down.b32 %r101, %r102, %r113, %r114, %r115;
	// end inline asm
	mov.b64 	%rd247, {%r96, %r101};
	mov.b64 	%fd142, %rd247;
	mov.b64 	{%r107, %r112}, %rd346;
	// begin inline asm
	shfl.sync.down.b32 %r106, %r107, %r113, %r114, %r115;
	// end inline asm
	// begin inline asm
	shfl.sync.down.b32 %r111, %r112, %r113, %r114, %r115;
	// end inline asm
	mov.b64 	%rd170, {%r106, %r111};
	setp.gt.s32 	%p58, %r55, 27;
	setp.lt.f64 	%p59, %fd232, %fd142;
	or.pred  	%p60, %p58, %p59;
	mov.f64 	%fd233, %fd232;
	mov.u64 	%rd347, %rd346;
	@%p60 bra 	$L__BB2_168;
	setp.gt.f64 	%p61, %fd232, %fd142;
	mov.f64 	%fd233, %fd142;
	mov.u64 	%rd347, %rd170;
	@%p61 bra 	$L__BB2_168;
	setp.lt.s64 	%p62, %rd346, %rd170;
	selp.f64 	%fd233, %fd232, %fd142, %p62;
	min.s64 	%rd347, %rd346, %rd170;
$L__BB2_168:
	mov.b64 	%rd248, %fd233;
	mov.b64 	{%r117, %r122}, %rd248;
	mov.b32 	%r133, 8;
	mov.b32 	%r134, 31;
	mov.b32 	%r135, -1;
	// begin inline asm
	shfl.sync.down.b32 %r116, %r117, %r133, %r134, %r135;
	// end inline asm
	// begin inline asm
	shfl.sync.down.b32 %r121, %r122, %r133, %r134, %r135;
	// end inline asm
	mov.b64 	%rd249, {%r116, %r121};
	mov.b64 	%fd145, %rd249;
	mov.b64 	{%r127, %r132}, %rd347;
	// begin inline asm
	shfl.sync.down.b32 %r126, %r127, %r133, %r134, %r135;
	// end inline asm
	// begin inline asm
	shfl.sync.down.b32 %r131, %r132, %r133, %r134, %r135;
	// end inline asm
	mov.b64 	%rd173, {%r126, %r131};
	setp.gt.s32 	%p63, %r55, 23;
	setp.lt.f64 	%p64, %fd233, %fd145;
	or.pred  	%p65, %p63, %p64;
	mov.f64 	%fd234, %fd233;
	mov.u64 	%rd348, %rd347;
	@%p65 bra 	$L__BB2_171;
	setp.gt.f64 	%p66, %fd233, %fd145;
	mov.f64 	%fd234, %fd145;
	mov.u64 	%rd348, %rd173;
	@%p66 bra 	$L__BB2_171;
	setp.lt.s64 	%p67, %rd347, %rd173;
	selp.f64 	%fd234, %fd233, %fd145, %p67;
	min.s64 	%rd348, %rd347, %rd173;
$L__BB2_171:
	mov.b64 	%rd250, %fd234;
	mov.b64 	{%r137, %r142}, %rd250;
	mov.b32 	%r153, 16;
	mov.b32 	%r154, 31;
	mov.b32 	%r155, -1;
	// begin inline asm
	shfl.sync.down.b32 %r136, %r137, %r153, %r154, %r155;
	// end inline asm
	// begin inline asm
	shfl.sync.down.b32 %r141, %r142, %r153, %r154, %r155;
	// end inline asm
	mov.b64 	%rd251, {%r136, %r141};
	mov.b64 	%fd148, %rd251;
	mov.b64 	{%r147, %r152}, %rd348;
	// begin inline asm
	shfl.sync.down.b32 %r146, %r147, %r153, %r154, %r155;
	// end inline asm
	// begin inline asm
	shfl.sync.down.b32 %r151, %r152, %r153, %r154, %r155;
	// end inline asm
	mov.b64 	%rd176, {%r146, %r151};
	setp.gt.s32 	%p68, %r55, 15;
	setp.lt.f64 	%p69, %fd234, %fd148;
	or.pred  	%p70, %p68, %p69;
	mov.f64 	%fd242, %fd234;
	mov.u64 	%rd356, %rd348;
	@%p70 bra 	$L__BB2_174;
	setp.gt.f64 	%p71, %fd234, %fd148;
	mov.f64 	%fd242, %fd148;
	mov.u64 	%rd356, %rd176;
	@%p71 bra 	$L__BB2_174;
	setp.lt.s64 	%p72, %rd348, %rd176;
	selp.f64 	%fd242, %fd234, %fd148, %p72;
	min.s64 	%rd356, %rd348, %rd176;
$L__BB2_174:
	setp.ne.s32 	%p73, %r55, 0;
	@%p73 bra 	$L__BB2_176;
	shr.u32 	%r156, %r17, 1;
	and.b32  	%r157, %r156, 496;
	mov.u32 	%r158, _ZN6thrust24THRUST_300001_SM_1000_NS8cuda_cub4core6detail5shmemE;
	add.s32 	%r159, %r158, %r157;
	st.shared.f64 	[%r159+8], %fd242;
	st.shared.u64 	[%r159+16], %rd356;
$L__BB2_176:
	bar.sync 	0;
	setp.ne.s32 	%p74, %r17, 0;
	@%p74 bra 	$L__BB2_198;
	ld.shared.f64 	%fd151, [_ZN6thrust24THRUST_300001_SM_1000_NS8cuda_cub4core6detail5shmemE+24];
	ld.shared.u64 	%rd179, [_ZN6thrust24THRUST_300001_SM_1000_NS8cuda_cub4core6detail5shmemE+32];
	setp.lt.f64 	%p75, %fd242, %fd151;
	mov.f64 	%fd236, %fd242;
	mov.u64 	%rd350, %rd356;
	@%p75 bra 	$L__BB2_180;
	setp.lt.f64 	%p76, %fd151, %fd242;
	mov.f64 	%fd236, %fd151;
	mov.u64 	%rd350, %rd179;
	@%p76 bra 	$L__BB2_180;
	setp.lt.s64 	%p77, %rd356, %rd179;
	selp.f64 	%fd236, %fd242, %fd151, %p77;
	min.s64 	%rd350, %rd356, %rd179;
$L__BB2_180:
	ld.shared.f64 	%fd154, [_ZN6thrust24THRUST_300001_SM_1000_NS8cuda_cub4core6detail5shmemE+40];
	ld.shared.u64 	%rd182, [_ZN6thrust24THRUST_300001_SM_1000_NS8cuda_cub4core6detail5shmemE+48];
	setp.lt.f64 	%p78, %fd236, %fd154;
	mov.f64 	%fd237, %fd236;
	mov.u64 	%rd351, %rd350;
	@%p78 bra 	$L__BB2_183;
	setp.lt.f64 	%p79, %fd154, %fd236;
	mov.f64 	%fd237, %fd154;
	mov.u64 	%rd351, %rd182;
	@%p79 bra 	$L__BB2_183;
	setp.lt.s64 	%p80, %rd350, %rd182;
	selp.f64 	%fd237, %fd236, %fd154, %p80;
	min.s64 	%rd351, %rd350, %rd182;
$L__BB2_183:
	ld.shared.f64 	%fd157, [_ZN6thrust24THRUST_300001_SM_1000_NS8cuda_cub4core6detail5shmemE+56];
	ld.shared.u64 	%rd185, [_ZN6thrust24THRUST_300001_SM_1000_NS8cuda_cub4core6detail5shmemE+64];
	setp.lt.f64 	%p81, %fd237, %fd157;
	mov.f64 	%fd238, %fd237;
	mov.u64 	%rd352, %rd351;
	@%p81 bra 	$L__BB2_186;
	setp.lt.f64 	%p82, %fd157, %fd237;
	mov.f64 	%fd238, %fd157;
	mov.u64 	%rd352, %rd185;
	@%p82 bra 	$L__BB2_186;
	setp.lt.s64 	%p83, %rd351, %rd185;
	selp.f64 	%fd238, %fd237, %fd157, %p83;
	min.s64 	%rd352, %rd351, %rd185;
$L__BB2_186:
	ld.shared.f64 	%fd160, [_ZN6thrust24THRUST_300001_SM_1000_NS8cuda_cub4core6detail5shmemE+72];
	ld.shared.u64 	%rd188, [_ZN6thrust24THRUST_300001_SM_1000_NS8cuda_cub4core6detail5shmemE+80];
	setp.lt.f64 	%p84, %fd238, %fd160;
	mov.f64 	%fd239, %fd238;
	mov.u64 	%rd353, %rd352;
	@%p84 bra 	$L__BB2_189;
	setp.lt.f64 	%p85, %fd160, %fd238;
	mov.f64 	%fd239, %fd160;
	mov.u64 	%rd353, %rd188;
	@%p85 bra 	$L__BB2_189;
	setp.lt.s64 	%p86, %rd352, %rd188;
	selp.f64 	%fd239, %fd238, %fd160, %p86;
	min.s64 	%rd353, %rd352, %rd188;
$L__BB2_189:
	ld.shared.f64 	%fd163, [_ZN6thrust24THRUST_300001_SM_1000_NS8cuda_cub4core6detail5shmemE+88];
	ld.shared.u64 	%rd191, [_ZN6thrust24THRUST_300001_SM_1000_NS8cuda_cub4core6detail5shmemE+96];
	setp.lt.f64 	%p87, %fd239, %fd163;
	mov.f64 	%fd240, %fd239;
	mov.u64 	%rd354, %rd353;
	@%p87 bra 	$L__BB2_192;
	setp.lt.f64 	%p88, %fd163, %fd239;
	mov.f64 	%fd240, %fd163;
	mov.u64 	%rd354, %rd191;
	@%p88 bra 	$L__BB2_192;
	setp.lt.s64 	%p89, %rd353, %rd191;
	selp.f64 	%fd240, %fd239, %fd163, %p89;
	min.s64 	%rd354, %rd353, %rd191;
$L__BB2_192:
	ld.shared.f64 	%fd166, [_ZN6thrust24THRUST_300001_SM_1000_NS8cuda_cub4core6detail5shmemE+104];
	ld.shared.u64 	%rd194, [_ZN6thrust24THRUST_300001_SM_1000_NS8cuda_cub4core6detail5shmemE+112];
	setp.lt.f64 	%p90, %fd240, %fd166;
	mov.f64 	%fd241, %fd240;
	mov.u64 	%rd355, %rd354;
	@%p90 bra 	$L__BB2_195;
	setp.lt.f64 	%p91, %fd166, %fd240;
	mov.f64 	%fd241, %fd166;
	mov.u64 	%rd355, %rd194;
	@%p91 bra 	$L__BB2_195;
	setp.lt.s64 	%p92, %rd354, %rd194;
	selp.f64 	%fd241, %fd240, %fd166, %p92;
	min.s64 	%rd355, %rd354, %rd194;
$L__BB2_195:
	ld.shared.f64 	%fd169, [_ZN6thrust24THRUST_300001_SM_1000_NS8cuda_cub4core6detail5shmemE+120];
	ld.shared.u64 	%rd197, [_ZN6thrust24THRUST_300001_SM_1000_NS8cuda_cub4core6detail5shmemE+128];
	setp.lt.f64 	%p93, %fd241, %fd169;
	mov.u64 	%rd356, %rd355;
	mov.f64 	%fd242, %fd241;
	@%p93 bra 	$L__BB2_198;
	setp.lt.f64 	%p94, %fd169, %fd241;
	mov.u64 	%rd356, %rd197;
	mov.f64 	%fd242, %fd169;
	@%p94 bra 	$L__BB2_198;
	setp.lt.s64 	%p95, %rd355, %rd197;
	selp.f64 	%fd242, %fd241, %fd169, %p95;
	min.s64 	%rd356, %rd355, %rd197;
$L__BB2_198:
	mov.u32 	%r387, %tid.x;
	setp.ne.s32 	%p222, %r387, 0;
	@%p222 bra 	$L__BB2_200;
	ld.param.u64 	%rd285, [_ZN6thrust24THRUST_300001_SM_1000_NS8cuda_cub4core6detail13_kernel_agentINS1_8__reduce11ReduceAgentINS0_12zip_iteratorIN4cuda3std3__45tupleIJNS0_6detail15normal_iteratorINS0_10device_ptrIdEEEENS0_17counting_iteratorIlNS0_11use_defaultESI_SI_EEEEEEEPNSB_IJdlEEESM_iNS1_9__extrema9arg_min_fIdlNSA_4lessIdEEEEEEJSL_SN_iSS_EEEvDpT0__param_1];
	cvta.to.global.u64 	%rd284, %rd285;
	st.global.f64 	[%rd284], %fd242;
	st.global.u64 	[%rd284+8], %rd356;
$L__BB2_200:
	ret;

}
	// .globl	_ZN6thrust24THRUST_300001_SM_1000_NS8cuda_cub4core6detail13_kernel_agentINS1_8__reduce11ReduceAgentINS0_12zip_iteratorIN4cuda3std3__45tupleIJNS0_6detail15normal_iteratorINS0_10device_ptrIdEEEENS0_17counting_iteratorIlNS0_11use_defaultESI_SI_EEEEEEEPNSB_IJdlEEESM_iNS1_9__extrema9arg_min_fIdlNSA_4lessIdEEEEEEJSL_SN_iN3cub18CUB_300001_SM_100013GridEvenShareIiEENSV_9GridQueueIjEESS_EEEvDpT0_
.visible .entry _ZN6thrust24THRUST_300001_SM_1000_NS8cuda_cub4core6detail13_kernel_agentINS1_8__reduce11ReduceAgentINS0_12zip_iteratorIN4cuda3std3__45tupleIJNS0_6detail15normal_iteratorINS0_10device_ptrIdEEEENS0_17counting_iteratorIlNS0_11use_defaultESI_SI_EEEEEEEPNSB_IJdlEEESM_iNS1_9__extrema9arg_min_fIdlNSA_4lessIdEEEEEEJSL_SN_iN3cub18CUB_300001_SM_100013GridEvenShareIiEENSV_9GridQueueIjEESS_EEEvDpT0_(
	.param .align 8 .b8 _ZN6thrust24THRUST_300001_SM_1000_NS8cuda_cub4core6detail13_kernel_agentINS1_8__reduce11ReduceAgentINS0_12zip_iteratorIN4cuda3std3__45tupleIJNS0_6detail15normal_iteratorINS0_10device_ptrIdEEEENS0_17counting_iteratorIlNS0_11use_defaultESI_SI_EEEEEEEPNSB_IJdlEEESM_iNS1_9__extrema9arg_min_fIdlNSA_4lessIdEEEEEEJSL_SN_iN3cub18CUB_300001_SM_100013GridEvenShareIiEENSV_9GridQueueIjEESS_EEEvDpT0__param_0[16],
	.param .u64 .ptr .align 1 _ZN6thrust24THRUST_300001_SM_1000_NS8cuda_cub4core6detail13_kernel_agentINS1_8__reduce11ReduceAgentINS0_12zip_iteratorIN4cuda3std3__45tupleIJNS0_6detail15normal_iteratorINS0_10device_ptrIdEEEENS0_17counting_iteratorIlNS0_11use_defaultESI_SI_EEEEEEEPNSB_IJdlEEESM_iNS1_9__extrema9arg_min_fIdlNSA_4lessIdEEEEEEJSL_SN_iN3cub18CUB_300001_SM_100013GridEvenShareIiEENSV_9GridQueueIjEESS_EEEvDpT0__param_1,
	.param .u32 _ZN6thrust24THRUST_300001_SM_1000_NS8cuda_cub4core6detail13_kernel_agentINS1_8__reduce11ReduceAgentINS0_12zip_iteratorIN4cuda3std3__45tupleIJNS0_6detail15normal_iteratorINS0_10device_ptrIdEEEENS0_17counting_iteratorIlNS0_11use_defaultESI_SI_EEEEEEEPNSB_IJdlEEESM_iNS1_9__extrema9arg_min_fIdlNSA_4lessIdEEEEEEJSL_SN_iN3cub18CUB_300001_SM_100013GridEvenShareIiEENSV_9GridQueueIjEESS_EEEvDpT0__param_2,
	.param .align 4 .b8 _ZN6thrust24THRUST_300001_SM_1000_NS8cuda_cub4core6detail13_kernel_agentINS1_8__reduce11ReduceAgentINS0_12zip_iteratorIN4cuda3std3__45tupleIJNS0_6detail15normal_iteratorINS0_10device_ptrIdEEEENS0_17counting_iteratorIlNS0_11use_defaultESI_SI_EEEEEEEPNSB_IJdlEEESM_iNS1_9__extrema9arg_min_fIdlNSA_4lessIdEEEEEEJSL_SN_iN3cub18CUB_300001_SM_100013GridEvenShareIiEENSV_9GridQueueIjEESS_EEEvDpT0__param_3[40],
	.param .align 8 .b8 _ZN6thrust24THRUST_300001_SM_1000_NS8cuda_cub4core6detail13_kernel_agentINS1_8__reduce11ReduceAgentINS0_12zip_iteratorIN4cuda3std3__45tupleIJNS0_6detail15normal_iteratorINS0_10device_ptrIdEEEENS0_17counting_iteratorIlNS0_11use_defaultESI_SI_EEEEEEEPNSB_IJdlEEESM_iNS1_9__extrema9arg_min_fIdlNSA_4lessIdEEEEEEJSL_SN_iN3cub18CUB_300001_SM_100013GridEvenShareIiEENSV_9GridQueueIjEESS_EEEvDpT0__param_4[8],
	.param .align 1 .b8 _ZN6thrust24THRUST_300001_SM_1000_NS8cuda_cub4core6detail13_kernel_agentINS1_8__reduce11ReduceAgentINS0_12zip_iteratorIN4cuda3std3__45tupleIJNS0_6detail15normal_iteratorINS0_10device_ptrIdEEEENS0_17counting_iteratorIlNS0_11use_defaultESI_SI_EEEEEEEPNSB_IJdlEEESM_iNS1_9__extrema9arg_min_fIdlNSA_4lessIdEEEEEEJSL_SN_iN3cub18CUB_300001_SM_100013GridEvenShareIiEENSV_9GridQueueIjEESS_EEEvDpT0__param_5[1]
)
.maxntid 256
{
	.reg .pred 	%p<225>;
	.reg .b32 	%r<437>;
	.reg .b64 	%rd<334>;
	.reg .b64 	%fd<243>;

	ld.param.u64 	%rd185, [_ZN6thrust24THRUST_300001_SM_1000_NS8cuda_cub4core6detail13_kernel_agentINS1_8__reduce11ReduceAgentINS0_12zip_iteratorIN4cuda3std3__45tupleIJNS0_6detail15normal_iteratorINS0_10device_ptrIdEEEENS0_17counting_iteratorIlNS0_11use_defaultESI_SI_EEEEEEEPNSB_IJdlEEESM_iNS1_9__extrema9arg_min_fIdlNSA_4lessIdEEEEEEJSL_SN_iN3cub18CUB_300001_SM_100013GridEvenShareIiEENSV_9GridQueueIjEESS_EEEvDpT0__param_0+8];
	ld.param.u64 	%rd184, [_ZN6thrust24THRUST_300001_SM_1000_NS8cuda_cub4core6detail13_kernel_agentINS1_8__reduce11ReduceAgentINS0_12zip_iteratorIN4cuda3std3__45tupleIJNS0_6detail15normal_iteratorINS0_10device_ptrIdEEEENS0_17counting_iteratorIlNS0_11use_defaultESI_SI_EEEEEEEPNSB_IJdlEEESM_iNS1_9__extrema9arg_min_fIdlNSA_4lessIdEEEEEEJSL_SN_iN3cub18CUB_300001_SM_100013GridEvenShareIiEENSV_9GridQueueIjEESS_EEEvDpT0__param_0];
	ld.param.u64 	%rd187, [_ZN6thrust24THRUST_300001_SM_1000_NS8cuda_cub4core6detail13_kernel_agentINS1_8__reduce11ReduceAgentINS0_12zip_iteratorIN4cuda3std3__45tupleIJNS0_6detail15normal_iteratorINS0_10device_ptrIdEEEENS0_17counting_iteratorIlNS0_11use_defaultESI_SI_EEEEEEEPNSB_IJdlEEESM_iNS1_9__extrema9arg_min_fIdlNSA_4lessIdEEEEEEJSL_SN_iN3cub18CUB_300001_SM_100013GridEvenShareIiEENSV_9GridQueueIjEESS_EEEvDpT0__param_4];
	ld.param.u32 	%r66, [_ZN6thrust24THRUST_300001_SM_1000_NS8cuda_cub4core6detail13_kernel_agentINS1_8__reduce11ReduceAgentINS0_12zip_iteratorIN4cuda3std3__45tupleIJNS0_6detail15normal_iteratorINS0_10device_ptrIdEEEENS0_17counting_iteratorIlNS0_11use_defaultESI_SI_EEEEEEEPNSB_IJdlEEESM_iNS1_9__extrema9arg_min_fIdlNSA_4lessIdEEEEEEJSL_SN_iN3cub18CUB_300001_SM_100013GridEvenShareIiEENSV_9GridQueueIjEESS_EEEvDpT0__param_2];
	cvta.to.global.u64 	%rd1, %rd187;
	cvta.to.global.u64 	%rd2, %rd184;
	mov.u32 	%r1, %ctaid.x;
	mul.lo.s32 	%r2, %r1, 1280;
	mov.u32 	%r67, %nctaid.x;
	mul.lo.s32 	%r3, %r67, 1280;
	add.s32 	%r68, %r2, 1280;
	setp.le.s32 	%p1, %r68, %r66;
	@%p1 bra 	$L__BB3_111;
	sub.s32 	%r4, %r66, %r2;
	mov.u32 	%r5, %tid.x;
	setp.ge.s32 	%p98, %r5, %r4;
	mov.f64 	%fd188, 0d0000000000000000;
	mov.b64 	%rd279, 0;
	mov.u32 	%r420, %r5;
	@%p98 bra 	$L__BB3_3;
	add.s32 	%r190, %r2, %r5;
	cvt.s64.s32 	%rd234, %r190;
	mul.wide.s32 	%rd235, %r190, 8;
	add.s64 	%rd236, %rd2, %rd235;
	add.s64 	%rd279, %rd185, %rd234;
	ld.global.f64 	%fd188, [%rd236];
	add.s32 	%r420, %r5, 256;
$L__BB3_3:
	setp.ge.s32 	%p99, %r420, %r4;
	@%p99 bra 	$L__BB3_25;
	not.b32 	%r191, %r420;
	add.s32 	%r192, %r66, %r191;
	sub.s32 	%r8, %r192, %r2;
	and.b32  	%r193, %r8, 768;
	setp.eq.s32 	%p100, %r193, 768;
	@%p100 bra 	$L__BB3_10;
	add.s32 	%r418, %r420, %r2;
	shr.u32 	%r194, %r8, 8;
	add.s32 	%r195, %r194, 1;
	and.b32  	%r196, %r195, 3;
	neg.s32 	%r417, %r196;
$L__BB3_6:
	.pragma "nounroll";
	mov.u64 	%rd6, %rd279;
	mov.f64 	%fd3, %fd188;
	cvt.s64.s32 	%rd238, %r418;
	add.s64 	%rd7, %rd185, %rd238;
	mul.wide.s32 	%rd239, %r418, 8;
	add.s64 	%rd240, %rd2, %rd239;
	ld.global.f64 	%fd4, [%rd240];
	setp.lt.f64 	%p101, %fd3, %fd4;
	@%p101 bra 	$L__BB3_9;
	setp.lt.f64 	%p102, %fd4, %fd3;
	mov.u64 	%rd279, %rd7;
	mov.f64 	%fd188, %fd4;
	@%p102 bra 	$L__BB3_9;
	setp.lt.s64 	%p103, %rd6, %rd7;
	min.s64 	%rd279, %rd6, %rd7;
	selp.f64 	%fd188, %fd3, %fd4, %p103;
$L__BB3_9:
	add.s32 	%r420, %r420, 256;
	add.s32 	%r418, %r418, 256;
	add.s32 	%r417, %r417, 1;
	setp.ne.s32 	%p104, %r417, 0;
	@%p104 bra 	$L__BB3_6;
$L__BB3_10:
	setp.lt.u32 	%p105, %r8, 768;
	@%p105 bra 	$L__BB3_25;
	add.s32 	%r421, %r420, %r2;
	add.s32 	%r424, %r421, 256;
	add.s32 	%r423, %r421, 512;
	add.s32 	%r422, %r421, 768;
	add.s64 	%rd12, %rd2, 4096;
$L__BB3_12:
	cvt.s64.s32 	%rd241, %r424;
	add.s64 	%rd14, %rd185, %rd241;
	cvt.s64.s32 	%rd242, %r423;
	add.s64 	%rd15, %rd185, %rd242;
	cvt.s64.s32 	%rd243, %r422;
	add.s64 	%rd16, %rd185, %rd243;
	cvt.s64.s32 	%rd244, %r421;
	mul.wide.s32 	%rd245, %r421, 8;
	add.s64 	%rd17, %rd12, %rd245;
	add.s64 	%rd18, %rd185, %rd244;
	ld.global.f64 	%fd10, [%rd17+-4096];
	setp.lt.f64 	%p106, %fd188, %fd10;
	mov.u64 	%rd276, %rd279;
	mov.f64 	%fd185, %fd188;
	@%p106 bra 	$L__BB3_15;
	setp.lt.f64 	%p107, %fd10, %fd188;
	mov.u64 	%rd276, %rd18;
	mov.f64 	%fd185, %fd10;
	@%p107 bra 	$L__BB3_15;
	setp.lt.s64 	%p108, %rd279, %rd18;
	min.s64 	%rd276, %rd279, %rd18;
	selp.f64 	%fd185, %fd188, %fd10, %p108;
$L__BB3_15:
	ld.global.f64 	%fd13, [%rd17+-2048];
	setp.lt.f64 	%p109, %fd185, %fd13;
	mov.u64 	%rd277, %rd276;
	mov.f64 	%fd186, %fd185;
	@%p109 bra 	$L__BB3_18;
	setp.lt.f64 	%p110, %fd13, %fd185;
	mov.u64 	%rd277, %rd14;
	mov.f64 	%fd186, %fd13;
	@%p110 bra 	$L__BB3_18;
	setp.lt.s64 	%p111, %rd276, %rd14;
	min.s64 	%rd277, %rd276, %rd14;
	selp.f64 	%fd186, %fd185, %fd13, %p111;
$L__BB3_18:
	ld.global.f64 	%fd16, [%rd17];
	setp.lt.f64 	%p112, %fd186, %fd16;
	mov.u64 	%rd278, %rd277;
	mov.f64 	%fd187, %fd186;
	@%p112 bra 	$L__BB3_21;
	setp.lt.f64 	%p113, %fd16, %fd186;
	mov.u64 	%rd278, %rd15;
	mov.f64 	%fd187, %fd16;
	@%p113 bra 	$L__BB3_21;
	setp.lt.s64 	%p114, %rd277, %rd15;
	min.s64 	%rd278, %rd277, %rd15;
	selp.f64 	%fd187, %fd186, %fd16, %p114;
$L__BB3_21:
	ld.global.f64 	%fd19, [%rd17+2048];
	setp.lt.f64 	%p115, %fd187, %fd19;
	mov.u64 	%rd279, %rd278;
	mov.f64 	%fd188, %fd187;
	@%p115 bra 	$L__BB3_24;
	setp.lt.f64 	%p116, %fd19, %fd187;
	mov.u64 	%rd279, %rd16;
	mov.f64 	%fd188, %fd19;
	@%p116 bra 	$L__BB3_24;
	setp.lt.s64 	%p117, %rd278, %rd16;
	min.s64 	%rd279, %rd278, %rd16;
	selp.f64 	%fd188, %fd187, %fd19, %p117;
$L__BB3_24:
	add.s32 	%r420, %r420, 1024;
	add.s32 	%r424, %r424, 1024;
	add.s32 	%r423, %r423, 1024;
	add.s32 	%r422, %r422, 1024;
	add.s32 	%r421, %r421, 1024;
	setp.lt.s32 	%p118, %r420, %r4;
	@%p118 bra 	$L__BB3_12;
$L__BB3_25:
	setp.lt.s32 	%p119, %r4, 256;
	@%p119 bra 	$L__BB3_65;
	// begin inline asm
	mov.u32 %r310, %laneid;
	// end inline asm
	mov.b64 	%rd256, %fd188;
	mov.b64 	{%r312, %r317}, %rd256;
	mov.b32 	%r328, 1;
	mov.b32 	%r329, 31;
	mov.b32 	%r330, -1;
	// begin inline asm
	shfl.sync.down.b32 %r311, %r312, %r328, %r329, %r330;
	// end inline asm
	// begin inline asm
	shfl.sync.down.b32 %r316, %r317, %r328, %r329, %r330;
	// end inline asm
	mov.b64 	%rd257, {%r311, %r316};
	mov.b64 	%fd23, %rd257;
	mov.b64 	{%r322, %r327}, %rd279;
	// begin inline asm
	shfl.sync.down.b32 %r321, %r322, %r328, %r329, %r330;
	// end inline asm
	// begin inline asm
	shfl.sync.down.b32 %r326, %r327, %r328, %r329, %r330;
	// end inline asm
	mov.b64 	%rd28, {%r321, %r326};
	setp.gt.s32 	%p176, %r310, 30;
	setp.lt.f64 	%p177, %fd188, %fd23;
	or.pred  	%p178, %p176, %p177;
	mov.u64 	%rd281, %rd279;
	mov.f64 	%fd190, %fd188;
	@%p178 bra 	$L__BB3_29;
	setp.gt.f64 	%p179, %fd188, %fd23;
	mov.u64 	%rd281, %rd28;
	mov.f64 	%fd190, %fd23;
	@%p179 bra 	$L__BB3_29;
	setp.lt.s64 	%p180, %rd279, %rd28;
	min.s64 	%rd281, %rd279, %rd28;
	selp.f64 	%fd190, %fd188, %fd23, %p180;
$L__BB3_29:
	mov.b64 	%rd258, %fd190;
	mov.b64 	{%r332, %r337}, %rd258;
	mov.b32 	%r348, 2;
	mov.b32 	%r349, 31;
	mov.b32 	%r350, -1;
	// begin inline asm
	shfl.sync.down.b32 %r331, %r332, %r348, %r349, %r350;
	// end inline asm
	// begin inline asm
	shfl.sync.down.b32 %r336, %r337, %r348, %r349, %r350;
	// end inline asm
	mov.b64 	%rd259, {%r331, %r336};
	mov.b64 	%fd26, %rd259;
	mov.b64 	{%r342, %r347}, %rd281;
	// begin inline asm
	shfl.sync.down.b32 %r341, %r342, %r348, %r349, %r350;
	// end inline asm
	// begin inline asm
	shfl.sync.down.b32 %r346, %r347, %r348, %r349, %r350;
	// end inline asm
	mov.b64 	%rd31, {%r341, %r346};
	setp.gt.s32 	%p181, %r310, 29;
	setp.lt.f64 	%p182, %fd190, %fd26;
	or.pred  	%p183, %p181, %p182;
	mov.u64 	%rd282, %rd281;
	mov.f64 	%fd191, %fd190;
	@%p183 bra 	$L__BB3_32;
	setp.gt.f64 	%p184, %fd190, %fd26;
	mov.u64 	%rd282, %rd31;
	mov.f64 	%fd191, %fd26;
	@%p184 bra 	$L__BB3_32;
	setp.lt.s64 	%p185, %rd281, %rd31;
	min.s64 	%rd282, %rd281, %rd31;
	selp.f64 	%fd191, %fd190, %fd26, %p185;
$L__BB3_32:
	mov.b64 	%rd260, %fd191;
	mov.b64 	{%r352, %r357}, %rd260;
	mov.b32 	%r368, 4;
	mov.b32 	%r369, 31;
	mov.b32 	%r370, -1;
	// begin inline asm
	shfl.sync.down.b32 %r351, %r352, %r368, %r369, %r370;
	// end inline asm
	// begin inline asm
	shfl.sync.down.b32 %r356, %r357, %r368, %r369, %r370;
	// end inline asm
	mov.b64 	%rd261, {%r351, %r356};
	mov.b64 	%fd29, %rd261;
	mov.b64 	{%r362, %r367}, %rd282;
	// begin inline asm
	shfl.sync.down.b32 %r361, %r362, %r368, %r369, %r370;
	// end inline asm
	// begin inline asm
	shfl.sync.down.b32 %r366, %r367, %r368, %r369, %r370;
	// end inline asm
	mov.b64 	%rd34, {%r361, %r366};
	setp.gt.s32 	%p186, %r310, 27;
	setp.lt.f64 	%p187, %fd191, %fd29;
	or.pred  	%p188, %p186, %p187;
	mov.u64 	%rd283, %rd282;
	mov.f64 	%fd192, %fd191;
	@%p188 bra 	$L__BB3_35;
	setp.gt.f64 	%p189, %fd191, %fd29;
	mov.u64 	%rd283, %rd34;
	mov.f64 	%fd192, %fd29;
	@%p189 bra 	$L__BB3_35;
	setp.lt.s64 	%p190, %rd282, %rd34;
	min.s64 	%rd283, %rd282, %rd34;
	selp.f64 	%fd192, %fd191, %fd29, %p190;
$L__BB3_35:
	mov.b64 	%rd262, %fd192;
	mov.b64 	{%r372, %r377}, %rd262;
	mov.b32 	%r388, 8;
	mov.b32 	%r389, 31;
	mov.b32 	%r390, -1;
	// begin inline asm
	shfl.sync.down.b32 %r371, %r372, %r388, %r389, %r390;
	// end inline asm
	// begin inline asm
	shfl.sync.down.b32 %r376, %r377, %r388, %r389, %r390;
	// end inline asm
	mov.b64 	%rd263, {%r371, %r376};
	mov.b64 	%fd32, %rd263;
	mov.b64 	{%r382, %r387}, %rd283;
	// begin inline asm
	shfl.sync.down.b32 %r381, %r382, %r388, %r389, %r390;
	// end inline asm
	// begin inline asm
	shfl.sync.down.b32 %r386, %r387, %r388, %r389, %r390;
	// end inline asm
	mov.b64 	%rd37, {%r381, %r386};
	setp.gt.s32 	%p191, %r310, 23;
	setp.lt.f64 	%p192, %fd192, %fd32;
	or.pred  	%p193, %p191, %p192;
	mov.u64 	%rd284, %rd283;
	mov.f64 	%fd193, %fd192;
	@%p193 bra 	$L__BB3_38;
	setp.gt.f64 	%p194, %fd192, %fd32;
	mov.u64 	%rd284, %rd37;
	mov.f64 	%fd193, %fd32;
	@%p194 bra 	$L__BB3_38;
	setp.lt.s64 	%p195, %rd283, %rd37;
	min.s64 	%rd284, %rd283, %rd37;
	selp.f64 	%fd193, %fd192, %fd32, %p195;
$L__BB3_38:
	mov.b64 	%rd264, %fd193;
	mov.b64 	{%r392, %r397}, %rd264;
	mov.b32 	%r408, 16;
	mov.b32 	%r409, 31;
	mov.b32 	%r410, -1;
	// begin inline asm
	shfl.sync.down.b32 %r391, %r392, %r408, %r409, %r410;
	// end inline asm
	// begin inline asm
	shfl.sync.down.b32 %r396, %r397, %r408, %r409, %r410;
	// end inline asm
	mov.b64 	%rd265, {%r391, %r396};
	mov.b64 	%fd35, %rd265;
	mov.b64 	{%r402, %r407}, %rd284;
	// begin inline asm
	shfl.sync.down.b32 %r401, %r402, %r408, %r409, %r410;
	// end inline asm
	// begin inline asm
	shfl.sync.down.b32 %r406, %r407, %r408, %r409, %r410;
	// end inline asm
	mov.b64 	%rd40, {%r401, %r406};
	setp.gt.s32 	%p196, %r310, 15;
	setp.lt.f64 	%p197, %fd193, %fd35;
	or.pred  	%p198, %p196, %p197;
	mov.u64 	%rd333, %rd284;
	mov.f64 	%fd242, %fd193;
	@%p198 bra 	$L__BB3_41;
	setp.gt.f64 	%p199, %fd193, %fd35;
	mov.u64 	%rd333, %rd40;
	mov.f64 	%fd242, %fd35;
	@%p199 bra 	$L__BB3_41;
	setp.lt.s64 	%p200, %rd284, %rd40;
	min.s64 	%rd333, %rd284, %rd40;
	selp.f64 	%fd242, %fd193, %fd35, %p200;
$L__BB3_41:
	setp.ne.s32 	%p201, %r310, 0;
	@%p201 bra 	$L__BB3_43;
	shr.u32 	%r411, %r5, 1;
	and.b32  	%r412, %r411, 496;
	mov.u32 	%r413, _ZN6thrust24THRUST_300001_SM_1000_NS8cuda_cub4core6detail5shmemE;
	add.s32 	%r414, %r413, %r412;
	st.shared.f64 	[%r414+8], %fd242;
	st.shared.u64 	[%r414+16], %rd333;
$L__BB3_43:
	bar.sync 	0;
	setp.ne.s32 	%p202, %r5, 0;
	@%p202 bra 	$L__BB3_201;
	ld.shared.f64 	%fd38, [_ZN6thrust24THRUST_300001_SM_1000_NS8cuda_cub4core6detail5shmemE+24];
	ld.shared.u64 	%rd43, [_ZN6thrust24THRUST_300001_SM_1000_NS8cuda_cub4core6detail5shmemE+32];
	setp.lt.f64 	%p203, %fd242, %fd38;
	mov.u64 	%rd286, %rd333;
	mov.f64 	%fd195, %fd242;
	@%p203 bra 	$L__BB3_47;
	setp.lt.f64 	%p204, %fd38, %fd242;
	mov.u64 	%rd286, %rd43;
	mov.f64 	%fd195, %fd38;
	@%p204 bra 	$L__BB3_47;
	setp.lt.s64 	%p205, %rd333, %rd43;
	min.s64 	%rd286, %rd333, %rd43;
	selp.f64 	%fd195, %fd242, %fd38, %p205;
$L__BB3_47:
	ld.shared.f64 	%fd41, [_ZN6thrust24THRUST_300001_SM_1000_NS8cuda_cub4core6detail5shmemE+40];
	ld.shared.u64 	%rd46, [_ZN6thrust24THRUST_300001_SM_1000_NS8cuda_cub4core6detail5shmemE+48];
	setp.lt.f64 	%p206, %fd195, %fd41;
	mov.u64 	%rd287, %rd286;
	mov.f64 	%fd196, %fd195;
	@%p206 bra 	$L__BB3_50;
	setp.lt.f64 	%p207, %fd41, %fd195;
	mov.u64 	%rd287, %rd46;
	mov.f64 	%fd196, %fd41;
	@%p207 bra 	$L__BB3_50;
	setp.lt.s64 	%p208, %rd286, %rd46;
	min.s64 	%rd287, %rd286, %rd46;
	selp.f64 	%fd196, %fd195, %fd41, %p208;
$L__BB3_50:
	ld.shared.f64 	%fd44, [_ZN6thrust24THRUST_300001_SM_1000_NS8cuda_cub4core6detail5shmemE+56];
	ld.shared.u64 	%rd49, [_ZN6thrust24THRUST_300001_SM_1000_NS8cuda_cub4core6detail5shmemE+64];
	setp.lt.f64 	%p209, %fd196, %fd44;
	mov.u64 	%rd288, %rd287;
	mov.f64 	%fd197, %fd196;
	@%p209 bra 	$L__BB3_53;
	setp.lt.f64 	%p210, %fd44, %fd196;
	mov.u64 	%rd288, %rd49;
	mov.f64 	%fd197, %fd44;
	@%p210 bra 	$L__BB3_53;
	setp.lt.s64 	%p211, %rd287, %rd49;
	min.s64 	%rd288, %rd287, %rd49;
	selp.f64 	%fd197, %fd196, %fd44, %p211;
$L__BB3_53:
	ld.shared.f64 	%fd47, [_ZN6thrust24THRUST_300001_SM_1000_NS8cuda_cub4core6detail5shmemE+72];
	ld.shared.u64 	%rd52, [_ZN6thrust24THRUST_300001_SM_1000_NS8cuda_cub4core6detail5shmemE+80];
	setp.lt.f64 	%p212, %fd197, %fd47;
	mov.u64 	%rd289, %rd288;
	mov.f64 	%fd198, %fd197;
	@%p212 bra 	$L__BB3_56;
	setp.lt.f64 	%p213, %fd47, %fd197;
	mov.u64 	%rd289, %rd52;
	mov.f64 	%fd198, %fd47;
	@%p213 bra 	$L__BB3_56;
	setp.lt.s64 	%p214, %rd288, %rd52;
	min.s64 	%rd289, %rd288, %rd52;
	selp.f64 	%fd198, %fd197, %fd47, %p214;
$L__BB3_56:
	ld.shared.f64 	%fd50, [_ZN6thrust24THRUST_300001_SM_1000_NS8cuda_cub4core6detail5shmemE+88];
	ld.shared.u64 	%rd55, [_ZN6thrust24THRUST_300001_SM_1000_NS8cuda_cub4core6detail5shmemE+96];
	setp.lt.f64 	%p215, %fd198, %fd50;
	mov.u64 	%rd290, %rd289;
	mov.f64 	%fd199, %fd198;
	@%p215 bra 	$L__BB3_59;
	setp.lt.f64 	%p216, %fd50, %fd198;
	mov.u64 	%rd290, %rd55;
	mov.f64 	%fd199, %fd50;
	@%p216 bra 	$L__BB3_59;
	setp.lt.s64 	%p217, %rd289, %rd55;
	min.s64 	%rd290, %rd289, %rd55;
	selp.f64 	%fd199, %fd198, %fd50, %p217;
$L__BB3_59:
	ld.shared.f64 	%fd53, [_ZN6thrust24THRUST_300001_SM_1000_NS8cuda_cub4core6detail5shmemE+104];
	ld.shared.u64 	%rd58, [_ZN6thrust24THRUST_300001_SM_1000_NS8cuda_cub4core6detail5shmemE+112];
	setp.lt.f64 	%p218, %fd199, %fd53;
	mov.u64 	%rd291, %rd290;
	mov.f64 	%fd200, %fd199;
	@%p218 bra 	$L__BB3_62;
	setp.lt.f64 	%p219, %fd53, %fd199;
	mov.u64 	%rd291, %rd58;
	mov.f64 	%fd200, %fd53;
	@%p219 bra 	$L__BB3_62;
	setp.lt.s64 	%p220, %rd290, %rd58;
	min.s64 	%rd291, %rd290, %rd58;
	selp.f64 	%fd200, %fd199, %fd53, %p220;
$L__BB3_62:
	ld.shared.f64 	%fd56, [_ZN6thrust24THRUST_300001_SM_1000_NS8cuda_cub4core6detail5shmemE+120];
	ld.shared.u64 	%rd61, [_ZN6thrust24THRUST_300001_SM_1000_NS8cuda_cub4core6detail5shmemE+128];
	setp.lt.f64 	%p221, %fd200, %fd56;
	mov.u64 	%rd333, %rd291;
	mov.f64 	%fd242, %fd200;
	@%p221 bra 	$L__BB3_201;
	setp.lt.f64 	%p222, %fd56, %fd200;
	mov.u64 	%rd333, %rd61;
	mov.f64 	%fd242, %fd56;
	@%p222 bra 	$L__BB3_201;
	setp.lt.s64 	%p223, %rd291, %rd61;
	min.s64 	%rd333, %rd291, %rd61;
	selp.f64 	%fd242, %fd200, %fd56, %p223;
	bra.uni 	$L__BB3_201;
$L__BB3_65:
	// begin inline asm
	mov.u32 %r197, %laneid;
	// end inline asm
	and.b32  	%r218, %r5, 992;
	add.s32 	%r219, %r218, 32;
	setp.gt.s32 	%p120, %r219, %r4;
	not.b32 	%r220, %r218;
	add.s32 	%r221, %r4, %r220;
	selp.b32 	%r216, %r221, 31, %p120;
	mov.b64 	%rd246, %fd188;
	mov.b64 	{%r199, %r204}, %rd246;
	mov.b32 	%r215, 1;
	mov.b32 	%r217, -1;
	// begin inline asm
	shfl.sync.down.b32 %r198, %r199, %r215, %r216, %r217;
	// end inline asm
	// begin inline asm
	shfl.sync.down.b32 %r203, %r204, %r215, %r216, %r217;
	// end inline asm
	mov.b64 	%rd247, {%r198, %r203};
	mov.b64 	%fd58, %rd247;
	mov.b64 	{%r209, %r214}, %rd279;
	// begin inline asm
	shfl.sync.down.b32 %r208, %r209, %r215, %r216, %r217;
	// end inline asm
	// begin inline asm
	shfl.sync.down.b32 %r213, %r214, %r215, %r216, %r217;
	// end inline asm
	mov.b64 	%rd63, {%r208, %r213};
	setp.ge.s32 	%p121, %r197, %r216;
	setp.lt.f64 	%p122, %fd188, %fd58;
	or.pred  	%p123, %p121, %p122;
	mov.f64 	%fd201, %fd188;
	mov.u64 	%rd292, %rd279;
	@%p123 bra 	$L__BB3_68;
	setp.gt.f64 	%p124, %fd188, %fd58;
	mov.f64 	%fd201, %fd58;
	mov.u64 	%rd292, %rd63;
	@%p124 bra 	$L__BB3_68;
	setp.lt.s64 	%p125, %rd279, %rd63;
	selp.f64 	%fd201, %fd188, %fd58, %p125;
	min.s64 	%rd292, %rd279, %rd63;
$L__BB3_68:
	mov.b64 	%rd248, %fd201;
	mov.b64 	{%r223, %r228}, %rd248;
	mov.b32 	%r239, 2;
	mov.b32 	%r241, -1;
	// begin inline asm
	shfl.sync.down.b32 %r222, %r223, %r239, %r216, %r241;
	// end inline asm
	// begin inline asm
	shfl.sync.down.b32 %r227, %r228, %r239, %r216, %r241;
	// end inline asm
	mov.b64 	%rd249, {%r222, %r227};
	mov.b64 	%fd61, %rd249;
	mov.b64 	{%r233, %r238}, %rd292;
	// begin inline asm
	shfl.sync.down.b32 %r232, %r233, %r239, %r216, %r241;
	// end inline asm
	// begin inline asm
	shfl.sync.down.b32 %r237, %r238, %r239, %r216, %r241;
	// end inline asm
	mov.b64 	%rd66, {%r232, %r237};
	add.s32 	%r242, %r197, 2;
	setp.gt.s32 	%p126, %r242, %r216;
	setp.lt.f64 	%p127, %fd201, %fd61;
	or.pred  	%p128, %p126, %p127;
	mov.f64 	%fd202, %fd201;
	mov.u64 	%rd293, %rd292;
	@%p128 bra 	$L__BB3_71;
	setp.gt.f64 	%p129, %fd201, %fd61;
	mov.f64 	%fd202, %fd61;
	mov.u64 	%rd293, %rd66;
	@%p129 bra 	$L__BB3_71;
	setp.lt.s64 	%p130, %rd292, %rd66;
	selp.f64 	%fd202, %fd201, %fd61, %p130;
	min.s64 	%rd293, %rd292, %rd66;
$L__BB3_71:
	mov.b64 	%rd250, %fd202;
	mov.b64 	{%r244, %r249}, %rd250;
	mov.b32 	%r260, 4;
	mov.b32 	%r262, -1;
	// begin inline asm
	shfl.sync.down.b32 %r243, %r244, %r260, %r216, %r262;
	// end inline asm
	// begin inline asm
	shfl.sync.down.b32 %r248, %r249, %r260, %r216, %r262;
	// end inline asm
	mov.b64 	%rd251, {%r243, %r248};
	mov.b64 	%fd64, %rd251;
	mov.b64 	{%r254, %r259}, %rd293;
	// begin inline asm
	shfl.sync.down.b32 %r253, %r254, %r260, %r216, %r262;
	// end inline asm
	// begin inline asm
	shfl.sync.down.b32 %r258, %r259, %r260, %r216, %r262;
	// end inline asm
	mov.b64 	%rd69, {%r253, %r258};
	add.s32 	%r263, %r197, 4;
	setp.gt.s32 	%p131, %r263, %r216;
	setp.lt.f64 	%p132, %fd202, %fd64;
	or.pred  	%p133, %p131, %p132;
	mov.f64 	%fd203, %fd202;
	mov.u64 	%rd294, %rd293;
	@%p133 bra 	$L__BB3_74;
	setp.gt.f64 	%p134, %fd202, %fd64;
	mov.f64 	%fd203, %fd64;
	mov.u64 	%rd294, %rd69;
	@%p134 bra 	$L__BB3_74;
	setp.lt.s64 	%p135, %rd293, %rd69;
	selp.f64 	%fd203, %fd202, %fd64, %p135;
	min.s64 	%rd294, %rd293, %rd69;
$L__BB3_74:
	mov.b64 	%rd252, %fd203;
	mov.b64 	{%r265, %r270}, %rd252;
	mov.b32 	%r281, 8;
	mov.b32 	%r283, -1;
	// begin inline asm
	shfl.sync.down.b32 %r264, %r265, %r281, %r216, %r283;
	// end inline asm
	// begin inline asm
	shfl.sync.down.b32 %r269, %r270, %r281, %r216, %r283;
	// end inline asm
	mov.b64 	%rd253, {%r264, %r269};
	mov.b64 	%fd67, %rd253;
	mov.b64 	{%r275, %r280}, %rd294;
	// begin inline asm
	shfl.sync.down.b32 %r274, %r275, %r281, %r216, %r283;
	// end inline asm
	// begin inline asm
	shfl.sync.down.b32 %r279, %r280, %r281, %r216, %r283;
	// end inline asm
	mov.b64 	%rd72, {%r274, %r279};
	add.s32 	%r284, %r197, 8;
	setp.gt.s32 	%p136, %r284, %r216;
	setp.lt.f64 	%p137, %fd203, %fd67;
	or.pred  	%p138, %p136, %p137;
	mov.f64 	%fd204, %fd203;
	mov.u64 	%rd295, %rd294;
	@%p138 bra 	$L__BB3_77;
	setp.gt.f64 	%p139, %fd203, %fd67;
	mov.f64 	%fd204, %fd67;
	mov.u64 	%rd295, %rd72;
	@%p139 bra 	$L__BB3_77;
	setp.lt.s64 	%p140, %rd294, %rd72;
	selp.f64 	%fd204, %fd203, %fd67, %p140;
	min.s64 	%rd295, %rd294, %rd72;
$L__BB3_77:
	mov.b64 	%rd254, %fd204;
	mov.b64 	{%r286, %r291}, %rd254;
	mov.b32 	%r302, 16;
	mov.b32 	%r304, -1;
	// begin inline asm
	shfl.sync.down.b32 %r285, %r286, %r302, %r216, %r304;
	// end inline asm
	// begin inline asm
	shfl.sync.down.b32 %r290, %r291, %r302, %r216, %r304;
	// end inline asm
	mov.b64 	%rd255, {%r285, %r290};
	mov.b64 	%fd70, %rd255;
	mov.b64 	{%r296, %r301}, %rd295;
	// begin inline asm
	shfl.sync.down.b32 %r295, %r296, %r302, %r216, %r304;
	// end inline asm
	// begin inline asm
	shfl.sync.down.b32 %r300, %r301, %r302, %r216, %r304;
	// end inline asm
	mov.b64 	%rd75, {%r295, %r300};
	add.s32 	%r305, %r197, 16;
	setp.gt.s32 	%p141, %r305, %r216;
	setp.lt.f64 	%p142, %fd204, %fd70;
	or.pred  	%p143, %p141, %p142;
	mov.f64 	%fd242, %fd204;
	mov.u64 	%rd333, %rd295;
	@%p143 bra 	$L__BB3_80;
	setp.gt.f64 	%p144, %fd204, %fd70;
	mov.f64 	%fd242, %fd70;
	mov.u64 	%rd333, %rd75;
	@%p144 bra 	$L__BB3_80;
	setp.lt.s64 	%p145, %rd295, %rd75;
	selp.f64 	%fd242, %fd204, %fd70, %p145;
	min.s64 	%rd333, %rd295, %rd75;
$L__BB3_80:
	setp.ne.s32 	%p146, %r197, 0;
	@%p146 bra 	$L__BB3_82;
	shr.u32 	%r306, %r5, 1;
	and.b32  	%r307, %r306, 496;
	mov.u32 	%r308, _ZN6thrust24THRUST_300001_SM_1000_NS8cuda_cub4core6detail5shmemE;
	add.s32 	%r309, %r308, %r307;
	st.shared.f64 	[%r309+8], %fd242;
	st.shared.u64 	[%r309+16], %rd333;
$L__BB3_82:
	bar.sync 	0;
	setp.ne.s32 	%p147, %r5, 0;
	@%p147 bra 	$L__BB3_201;
	setp.lt.s32 	%p148, %r4, 33;
	mov.f64 	%fd206, %fd242;
	mov.u64 	%rd297, %rd333;
	@%p148 bra 	$L__BB3_87;
	ld.shared.f64 	%fd73, [_ZN6thrust24THRUST_300001_SM_1000_NS8cuda_cub4core6detail5shmemE+24];
	ld.shared.u64 	%rd78, [_ZN6thrust24THRUST_300001_SM_1000_NS8cuda_cub4core6detail5shmemE+32];
	setp.lt.f64 	%p149, %fd242, %fd73;
	mov.f64 	%fd206, %fd242;
	mov.u64 	%rd297, %rd333;
	@%p149 bra 	$L__BB3_87;
	setp.lt.f64 	%p150, %fd73, %fd242;
	mov.f64 	%fd206, %fd73;
	mov.u64 	%rd297, %rd78;
	@%p150 bra 	$L__BB3_87;
	setp.lt.s64 	%p151, %rd333, %rd78;
	selp.f64 	%fd206, %fd242, %fd73, %p151;
	min.s64 	%rd297, %rd333, %rd78;
$L__BB3_87:
	setp.lt.s32 	%p152, %r4, 65;
	mov.f64 	%fd207, %fd206;
	mov.u64 	%rd298, %rd297;
	@%p152 bra 	$L__BB3_91;
	ld.shared.f64 	%fd76, [_ZN6thrust24THRUST_300001_SM_1000_NS8cuda_cub4core6detail5shmemE+40];
	ld.shared.u64 	%rd81, [_ZN6thrust24THRUST_300001_SM_1000_NS8cuda_cub4core6detail5shmemE+48];
	setp.lt.f64 	%p153, %fd206, %fd76;
	mov.f64 	%fd207, %fd206;
	mov.u64 	%rd298, %rd297;
	@%p153 bra 	$L__BB3_91;
	setp.lt.f64 	%p154, %fd76, %fd206;
	mov.f64 	%fd207, %fd76;
	mov.u64 	%rd298, %rd81;
	@%p154 bra 	$L__BB3_91;
	setp.lt.s64 	%p155, %rd297, %rd81;
	selp.f64 	%fd207, %fd206, %fd76, %p155;
	min.s64 	%rd298, %rd297, %rd81;
$L__BB3_91:
	setp.lt.s32 	%p156, %r4, 97;
	mov.f64 	%fd208, %fd207;
	mov.u64 	%rd299, %rd298;
	@%p156 bra 	$L__BB3_95;
	ld.shared.f64 	%fd79, [_ZN6thrust24THRUST_300001_SM_1000_NS8cuda_cub4core6detail5shmemE+56];
	ld.shared.u64 	%rd84, [_ZN6thrust24THRUST_300001_SM_1000_NS8cuda_cub4core6detail5shmemE+64];
	setp.lt.f64 	%p157, %fd207, %fd79;
	mov.f64 	%fd208, %fd207;
	mov.u64 	%rd299, %rd298;
	@%p157 bra 	$L__BB3_95;
	setp.lt.f64 	%p158, %fd79, %fd207;
	mov.f64 	%fd208, %fd79;
	mov.u64 	%rd299, %rd84;
	@%p158 bra 	$L__BB3_95;
	setp.lt.s64 	%p159, %rd298, %rd84;
	selp.f64 	%fd208, %fd207, %fd79, %p159;
	min.s64 	%rd299, %rd298, %rd84;
$L__BB3_95:
	setp.lt.s32 	%p160, %r4, 129;
	mov.f64 	%fd209, %fd208;
	mov.u64 	%rd300, %rd299;
	@%p160 bra 	$L__BB3_99;
	ld.shared.f64 	%fd82, [_ZN6thrust24THRUST_300001_SM_1000_NS8cuda_cub4core6detail5shmemE+72];
	ld.shared.u64 	%rd87, [_ZN6thrust24THRUST_300001_SM_1000_NS8cuda_cub4core6detail5shmemE+80];
	setp.lt.f64 	%p161, %fd208, %fd82;
	mov.f64 	%fd209, %fd208;
	mov.u64 	%rd300, %rd299;
	@%p161 bra 	$L__BB3_99;
	setp.lt.f64 	%p162, %fd82, %fd208;
	mov.f64 	%fd209, %fd82;
	mov.u64 	%rd300, %rd87;
	@%p162 bra 	$L__BB3_99;
	setp.lt.s64 	%p163, %rd299, %rd87;
	selp.f64 	%fd209, %fd208, %fd82, %p163;
	min.s64 	%rd300, %rd299, %rd87;
$L__BB3_99:
	setp.lt.s32 	%p164, %r4, 161;
	mov.f64 	%fd210, %fd209;
	mov.u64 	%rd301, %rd300;
	@%p164 bra 	$L__BB3_103;
	ld.shared.f64 	%fd85, [_ZN6thrust24THRUST_300001_SM_1000_NS8cuda_cub4core6detail5shmemE+88];
	ld.shared.u64 	%rd90, [_ZN6thrust24THRUST_300001_SM_1000_NS8cuda_cub4core6detail5shmemE+96];
	setp.lt.f64 	%p165, %fd209, %fd85;
	mov.f64 	%fd210, %fd209;
	mov.u64 	%rd301, %rd300;
	@%p165 bra 	$L__BB3_103;
	setp.lt.f64 	%p166, %fd85, %fd209;
	mov.f64 	%fd210, %fd85;
	mov.u64 	%rd301, %rd90;
	@%p166 bra 	$L__BB3_103;
	setp.lt.s64 	%p167, %rd300, %rd90;
	selp.f64 	%fd210, %fd209, %fd85, %p167;
	min.s64 	%rd301, %rd300, %rd90;
$L__BB3_103:
	setp.lt.s32 	%p168, %r4, 193;
	mov.f64 	%fd211, %fd210;
	mov.u64 	%rd302, %rd301;
	@%p168 bra 	$L__BB3_107;
	ld.shared.f64 	%fd88, [_ZN6thrust24THRUST_300001_SM_1000_NS8cuda_cub4core6detail5shmemE+104];
	ld.shared.u64 	%rd93, [_ZN6thrust24THRUST_300001_SM_1000_NS8cuda_cub4core6detail5shmemE+112];
	setp.lt.f64 	%p169, %fd210, %fd88;
	mov.f64 	%fd211, %fd210;
	mov.u64 	%rd302, %rd301;
	@%p169 bra 	$L__BB3_107;
	setp.lt.f64 	%p170, %fd88, %fd210;
	mov.f64 	%fd211, %fd88;
	mov.u64 	%rd302, %rd93;
	@%p170 bra 	$L__BB3_107;
	setp.lt.s64 	%p171, %rd301, %rd93;
	selp.f64 	%fd211, %fd210, %fd88, %p171;
	min.s64 	%rd302, %rd301, %rd93;
$L__BB3_107:
	setp.lt.s32 	%p172, %r4, 225;
	mov.u64 	%rd333, %rd302;
	mov.f64 	%fd242, %fd211;
	@%p172 bra 	$L__BB3_201;
	ld.shared.f64 	%fd91, [_ZN6thrust24THRUST_300001_SM_1000_NS8cuda_cub4core6detail5shmemE+120];
	ld.shared.u64 	%rd96, [_ZN6thrust24THRUST_300001_SM_1000_NS8cuda_cub4core6detail5shmemE+128];
	setp.lt.f64 	%p173, %fd211, %fd91;
	mov.u64 	%rd333, %rd302;
	mov.f64 	%fd242, %fd211;
	@%p173 bra 	$L__BB3_201;
	setp.lt.f64 	%p174, %fd91, %fd211;
	mov.u64 	%rd333, %rd96;
	mov.f64 	%fd242, %fd91;
	@%p174 bra 	$L__BB3_201;
	setp.lt.s64 	%p175, %rd302, %rd96;
	selp.f64 	%fd242, %fd211, %fd91, %p175;
	min.s64 	%rd333, %rd302, %rd96;
	bra.uni 	$L__BB3_201;
$L__BB3_111:
	mov.u32 	%r35, %tid.x;
	cvt.s64.s32 	%rd188, %r2;
	add.s64 	%rd98, %rd185, %rd188;
	cvt.u64.u32 	%rd189, %r35;
	add.s64 	%rd190, %rd189, %rd188;
	cvta.to.global.u64 	%rd191, %rd184;
	shl.b64 	%rd192, %rd190, 3;
	add.s64 	%rd193, %rd191, %rd192;
	ld.global.f64 	%fd172, [%rd193];
	add.s32 	%r69, %r35, 256;
	cvt.u64.u32 	%rd194, %r69;
	ld.global.f64 	%fd173, [%rd193+2048];
	add.s32 	%r70, %r35, 512;
	cvt.u64.u32 	%rd195, %r70;
	ld.global.f64 	%fd174, [%rd193+4096];
	ld.global.f64 	%fd93, [%rd193+6144];
	or.b32  	%r71, %r35, 1024;
	cvt.u64.u32 	%rd99, %r71;
	add.s64 	%rd100, %rd98, %rd99;
	ld.global.f64 	%fd94, [%rd193+8192];
	setp.lt.f64 	%p2, %fd173, %fd172;
	selp.f64 	%fd175, %fd173, %fd172, %p2;
	selp.b64 	%rd196, %rd194, %rd189, %p2;
	setp.lt.f64 	%p3, %fd174, %fd175;
	selp.f64 	%fd95, %fd174, %fd175, %p3;
	selp.b64 	%rd101, %rd195, %rd196, %p3;
	setp.lt.f64 	%p4, %fd95, %fd93;
	mov.f64 	%fd212, %fd95;
	mov.u64 	%rd303, %rd101;
	@%p4 bra 	$L__BB3_114;
	add.s32 	%r72, %r35, 768;
	cvt.u64.u32 	%rd303, %r72;
	setp.lt.f64 	%p5, %fd93, %fd95;
	mov.f64 	%fd212, %fd93;
	@%p5 bra 	$L__BB3_114;
	mov.f64 	%fd212, %fd95;
	mov.u64 	%rd303, %rd101;
$L__BB3_114:
	add.s64 	%rd104, %rd98, %rd303;
	setp.lt.f64 	%p6, %fd212, %fd94;
	mov.f64 	%fd230, %fd212;
	mov.u64 	%rd321, %rd104;
	@%p6 bra 	$L__BB3_117;
	setp.lt.f64 	%p7, %fd94, %fd212;
	mov.f64 	%fd230, %fd94;
	mov.u64 	%rd321, %rd100;
	@%p7 bra 	$L__BB3_117;
	setp.lt.s64 	%p8, %rd303, %rd99;
	selp.f64 	%fd230, %fd212, %fd94, %p8;
	selp.b64 	%rd321, %rd104, %rd100, %p8;
$L__BB3_117:
	setp.le.s32 	%p9, %r66, %r3;
	@%p9 bra 	$L__BB3_162;
	setp.ne.s32 	%p10, %r35, 0;
	@%p10 bra 	$L__BB3_120;
	atom.global.add.u32 	%r73, [%rd1+4], 1280;
	add.s32 	%r74, %r73, %r3;
	st.shared.u32 	[_ZN6thrust24THRUST_300001_SM_1000_NS8cuda_cub4core6detail5shmemE+152], %r74;
$L__BB3_120:
	bar.sync 	0;
	ld.shared.u32 	%r427, [_ZN6thrust24THRUST_300001_SM_1000_NS8cuda_cub4core6detail5shmemE+152];
	add.s32 	%r75, %r427, 1280;
	setp.gt.s32 	%p11, %r75, %r66;
	@%p11 bra 	$L__BB3_139;
$L__BB3_121:
	cvt.s64.s32 	%rd197, %r427;
	add.s64 	%rd198, %rd189, %rd197;
	cvta.to.global.u64 	%rd199, %rd184;
	shl.b64 	%rd200, %rd198, 3;
	add.s64 	%rd201, %rd199, %rd200;
	add.s64 	%rd109, %rd198, %rd185;
	ld.global.f64 	%fd100, [%rd201];
	ld.global.f64 	%fd101, [%rd201+2048];
	ld.global.f64 	%fd102, [%rd201+4096];
	ld.global.f64 	%fd103, [%rd201+6144];
	ld.global.f64 	%fd104, [%rd201+8192];
	setp.lt.f64 	%p12, %fd230, %fd100;
	mov.f64 	%fd215, %fd230;
	mov.u64 	%rd306, %rd321;
	@%p12 bra 	$L__BB3_124;
	setp.lt.f64 	%p13, %fd100, %fd230;
	mov.f64 	%fd215, %fd100;
	mov.u64 	%rd306, %rd109;
	@%p13 bra 	$L__BB3_124;
	setp.lt.s64 	%p14, %rd321, %rd109;
	selp.f64 	%fd215, %fd230, %fd100, %p14;
	min.s64 	%rd306, %rd321, %rd109;
$L__BB3_124:
	setp.lt.f64 	%p15, %fd215, %fd101;
	mov.f64 	%fd216, %fd215;
	mov.u64 	%rd307, %rd306;
	@%p15 bra 	$L__BB3_127;
	cvt.s64.s32 	%rd202, %r427;
	add.s64 	%rd203, %rd189, %rd202;
	add.s64 	%rd204, %rd203, %rd185;
	add.s64 	%rd307, %rd204, 256;
	setp.lt.f64 	%p16, %fd101, %fd215;
	mov.f64 	%fd216, %fd101;
	@%p16 bra 	$L__BB3_127;
	setp.lt.s64 	%p17, %rd306, %rd307;
	selp.f64 	%fd216, %fd215, %fd101, %p17;
	min.s64 	%rd307, %rd306, %rd307;
$L__BB3_127:
	setp.lt.f64 	%p18, %fd216, %fd102;
	mov.f64 	%fd217, %fd216;
	mov.u64 	%rd308, %rd307;
	@%p18 bra 	$L__BB3_130;
	cvt.s64.s32 	%rd205, %r427;
	add.s64 	%rd206, %rd189, %rd205;
	add.s64 	%rd207, %rd206, %rd185;
	add.s64 	%rd308, %rd207, 512;
	setp.lt.f64 	%p19, %fd102, %fd216;
	mov.f64 	%fd217, %fd102;
	@%p19 bra 	$L__BB3_130;
	setp.lt.s64 	%p20, %rd307, %rd308;
	selp.f64 	%fd217, %fd216, %fd102, %p20;
	min.s64 	%rd308, %rd307, %rd308;
$L__BB3_130:
	setp.lt.f64 	%p21, %fd217, %fd103;
	mov.f64 	%fd218, %fd217;
	mov.u64 	%rd309, %rd308;
	@%p21 bra 	$L__BB3_133;
	cvt.s64.s32 	%rd208, %r427;
	add.s64 	%rd209, %rd189, %rd208;
	add.s64 	%rd210, %rd209, %rd185;
	add.s64 	%rd309, %rd210, 768;
	setp.lt.f64 	%p22, %fd103, %fd217;
	mov.f64 	%fd218, %fd103;
	@%p22 bra 	$L__BB3_133;
	setp.lt.s64 	%p23, %rd308, %rd309;
	selp.f64 	%fd218, %fd217, %fd103, %p23;
	min.s64 	%rd309, %rd308, %rd309;
$L__BB3_133:
	setp.lt.f64 	%p24, %fd218, %fd104;
	mov.f64 	%fd230, %fd218;
	mov.u64 	%rd321, %rd309;
	@%p24 bra 	$L__BB3_136;
	add.s64 	%rd213, %rd198, %rd185;
	add.s64 	%rd321, %rd213, 1024;
	setp.lt.f64 	%p25, %fd104, %fd218;
	mov.f64 	%fd230, %fd104;
	@%p25 bra 	$L__BB3_136;
	setp.lt.s64 	%p26, %rd309, %rd321;
	selp.f64 	%fd230, %fd218, %fd104, %p26;
	min.s64 	%rd321, %rd309, %rd321;
$L__BB3_136:
	setp.ne.s32 	%p27, %r35, 0;
	bar.sync 	0;
	@%p27 bra 	$L__BB3_138;
	atom.global.add.u32 	%r76, [%rd1+4], 1280;
	add.s32 	%r77, %r76, %r3;
	st.shared.u32 	[_ZN6thrust24THRUST_300001_SM_1000_NS8cuda_cub4core6detail5shmemE+152], %r77;
$L__BB3_138:
	bar.sync 	0;
	ld.shared.u32 	%r427, [_ZN6thrust24THRUST_300001_SM_1000_NS8cuda_cub4core6detail5shmemE+152];
	add.s32 	%r78, %r427, 1280;
	setp.le.s32 	%p28, %r78, %r66;
	@%p28 bra 	$L__BB3_121;
$L__BB3_139:
	setp.le.s32 	%p29, %r66, %r427;
	@%p29 bra 	$L__BB3_162;
	sub.s32 	%r40, %r66, %r427;
	setp.ge.s32 	%p30, %r35, %r40;
	@%p30 bra 	$L__BB3_162;
	cvta.to.global.u64 	%rd125, %rd184;
	not.b32 	%r79, %r35;
	add.s32 	%r80, %r66, %r79;
	sub.s32 	%r41, %r80, %r427;
	and.b32  	%r81, %r41, 768;
	setp.eq.s32 	%p31, %r81, 768;
	mov.u32 	%r431, %r35;
	@%p31 bra 	$L__BB3_147;
	add.s32 	%r429, %r35, %r427;
	shr.u32 	%r82, %r41, 8;
	add.s32 	%r83, %r82, 1;
	and.b32  	%r84, %r83, 3;
	neg.s32 	%r428, %r84;
	mov.u32 	%r431, %r35;
$L__BB3_143:
	.pragma "nounroll";
	mov.u64 	%rd126, %rd321;
	mov.f64 	%fd116, %fd230;
	cvt.s64.s32 	%rd215, %r429;
	add.s64 	%rd127, %rd185, %rd215;
	mul.wide.s32 	%rd216, %r429, 8;
	add.s64 	%rd217, %rd125, %rd216;
	ld.global.f64 	%fd117, [%rd217];
	setp.lt.f64 	%p32, %fd116, %fd117;
	@%p32 bra 	$L__BB3_146;
	setp.lt.f64 	%p33, %fd117, %fd116;
	mov.f64 	%fd230, %fd117;
	mov.u64 	%rd321, %rd127;
	@%p33 bra 	$L__BB3_146;
	setp.lt.s64 	%p34, %rd126, %rd127;
	selp.f64 	%fd230, %fd116, %fd117, %p34;
	min.s64 	%rd321, %rd126, %rd127;
$L__BB3_146:
	add.s32 	%r431, %r431, 256;
	add.s32 	%r429, %r429, 256;
	add.s32 	%r428, %r428, 1;
	setp.ne.s32 	%p35, %r428, 0;
	@%p35 bra 	$L__BB3_143;
$L__BB3_147:
	setp.lt.u32 	%p36, %r41, 768;
	@%p36 bra 	$L__BB3_162;
	add.s32 	%r432, %r431, %r427;
	add.s32 	%r435, %r432, 256;
	add.s32 	%r434, %r432, 512;
	add.s32 	%r433, %r432, 768;
	add.s64 	%rd132, %rd125, 4096;
$L__BB3_149:
	cvt.s64.s32 	%rd218, %r435;
	add.s64 	%rd134, %rd185, %rd218;
	cvt.s64.s32 	%rd219, %r434;
	add.s64 	%rd135, %rd185, %rd219;
	cvt.s64.s32 	%rd220, %r433;
	add.s64 	%rd136, %rd185, %rd220;
	cvt.s64.s32 	%rd221, %r432;
	mul.wide.s32 	%rd222, %r432, 8;
	add.s64 	%rd137, %rd132, %rd222;
	add.s64 	%rd138, %rd185, %rd221;
	ld.global.f64 	%fd123, [%rd137+-4096];
	setp.lt.f64 	%p37, %fd230, %fd123;
	mov.f64 	%fd226, %fd230;
	mov.u64 	%rd317, %rd321;
	@%p37 bra 	$L__BB3_152;
	setp.lt.f64 	%p38, %fd123, %fd230;
	mov.f64 	%fd226, %fd123;
	mov.u64 	%rd317, %rd138;
	@%p38 bra 	$L__BB3_152;
	setp.lt.s64 	%p39, %rd321, %rd138;
	selp.f64 	%fd226, %fd230, %fd123, %p39;
	min.s64 	%rd317, %rd321, %rd138;
$L__BB3_152:
	ld.global.f64 	%fd126, [%rd137+-2048];
	setp.lt.f64 	%p40, %fd226, %fd126;
	mov.f64 	%fd227, %fd226;
	mov.u64 	%rd318, %rd317;
	@%p40 bra 	$L__BB3_155;
	setp.lt.f64 	%p41, %fd126, %fd226;
	mov.f64 	%fd227, %fd126;
	mov.u64 	%rd318, %rd134;
	@%p41 bra 	$L__BB3_155;
	setp.lt.s64 	%p42, %rd317, %rd134;
	selp.f64 	%fd227, %fd226, %fd126, %p42;
	min.s64 	%rd318, %rd317, %rd134;
$L__BB3_155:
	ld.global.f64 	%fd129, [%rd137];
	setp.lt.f64 	%p43, %fd227, %fd129;
	mov.f64 	%fd228, %fd227;
	mov.u64 	%rd319, %rd318;
	@%p43 bra 	$L__BB3_158;
	setp.lt.f64 	%p44, %fd129, %fd227;
	mov.f64 	%fd228, %fd129;
	mov.u64 	%rd319, %rd135;
	@%p44 bra 	$L__BB3_158;
	setp.lt.s64 	%p45, %rd318, %rd135;
	selp.f64 	%fd228, %fd227, %fd129, %p45;
	min.s64 	%rd319, %rd318, %rd135;
$L__BB3_158:
	ld.global.f64 	%fd132, [%rd137+2048];
	setp.lt.f64 	%p46, %fd228, %fd132;
	mov.f64 	%fd230, %fd228;
	mov.u64 	%rd321, %rd319;
	@%p46 bra 	$L__BB3_161;
	setp.lt.f64 	%p47, %fd132, %fd228;
	mov.f64 	%fd230, %fd132;
	mov.u64 	%rd321, %rd136;
	@%p47 bra 	$L__BB3_161;
	setp.lt.s64 	%p48, %rd319, %rd136;
	selp.f64 	%fd230, %fd228, %fd132, %p48;
	min.s64 	%rd321, %rd319, %rd136;
$L__BB3_161:
	add.s32 	%r431, %r431, 1024;
	add.s32 	%r435, %r435, 1024;
	add.s32 	%r434, %r434, 1024;
	add.s32 	%r433, %r433, 1024;
	add.s32 	%r432, %r432, 1024;
	setp.lt.s32 	%p49, %r431, %r40;
	@%p49 bra 	$L__BB3_149;
$L__BB3_162:
	// begin inline asm
	mov.u32 %r85, %laneid;
	// end inline asm
	mov.b64 	%rd223, %fd230;
	mov.b64 	{%r87, %r92}, %rd223;
	mov.b32 	%r103, 1;
	mov.b32 	%r104, 31;
	mov.b32 	%r105, -1;
	// begin inline asm
	shfl.sync.down.b32 %r86, %r87, %r103, %r104, %r105;
	// end inline asm
	// begin inline asm
	shfl.sync.down.b32 %r91, %r92, %r103, %r104, %r105;
	// end inline asm
	mov.b64 	%rd224, {%r86, %r91};
	mov.b64 	%fd136, %rd224;
	mov.b64 	{%r97, %r102}, %rd321;
	// begin inline asm
	shfl.sync.down.b32 %r96, %r97, %r103, %r104, %r105;
	// end inline asm
	// begin inline asm
	shfl.sync.down.b32 %r101, %r102, %r103, %r104, %r105;
	// end inline asm
	mov.b64 	%rd148, {%r96, %r101};
	setp.gt.s32 	%p50, %r85, 30;
	setp.lt.f64 	%p51, %fd230, %fd136;
	or.pred  	%p52, %p50, %p51;
	mov.f64 	%fd231, %fd230;
	mov.u64 	%rd322, %rd321;
	@%p52 bra 	$L__BB3_165;
	setp.gt.f64 	%p53, %fd230, %fd136;
	mov.f64 	%fd231, %fd136;
	mov.u64 	%rd322, %rd148;
	@%p53 bra 	$L__BB3_165;
	setp.lt.s64 	%p54, %rd321, %rd148;
	selp.f64 	%fd231, %fd230, %fd136, %p54;
	min.s64 	%rd322, %rd321, %rd148;
$L__BB3_165:
	mov.b64 	%rd225, %fd231;
	mov.b64 	{%r107, %r112}, %rd225;
	mov.b32 	%r123, 2;
	mov.b32 	%r124, 31;
	mov.b32 	%r125, -1;
	// begin inline asm
	shfl.sync.down.b32 %r106, %r107, %r123, %r124, %r125;
	// end inline asm
	// begin inline asm
	shfl.sync.down.b32 %r111, %r112, %r123, %r124, %r125;
	// end inline asm
	mov.b64 	%rd226, {%r106, %r111};
	mov.b64 	%fd139, %rd226;
	mov.b64 	{%r117, %r122}, %rd322;
	// begin inline asm
	shfl.sync.down.b32 %r116, %r117, %r123, %r124, %r125;
	// end inline asm
	// begin inline asm
	shfl.sync.down.b32 %r121, %r122, %r123, %r124, %r125;
	// end inline asm
	mov.b64 	%rd151, {%r116, %r121};
	setp.gt.s32 	%p55, %r85, 29;
	setp.lt.f64 	%p56, %fd231, %fd139;
	or.pred  	%p57, %p55, %p56;
	mov.f64 	%fd232, %fd231;
	mov.u64 	%rd323, %rd322;
	@%p57 bra 	$L__BB3_168;
	setp.gt.f64 	%p58, %fd231, %fd139;
	mov.f64 	%fd232, %fd139;
	mov.u64 	%rd323, %rd151;
	@%p58 bra 	$L__BB3_168;
	setp.lt.s64 	%p59, %rd322, %rd151;
	selp.f64 	%fd232, %fd231, %fd139, %p59;
	min.s64 	%rd323, %rd322, %rd151;
$L__BB3_168:
	mov.b64 	%rd227, %fd232;
	mov.b64 	{%r127, %r132}, %rd227;
	mov.b32 	%r143, 4;
	mov.b32 	%r144, 31;
	mov.b32 	%r145, -1;
	// begin inline asm
	shfl.sync.down.b32 %r126, %r127, %r143, %r144, %r145;
	// end inline asm
	// begin inline asm
	shfl.sync.down.b32 %r131, %r132, %r143, %r144, %r145;
	// end inline asm
	mov.b64 	%rd228, {%r126, %r131};
	mov.b64 	%fd142, %rd228;
	mov.b64 	{%r137, %r142}, %rd323;
	// begin inline asm
	shfl.sync.down.b32 %r136, %r137, %r143, %r144, %r145;
	// end inline asm
	// begin inline asm
	shfl.sync.down.b32 %r141, %r142, %r143, %r144, %r145;
	// end inline asm
	mov.b64 	%rd154, {%r136, %r141};
	setp.gt.s32 	%p60, %r85, 27;
	setp.lt.f64 	%p61, %fd232, %fd142;
	or.pred  	%p62, %p60, %p61;
	mov.f64 	%fd233, %fd232;
	mov.u64 	%rd324, %rd323;
	@%p62 bra 	$L__BB3_171;
	setp.gt.f64 	%p63, %fd232, %fd142;
	mov.f64 	%fd233, %fd142;
	mov.u64 	%rd324, %rd154;
	@%p63 bra 	$L__BB3_171;
	setp.lt.s64 	%p64, %rd323, %rd154;
	selp.f64 	%fd233, %fd232, %fd142, %p64;
	min.s64 	%rd324, %rd323, %rd154;
$L__BB3_171:
	mov.b64 	%rd229, %fd233;
	mov.b64 	{%r147, %r152}, %rd229;
	mov.b32 	%r163, 8;
	mov.b32 	%r164, 31;
	mov.b32 	%r165, -1;
	// begin inline asm
	shfl.sync.down.b32 %r146, %r147, %r163, %r164, %r165;
	// end inline asm
	// begin inline asm
	shfl.sync.down.b32 %r151, %r152, %r163, %r164, %r165;
	// end inline asm
	mov.b64 	%rd230, {%r146, %r151};
	mov.b64 	%fd145, %rd230;
	mov.b64 	{%r157, %r162}, %rd324;
	// begin inline asm
	shfl.sync.down.b32 %r156, %r157, %r163, %r164, %r165;
	// end inline asm
	// begin inline asm
	shfl.sync.down.b32 %r161, %r162, %r163, %r164, %r165;
	// end inline asm
	mov.b64 	%rd157, {%r156, %r161};
	setp.gt.s32 	%p65, %r85, 23;
	setp.lt.f64 	%p66, %fd233, %fd145;
	or.pred  	%p67, %p65, %p66;
	mov.f64 	%fd234, %fd233;
	mov.u64 	%rd325, %rd324;
	@%p67 bra 	$L__BB3_174;
	setp.gt.f64 	%p68, %fd233, %fd145;
	mov.f64 	%fd234, %fd145;
	mov.u64 	%rd325, %rd157;
	@%p68 bra 	$L__BB3_174;
	setp.lt.s64 	%p69, %rd324, %rd157;
	selp.f64 	%fd234, %fd233, %fd145, %p69;
	min.s64 	%rd325, %rd324, %rd157;
$L__BB3_174:
	mov.b64 	%rd231, %fd234;
	mov.b64 	{%r167, %r172}, %rd231;
	mov.b32 	%r183, 16;
	mov.b32 	%r184, 31;
	mov.b32 	%r185, -1;
	// begin inline asm
	shfl.sync.down.b32 %r166, %r167, %r183, %r184, %r185;
	// end inline asm
	// begin inline asm
	shfl.sync.down.b32 %r171, %r172, %r183, %r184, %r185;
	// end inline asm
	mov.b64 	%rd232, {%r166, %r171};
	mov.b64 	%fd148, %rd232;
	mov.b64 	{%r177, %r182}, %rd325;
	// begin inline asm
	shfl.sync.down.b32 %r176, %r177, %r183, %r184, %r185;
	// end inline asm
	// begin inline asm
	shfl.sync.down.b32 %r181, %r182, %r183, %r184, %r185;
	// end inline asm
	mov.b64 	%rd160, {%r176, %r181};
	setp.gt.s32 	%p70, %r85, 15;
	setp.lt.f64 	%p71, %fd234, %fd148;
	or.pred  	%p72, %p70, %p71;
	mov.f64 	%fd242, %fd234;
	mov.u64 	%rd333, %rd325;
	@%p72 bra 	$L__BB3_177;
	setp.gt.f64 	%p73, %fd234, %fd148;
	mov.f64 	%fd242, %fd148;
	mov.u64 	%rd333, %rd160;
	@%p73 bra 	$L__BB3_177;
	setp.lt.s64 	%p74, %rd325, %rd160;
	selp.f64 	%fd242, %fd234, %fd148, %p74;
	min.s64 	%rd333, %rd325, %rd160;
$L__BB3_177:
	setp.ne.s32 	%p75, %r85, 0;
	@%p75 bra 	$L__BB3_179;
	shr.u32 	%r186, %r35, 1;
	and.b32  	%r187, %r186, 496;
	mov.u32 	%r188, _ZN6thrust24THRUST_300001_SM_1000_NS8cuda_cub4core6detail5shmemE;
	add.s32 	%r189, %r188, %r187;
	st.shared.f64 	[%r189+8], %fd242;
	st.shared.u64 	[%r189+16], %rd333;
$L__BB3_179:
	bar.sync 	0;
	setp.ne.s32 	%p76, %r35, 0;
	@%p76 bra 	$L__BB3_201;
	ld.shared.f64 	%fd151, [_ZN6thrust24THRUST_300001_SM_1000_NS8cuda_cub4core6detail5shmemE+24];
	ld.shared.u64 	%rd163, [_ZN6thrust24THRUST_300001_SM_1000_NS8cuda_cub4core6detail5shmemE+32];
	setp.lt.f64 	%p77, %fd242, %fd151;
	mov.f64 	%fd236, %fd242;
	mov.u64 	%rd327, %rd333;
	@%p77 bra 	$L__BB3_183;
	setp.lt.f64 	%p78, %fd151, %fd242;
	mov.f64 	%fd236, %fd151;
	mov.u64 	%rd327, %rd163;
	@%p78 bra 	$L__BB3_183;
	setp.lt.s64 	%p79, %rd333, %rd163;
	selp.f64 	%fd236, %fd242, %fd151, %p79;
	min.s64 	%rd327, %rd333, %rd163;
$L__BB3_183:
	ld.shared.f64 	%fd154, [_ZN6thrust24THRUST_300001_SM_1000_NS8cuda_cub4core6detail5shmemE+40];
	ld.shared.u64 	%rd166, [_ZN6thrust24THRUST_300001_SM_1000_NS8cuda_cub4core6detail5shmemE+48];
	setp.lt.f64 	%p80, %fd236, %fd154;
	mov.f64 	%fd237, %fd236;
	mov.u64 	%rd328, %rd327;
	@%p80 bra 	$L__BB3_186;
	setp.lt.f64 	%p81, %fd154, %fd236;
	mov.f64 	%fd237, %fd154;
	mov.u64 	%rd328, %rd166;
	@%p81 bra 	$L__BB3_186;
	setp.lt.s64 	%p82, %rd327, %rd166;
	selp.f64 	%fd237, %fd236, %fd154, %p82;
	min.s64 	%rd328, %rd327, %rd166;
$L__BB3_186:
	ld.shared.f64 	%fd157, [_ZN6thrust24THRUST_300001_SM_1000_NS8cuda_cub4core6detail5shmemE+56];
	ld.shared.u64 	%rd169, [_ZN6thrust24THRUST_300001_SM_1000_NS8cuda_cub4core6detail5shmemE+64];
	setp.lt.f64 	%p83, %fd237, %fd157;
	mov.f64 	%fd238, %fd237;
	mov.u64 	%rd329, %rd328;
	@%p83 bra 	$L__BB3_189;
	setp.lt.f64 	%p84, %fd157, %fd237;
	mov.f64 	%fd238, %fd157;
	mov.u64 	%rd329, %rd169;
	@%p84 bra 	$L__BB3_189;
	setp.lt.s64 	%p85, %rd328, %rd169;
	selp.f64 	%fd238, %fd237, %fd157, %p85;
	min.s64 	%rd329, %rd328, %rd169;
$L__BB3_189:
	ld.shared.f64 	%fd160, [_ZN6thrust24THRUST_300001_SM_1000_NS8cuda_cub4core6detail5shmemE+72];
	ld.shared.u64 	%rd172, [_ZN6thrust24THRUST_300001_SM_1000_NS8cuda_cub4core6detail5shmemE+80];
	setp.lt.f64 	%p86, %fd238, %fd160;
	mov.f64 	%fd239, %fd238;
	mov.u64 	%rd330, %rd329;
	@%p86 bra 	$L__BB3_192;
	setp.lt.f64 	%p87, %fd160, %fd238;
	mov.f64 	%fd239, %fd160;
	mov.u64 	%rd330, %rd172;
	@%p87 bra 	$L__BB3_192;
	setp.lt.s64 	%p88, %rd329, %rd172;
	selp.f64 	%fd239, %fd238, %fd160, %p88;
	min.s64 	%rd330, %rd329, %rd172;
$L__BB3_192:
	ld.shared.f64 	%fd163, [_ZN6thrust24THRUST_300001_SM_1000_NS8cuda_cub4core6detail5shmemE+88];
	ld.shared.u64 	%rd175, [_ZN6thrust24THRUST_300001_SM_1000_NS8cuda_cub4core6detail5shmemE+96];
	setp.lt.f64 	%p89, %fd239, %fd163;
	mov.f64 	%fd240, %fd239;
	mov.u64 	%rd331, %rd330;
	@%p89 bra 	$L__BB3_195;
	setp.lt.f64 	%p90, %fd163, %fd239;
	mov.f64 	%fd240, %fd163;
	mov.u64 	%rd331, %rd175;
	@%p90 bra 	$L__BB3_195;
	setp.lt.s64 	%p91, %rd330, %rd175;
	selp.f64 	%fd240, %fd239, %fd163, %p91;
	min.s64 	%rd331, %rd330, %rd175;
$L__BB3_195:
	ld.shared.f64 	%fd166, [_ZN6thrust24THRUST_300001_SM_1000_NS8cuda_cub4core6detail5shmemE+104];
	ld.shared.u64 	%rd178, [_ZN6thrust24THRUST_300001_SM_1000_NS8cuda_cub4core6detail5shmemE+112];
	setp.lt.f64 	%p92, %fd240, %fd166;
	mov.f64 	%fd241, %fd240;
	mov.u64 	%rd332, %rd331;
	@%p92 bra 	$L__BB3_198;
	setp.lt.f64 	%p93, %fd166, %fd240;
	mov.f64 	%fd241, %fd166;
	mov.u64 	%rd332, %rd178;
	@%p93 bra 	$L__BB3_198;
	setp.lt.s64 	%p94, %rd331, %rd178;
	selp.f64 	%fd241, %fd240, %fd166, %p94;
	min.s64 	%rd332, %rd331, %rd178;
$L__BB3_198:
	ld.shared.f64 	%fd169, [_ZN6thrust24THRUST_300001_SM_1000_NS8cuda_cub4core6detail5shmemE+120];
	ld.shared.u64 	%rd181, [_ZN6thrust24THRUST_300001_SM_1000_NS8cuda_cub4core6detail5shmemE+128];
	setp.lt.f64 	%p95, %fd241, %fd169;
	mov.u64 	%rd333, %rd332;
	mov.f64 	%fd242, %fd241;
	@%p95 bra 	$L__BB3_201;
	setp.lt.f64 	%p96, %fd169, %fd241;
	mov.u64 	%rd333, %rd181;
	mov.f64 	%fd242, %fd169;
	@%p96 bra 	$L__BB3_201;
	setp.lt.s64 	%p97, %rd332, %rd181;
	selp.f64 	%fd242, %fd241, %fd169, %p97;
	min.s64 	%rd333, %rd332, %rd181;
$L__BB3_201:
	mov.u32 	%r415, %tid.x;
	setp.ne.s32 	%p224, %r415, 0;
	@%p224 bra 	$L__BB3_203;
	ld.param.u64 	%rd269, [_ZN6thrust24THRUST_300001_SM_1000_NS8cuda_cub4core6detail13_kernel_agentINS1_8__reduce11ReduceAgentINS0_12zip_iteratorIN4cuda3std3__45tupleIJNS0_6detail15normal_iteratorINS0_10device_ptrIdEEEENS0_17counting_iteratorIlNS0_11use_defaultESI_SI_EEEEEEEPNSB_IJdlEEESM_iNS1_9__extrema9arg_min_fIdlNSA_4lessIdEEEEEEJSL_SN_iN3cub18CUB_300001_SM_100013GridEvenShareIiEENSV_9GridQueueIjEESS_EEEvDpT0__param_1];
	cvta.to.global.u64 	%rd266, %rd269;
	mul.wide.u32 	%rd267, %r1, 16;
	add.s64 	%rd268, %rd266, %rd267;
	st.global.f64 	[%rd268], %fd242;
	st.global.u64 	[%rd268+8], %rd333;
$L__BB3_203:
	ret;

}
	// .globl	_ZN6thrust24THRUST_300001_SM_1000_NS8cuda_cub4core6detail13_kernel_agentINS1_8__reduce10DrainAgentIiEEJN3cub18CUB_300001_SM_10009GridQueueIjEEiEEEvDpT0_
.visible .entry _ZN6thrust24THRUST_300001_SM_1000_NS8cuda_cub4core6detail13_kernel_agentINS1_8__reduce10DrainAgentIiEEJN3cub18CUB_300001_SM_10009GridQueueIjEEiEEEvDpT0_(
	.param .align 8 .b8 _ZN6thrust24THRUST_300001_SM_1000_NS8cuda_cub4core6detail13_kernel_agentINS1_8__reduce10DrainAgentIiEEJN3cub18CUB_300001_SM_10009GridQueueIjEEiEEEvDpT0__param_0[8],
	.param .u32 _ZN6thrust24THRUST_300001_SM_1000_NS8cuda_cub4core6detail13_kernel_agentINS1_8__reduce10DrainAgentIiEEJN3cub18CUB_300001_SM_10009GridQueueIjEEiEEEvDpT0__param_1
)
.maxntid 1
{
	.reg .b32 	%r<3>;
	.reg .b64 	%rd<3>;

	ld.param.u64 	%rd1, [_ZN6thrust24THRUST_300001_SM_1000_NS8cuda_cub4core6detail13_kernel_agentINS1_8__reduce10DrainAgentIiEEJN3cub18CUB_300001_SM_10009GridQueueIjEEiEEEvDpT0__param_0];
	ld.param.u32 	%r1, [_ZN6thrust24THRUST_300001_SM_1000_NS8cuda_cub4core6detail13_kernel_agentINS1_8__reduce10DrainAgentIiEEJN3cub18CUB_300001_SM_10009GridQueueIjEEiEEEvDpT0__param_1];
	cvta.to.global.u64 	%rd2, %rd1;
	st.global.u32 	[%rd2], %r1;
	mov.b32 	%r2, 0;
	st.global.u32 	[%rd2+4], %r2;
	ret;

}
	// .globl	_ZN6thrust24THRUST_300001_SM_1000_NS8cuda_cub4core6detail13_kernel_agentINS1_8__reduce11ReduceAgentIPN4cuda3std3__45tupleIJdlEEESC_SB_iNS1_9__extrema9arg_min_fIdlNS9_4lessIdEEEEEEJSC_SC_iSH_EEEvDpT0_
.visible .entry _ZN6thrust24THRUST_300001_SM_1000_NS8cuda_cub4core6detail13_kernel_agentINS1_8__reduce11ReduceAgentIPN4cuda3std3__45tupleIJdlEEESC_SB_iNS1_9__extrema9arg_min_fIdlNS9_4lessIdEEEEEEJSC_SC_iSH_EEEvDpT0_(
	.param .u64 .ptr .align 1 _ZN6thrust24THRUST_300001_SM_1000_NS8cuda_cub4core6detail13_kernel_agentINS1_8__reduce11ReduceAgentIPN4cuda3std3__45tupleIJdlEEESC_SB_iNS1_9__extrema9arg_min_fIdlNS9_4lessIdEEEEEEJSC_SC_iSH_EEEvDpT0__param_0,
	.param .u64 .ptr .align 1 _ZN6thrust24THRUST_300001_SM_1000_NS8cuda_cub4core6detail13_kernel_agentINS1_8__reduce11ReduceAgentIPN4cuda3std3__45tupleIJdlEEESC_SB_iNS1_9__extrema9arg_min_fIdlNS9_4lessIdEEEEEEJSC_SC_iSH_EEEvDpT0__param_1,
	.param .u32 _ZN6thrust24THRUST_300001_SM_1000_NS8cuda_cub4core6detail13_kernel_agentINS1_8__reduce11ReduceAgentIPN4cuda3std3__45tupleIJdlEEESC_SB_iNS1_9__extrema9arg_min_fIdlNS9_4lessIdEEEEEEJSC_SC_iSH_EEEvDpT0__param_2,
	.param .align 1 .b8 _ZN6thrust24THRUST_300001_SM_1000_NS8cuda_cub4core6detail13_kernel_agentINS1_8__reduce11ReduceAgentIPN4cuda3std3__45tupleIJdlEEESC_SB_iNS1_9__extrema9arg_min_fIdlNS9_4lessIdEEEEEEJSC_SC_iSH_EEEvDpT0__param_3[1]
)
.maxntid 256
{
	.reg .pred 	%p<228>;
	.reg .b32 	%r<390>;
	.reg .b64 	%rd<387>;
	.reg .b64 	%fd<248>;

	ld.param.u64 	%rd186, [_ZN6thrust24THRUST_300001_SM_1000_NS8cuda_cub4core6detail13_kernel_agentINS1_8__reduce11ReduceAgentIPN4cuda3std3__45tupleIJdlEEESC_SB_iNS1_9__extrema9arg_min_fIdlNS9_4lessIdEEEEEEJSC_SC_iSH_EEEvDpT0__param_0];
	ld.param.u32 	%r37, [_ZN6thrust24THRUST_300001_SM_1000_NS8cuda_cub4core6detail13_kernel_agentINS1_8__reduce11ReduceAgentIPN4cuda3std3__45tupleIJdlEEESC_SB_iNS1_9__extrema9arg_min_fIdlNS9_4lessIdEEEEEEJSC_SC_iSH_EEEvDpT0__param_2];
	setp.eq.s32 	%p1, %r37, 0;
	@%p1 bra 	$L__BB5_205;
	setp.gt.s32 	%p2, %r37, 1279;
	@%p2 bra 	$L__BB5_111;
	mov.u32 	%r1, %tid.x;
	setp.ge.s32 	%p101, %r1, %r37;
	mov.f64 	%fd191, 0d0000000000000000;
	mov.b64 	%rd329, 0;
	mov.u32 	%r380, %r1;
	@%p101 bra 	$L__BB5_4;
	mul.wide.u32 	%rd273, %r1, 16;
	add.s64 	%rd270, %rd186, %rd273;
	// begin inline asm
	ld.global.nc.u64 %rd269, [%rd270];
	// end inline asm
	add.s64 	%rd272, %rd270, 8;
	// begin inline asm
	ld.global.nc.u64 %rd329, [%rd272];
	// end inline asm
	mov.b64 	%fd191, %rd269;
	add.s32 	%r380, %r1, 256;
$L__BB5_4:
	setp.ge.s32 	%p102, %r380, %r37;
	@%p102 bra 	$L__BB5_25;
	not.b32 	%r153, %r380;
	add.s32 	%r4, %r37, %r153;
	and.b32  	%r154, %r4, 768;
	setp.eq.s32 	%p103, %r154, 768;
	@%p103 bra 	$L__BB5_11;
	mul.wide.u32 	%rd275, %r380, 16;
	add.s64 	%rd320, %rd186, %rd275;
	shr.u32 	%r155, %r4, 8;
	add.s32 	%r156, %r155, 1;
	and.b32  	%r157, %r156, 3;
	neg.s32 	%r378, %r157;
$L__BB5_7:
	.pragma "nounroll";
	mov.u64 	%rd5, %rd329;
	mov.f64 	%fd3, %fd191;
	// begin inline asm
	ld.global.nc.u64 %rd276, [%rd320];
	// end inline asm
	add.s64 	%rd279, %rd320, 8;
	// begin inline asm
	ld.global.nc.u64 %rd278, [%rd279];
	// end inline asm
	mov.b64 	%fd4, %rd276;
	setp.lt.f64 	%p104, %fd3, %fd4;
	@%p104 bra 	$L__BB5_10;
	setp.gt.f64 	%p105, %fd3, %fd4;
	mov.u64 	%rd329, %rd278;
	mov.f64 	%fd191, %fd4;
	@%p105 bra 	$L__BB5_10;
	setp.lt.s64 	%p106, %rd5, %rd278;
	min.s64 	%rd329, %rd5, %rd278;
	selp.f64 	%fd191, %fd3, %fd4, %p106;
$L__BB5_10:
	add.s32 	%r380, %r380, 256;
	add.s64 	%rd320, %rd320, 4096;
	add.s32 	%r378, %r378, 1;
	setp.ne.s32 	%p107, %r378, 0;
	@%p107 bra 	$L__BB5_7;
$L__BB5_11:
	setp.lt.u32 	%p108, %r4, 768;
	@%p108 bra 	$L__BB5_25;
$L__BB5_12:
	mul.wide.s32 	%rd284, %r380, 16;
	add.s64 	%rd281, %rd186, %rd284;
	// begin inline asm
	ld.global.nc.u64 %rd280, [%rd281];
	// end inline asm
	add.s64 	%rd283, %rd281, 8;
	// begin inline asm
	ld.global.nc.u64 %rd282, [%rd283];
	// end inline asm
	mov.b64 	%fd10, %rd280;
	setp.lt.f64 	%p109, %fd191, %fd10;
	mov.u64 	%rd326, %rd329;
	mov.f64 	%fd188, %fd191;
	@%p109 bra 	$L__BB5_15;
	setp.gt.f64 	%p110, %fd191, %fd10;
	mov.u64 	%rd326, %rd282;
	mov.f64 	%fd188, %fd10;
	@%p110 bra 	$L__BB5_15;
	setp.lt.s64 	%p111, %rd329, %rd282;
	min.s64 	%rd326, %rd329, %rd282;
	selp.f64 	%fd188, %fd191, %fd10, %p111;
$L__BB5_15:
	add.s64 	%rd286, %rd281, 4096;
	// begin inline asm
	ld.global.nc.u64 %rd285, [%rd286];
	// end inline asm
	add.s64 	%rd288, %rd281, 4104;
	// begin inline asm
	ld.global.nc.u64 %rd287, [%rd288];
	// end inline asm
	mov.b64 	%fd13, %rd285;
	setp.lt.f64 	%p112, %fd188, %fd13;
	mov.u64 	%rd327, %rd326;
	mov.f64 	%fd189, %fd188;
	@%p112 bra 	$L__BB5_18;
	setp.gt.f64 	%p113, %fd188, %fd13;
	mov.u64 	%rd327, %rd287;
	mov.f64 	%fd189, %fd13;
	@%p113 bra 	$L__BB5_18;
	setp.lt.s64 	%p114, %rd326, %rd287;
	min.s64 	%rd327, %rd326, %rd287;
	selp.f64 	%fd189, %fd188, %fd13, %p114;
$L__BB5_18:
	add.s64 	%rd290, %rd281, 8192;
	// begin inline asm
	ld.global.nc.u64 %rd289, [%rd290];
	// end inline asm
	add.s64 	%rd292, %rd281, 8200;
	// begin inline asm
	ld.global.nc.u64 %rd291, [%rd292];
	// end inline asm
	mov.b64 	%fd16, %rd289;
	setp.lt.f64 	%p115, %fd189, %fd16;
	mov.u64 	%rd328, %rd327;
	mov.f64 	%fd190, %fd189;
	@%p115 bra 	$L__BB5_21;
	setp.gt.f64 	%p116, %fd189, %fd16;
	mov.u64 	%rd328, %rd291;
	mov.f64 	%fd190, %fd16;
	@%p116 bra 	$L__BB5_21;
	setp.lt.s64 	%p117, %rd327, %rd291;
	min.s64 	%rd328, %rd327, %rd291;
	selp.f64 	%fd190, %fd189, %fd16, %p117;
$L__BB5_21:
	add.s64 	%rd294, %rd281, 12288;
	// begin inline asm
	ld.global.nc.u64 %rd293, [%rd294];
	// end inline asm
	add.s64 	%rd296, %rd281, 12296;
	// begin inline asm
	ld.global.nc.u64 %rd295, [%rd296];
	// end inline asm
	mov.b64 	%fd19, %rd293;
	setp.lt.f64 	%p118, %fd190, %fd19;
	mov.u64 	%rd329, %rd328;
	mov.f64 	%fd191, %fd190;
	@%p118 bra 	$L__BB5_24;
	setp.gt.f64 	%p119, %fd190, %fd19;
	mov.u64 	%rd329, %rd295;
	mov.f64 	%fd191, %fd19;
	@%p119 bra 	$L__BB5_24;
	setp.lt.s64 	%p120, %rd328, %rd295;
	min.s64 	%rd329, %rd328, %rd295;
	selp.f64 	%fd191, %fd190, %fd19, %p120;
$L__BB5_24:
	add.s32 	%r380, %r380, 1024;
	setp.lt.s32 	%p121, %r380, %r37;
	@%p121 bra 	$L__BB5_12;
$L__BB5_25:
	setp.lt.s32 	%p122, %r37, 256;
	@%p122 bra 	$L__BB5_65;
	// begin inline asm
	mov.u32 %r271, %laneid;
	// end inline asm
	mov.b64 	%rd307, %fd191;
	mov.b64 	{%r273, %r278}, %rd307;
	mov.b32 	%r289, 1;
	mov.b32 	%r290, 31;
	mov.b32 	%r291, -1;
	// begin inline asm
	shfl.sync.down.b32 %r272, %r273, %r289, %r290, %r291;
	// end inline asm
	// begin inline asm
	shfl.sync.down.b32 %r277, %r278, %r289, %r290, %r291;
	// end inline asm
	mov.b64 	%rd308, {%r272, %r277};
	mov.b64 	%fd23, %rd308;
	mov.b64 	{%r283, %r288}, %rd329;
	// begin inline asm
	shfl.sync.down.b32 %r282, %r283, %r289, %r290, %r291;
	// end inline asm
	// begin inline asm
	shfl.sync.down.b32 %r287, %r288, %r289, %r290, %r291;
	// end inline asm
	mov.b64 	%rd27, {%r282, %r287};
	setp.gt.s32 	%p179, %r271, 30;
	setp.lt.f64 	%p180, %fd191, %fd23;
	or.pred  	%p181, %p179, %p180;
	mov.u64 	%rd331, %rd329;
	mov.f64 	%fd193, %fd191;
	@%p181 bra 	$L__BB5_29;
	setp.gt.f64 	%p182, %fd191, %fd23;
	mov.u64 	%rd331, %rd27;
	mov.f64 	%fd193, %fd23;
	@%p182 bra 	$L__BB5_29;
	setp.lt.s64 	%p183, %rd329, %rd27;
	min.s64 	%rd331, %rd329, %rd27;
	selp.f64 	%fd193, %fd191, %fd23, %p183;
$L__BB5_29:
	mov.b64 	%rd309, %fd193;
	mov.b64 	{%r293, %r298}, %rd309;
	mov.b32 	%r309, 2;
	mov.b32 	%r310, 31;
	mov.b32 	%r311, -1;
	// begin inline asm
	shfl.sync.down.b32 %r292, %r293, %r309, %r310, %r311;
	// end inline asm
	// begin inline asm
	shfl.sync.down.b32 %r297, %r298, %r309, %r310, %r311;
	// end inline asm
	mov.b64 	%rd310, {%r292, %r297};
	mov.b64 	%fd26, %rd310;
	mov.b64 	{%r303, %r308}, %rd331;
	// begin inline asm
	shfl.sync.down.b32 %r302, %r303, %r309, %r310, %r311;
	// end inline asm
	// begin inline asm
	shfl.sync.down.b32 %r307, %r308, %r309, %r310, %r311;
	// end inline asm
	mov.b64 	%rd30, {%r302, %r307};
	setp.gt.s32 	%p184, %r271, 29;
	setp.lt.f64 	%p185, %fd193, %fd26;
	or.pred  	%p186, %p184, %p185;
	mov.u64 	%rd332, %rd331;
	mov.f64 	%fd194, %fd193;
	@%p186 bra 	$L__BB5_32;
	setp.gt.f64 	%p187, %fd193, %fd26;
	mov.u64 	%rd332, %rd30;
	mov.f64 	%fd194, %fd26;
	@%p187 bra 	$L__BB5_32;
	setp.lt.s64 	%p188, %rd331, %rd30;
	min.s64 	%rd332, %rd331, %rd30;
	selp.f64 	%fd194, %fd193, %fd26, %p188;
$L__BB5_32:
	mov.b64 	%rd311, %fd194;
	mov.b64 	{%r313, %r318}, %rd311;
	mov.b32 	%r329, 4;
	mov.b32 	%r330, 31;
	mov.b32 	%r331, -1;
	// begin inline asm
	shfl.sync.down.b32 %r312, %r313, %r329, %r330, %r331;
	// end inline asm
	// begin inline asm
	shfl.sync.down.b32 %r317, %r318, %r329, %r330, %r331;
	// end inline asm
	mov.b64 	%rd312, {%r312, %r317};
	mov.b64 	%fd29, %rd312;
	mov.b64 	{%r323, %r328}, %rd332;
	// begin inline asm
	shfl.sync.down.b32 %r322, %r323, %r329, %r330, %r331;
	// end inline asm
	// begin inline asm
	shfl.sync.down.b32 %r327, %r328, %r329, %r330, %r331;
	// end inline asm
	mov.b64 	%rd33, {%r322, %r327};
	setp.gt.s32 	%p189, %r271, 27;
	setp.lt.f64 	%p190, %fd194, %fd29;
	or.pred  	%p191, %p189, %p190;
	mov.u64 	%rd333, %rd332;
	mov.f64 	%fd195, %fd194;
	@%p191 bra 	$L__BB5_35;
	setp.gt.f64 	%p192, %fd194, %fd29;
	mov.u64 	%rd333, %rd33;
	mov.f64 	%fd195, %fd29;
	@%p192 bra 	$L__BB5_35;
	setp.lt.s64 	%p193, %rd332, %rd33;
	min.s64 	%rd333, %rd332, %rd33;
	selp.f64 	%fd195, %fd194, %fd29, %p193;
$L__BB5_35:
	mov.b64 	%rd313, %fd195;
	mov.b64 	{%r333, %r338}, %rd313;
	mov.b32 	%r349, 8;
	mov.b32 	%r350, 31;
	mov.b32 	%r351, -1;
	// begin inline asm
	shfl.sync.down.b32 %r332, %r333, %r349, %r350, %r351;
	// end inline asm
	// begin inline asm
	shfl.sync.down.b32 %r337, %r338, %r349, %r350, %r351;
	// end inline asm
	mov.b64 	%rd314, {%r332, %r337};
	mov.b64 	%fd32, %rd314;
	mov.b64 	{%r343, %r348}, %rd333;
	// begin inline asm
	shfl.sync.down.b32 %r342, %r343, %r349, %r350, %r351;
	// end inline asm
	// begin inline asm
	shfl.sync.down.b32 %r347, %r348, %r349, %r350, %r351;
	// end inline asm
	mov.b64 	%rd36, {%r342, %r347};
	setp.gt.s32 	%p194, %r271, 23;
	setp.lt.f64 	%p195, %fd195, %fd32;
	or.pred  	%p196, %p194, %p195;
	mov.u64 	%rd334, %rd333;
	mov.f64 	%fd196, %fd195;
	@%p196 bra 	$L__BB5_38;
	setp.gt.f64 	%p197, %fd195, %fd32;
	mov.u64 	%rd334, %rd36;
	mov.f64 	%fd196, %fd32;
	@%p197 bra 	$L__BB5_38;
	setp.lt.s64 	%p198, %rd333, %rd36;
	min.s64 	%rd334, %rd333, %rd36;
	selp.f64 	%fd196, %fd195, %fd32, %p198;
$L__BB5_38:
	mov.b64 	%rd315, %fd196;
	mov.b64 	{%r353, %r358}, %rd315;
	mov.b32 	%r369, 16;
	mov.b32 	%r370, 31;
	mov.b32 	%r371, -1;
	// begin inline asm
	shfl.sync.down.b32 %r352, %r353, %r369, %r370, %r371;
	// end inline asm
	// begin inline asm
	shfl.sync.down.b32 %r357, %r358, %r369, %r370, %r371;
	// end inline asm
	mov.b64 	%rd316, {%r352, %r357};
	mov.b64 	%fd35, %rd316;
	mov.b64 	{%r363, %r368}, %rd334;
	// begin inline asm
	shfl.sync.down.b32 %r362, %r363, %r369, %r370, %r371;
	// end inline asm
	// begin inline asm
	shfl.sync.down.b32 %r367, %r368, %r369, %r370, %r371;
	// end inline asm
	mov.b64 	%rd39, {%r362, %r367};
	setp.gt.s32 	%p199, %r271, 15;
	setp.lt.f64 	%p200, %fd196, %fd35;
	or.pred  	%p201, %p199, %p200;
	mov.u64 	%rd386, %rd334;
	mov.f64 	%fd247, %fd196;
	@%p201 bra 	$L__BB5_41;
	setp.gt.f64 	%p202, %fd196, %fd35;
	mov.u64 	%rd386, %rd39;
	mov.f64 	%fd247, %fd35;
	@%p202 bra 	$L__BB5_41;
	setp.lt.s64 	%p203, %rd334, %rd39;
	min.s64 	%rd386, %rd334, %rd39;
	selp.f64 	%fd247, %fd196, %fd35, %p203;
$L__BB5_41:
	setp.ne.s32 	%p204, %r271, 0;
	@%p204 bra 	$L__BB5_43;
	shr.u32 	%r372, %r1, 1;
	and.b32  	%r373, %r372, 496;
	mov.u32 	%r374, _ZN6thrust24THRUST_300001_SM_1000_NS8cuda_cub4core6detail5shmemE;
	add.s32 	%r375, %r374, %r373;
	st.shared.f64 	[%r375+8], %fd247;
	st.shared.u64 	[%r375+16], %rd386;
$L__BB5_43:
	bar.sync 	0;
	setp.ne.s32 	%p205, %r1, 0;
	@%p205 bra 	$L__BB5_203;
	ld.shared.f64 	%fd38, [_ZN6thrust24THRUST_300001_SM_1000_NS8cuda_cub4core6detail5shmemE+24];
	ld.shared.u64 	%rd42, [_ZN6thrust24THRUST_300001_SM_1000_NS8cuda_cub4core6detail5shmemE+32];
	setp.lt.f64 	%p206, %fd247, %fd38;
	mov.u64 	%rd336, %rd386;
	mov.f64 	%fd198, %fd247;
	@%p206 bra 	$L__BB5_47;
	setp.lt.f64 	%p207, %fd38, %fd247;
	mov.u64 	%rd336, %rd42;
	mov.f64 	%fd198, %fd38;
	@%p207 bra 	$L__BB5_47;
	setp.lt.s64 	%p208, %rd386, %rd42;
	min.s64 	%rd336, %rd386, %rd42;
	selp.f64 	%fd198, %fd247, %fd38, %p208;
$L__BB5_47:
	ld.shared.f64 	%fd41, [_ZN6thrust24THRUST_300001_SM_1000_NS8cuda_cub4core6detail5shmemE+40];
	ld.shared.u64 	%rd45, [_ZN6thrust24THRUST_300001_SM_1000_NS8cuda_cub4core6detail5shmemE+48];
	setp.lt.f64 	%p209, %fd198, %fd41;
	mov.u64 	%rd337, %rd336;
	mov.f64 	%fd199, %fd198;
	@%p209 bra 	$L__BB5_50;
	setp.lt.f64 	%p210, %fd41, %fd198;
	mov.u64 	%rd337, %rd45;
	mov.f64 	%fd199, %fd41;
	@%p210 bra 	$L__BB5_50;
	setp.lt.s64 	%p211, %rd336, %rd45;
	min.s64 	%rd337, %rd336, %rd45;
	selp.f64 	%fd199, %fd198, %fd41, %p211;
$L__BB5_50:
	ld.shared.f64 	%fd44, [_ZN6thrust24THRUST_300001_SM_1000_NS8cuda_cub4core6detail5shmemE+56];
	ld.shared.u64 	%rd48, [_ZN6thrust24THRUST_300001_SM_1000_NS8cuda_cub4core6detail5shmemE+64];
	setp.lt.f64 	%p212, %fd199, %fd44;
	mov.u64 	%rd338, %rd337;
	mov.f64 	%fd200, %fd199;
	@%p212 bra 	$L__BB5_53;
	setp.lt.f64 	%p213, %fd44, %fd199;
	mov.u64 	%rd338, %rd48;
	mov.f64 	%fd200, %fd44;
	@%p213 bra 	$L__BB5_53;
	setp.lt.s64 	%p214, %rd337, %rd48;
	min.s64 	%rd338, %rd337, %rd48;
	selp.f64 	%fd200, %fd199, %fd44, %p214;
$L__BB5_53:
	ld.shared.f64 	%fd47, [_ZN6thrust24THRUST_300001_SM_1000_NS8cuda_cub4core6detail5shmemE+72];
	ld.shared.u64 	%rd51, [_ZN6thrust24THRUST_300001_SM_1000_NS8cuda_cub4core6detail5shmemE+80];
	setp.lt.f64 	%p215, %fd200, %fd47;
	mov.u64 	%rd339, %rd338;
	mov.f64 	%fd201, %fd200;
	@%p215 bra 	$L__BB5_56;
	setp.lt.f64 	%p216, %fd47, %fd200;
	mov.u64 	%rd339, %rd51;
	mov.f64 	%fd201, %fd47;
	@%p216 bra 	$L__BB5_56;
	setp.lt.s64 	%p217, %rd338, %rd51;
	min.s64 	%rd339, %rd338, %rd51;
	selp.f64 	%fd201, %fd200, %fd47, %p217;
$L__BB5_56:
	ld.shared.f64 	%fd50, [_ZN6thrust24THRUST_300001_SM_1000_NS8cuda_cub4core6detail5shmemE+88];
	ld.shared.u64 	%rd54, [_ZN6thrust24THRUST_300001_SM_1000_NS8cuda_cub4core6detail5shmemE+96];
	setp.lt.f64 	%p218, %fd201, %fd50;
	mov.u64 	%rd340, %rd339;
	mov.f64 	%fd202, %fd201;
	@%p218 bra 	$L__BB5_59;
	setp.lt.f64 	%p219, %fd50, %fd201;
	mov.u64 	%rd340, %rd54;
	mov.f64 	%fd202, %fd50;
	@%p219 bra 	$L__BB5_59;
	setp.lt.s64 	%p220, %rd339, %rd54;
	min.s64 	%rd340, %rd339, %rd54;
	selp.f64 	%fd202, %fd201, %fd50, %p220;
$L__BB5_59:
	ld.shared.f64 	%fd53, [_ZN6thrust24THRUST_300001_SM_1000_NS8cuda_cub4core6detail5shmemE+104];
	ld.shared.u64 	%rd57, [_ZN6thrust24THRUST_300001_SM_1000_NS8cuda_cub4core6detail5shmemE+112];
	setp.lt.f64 	%p221, %fd202, %fd53;
	mov.u64 	%rd341, %rd340;
	mov.f64 	%fd203, %fd202;
	@%p221 bra 	$L__BB5_62;
	setp.lt.f64 	%p222, %fd53, %fd202;
	mov.u64 	%rd341, %rd57;
	mov.f64 	%fd203, %fd53;
	@%p222 bra 	$L__BB5_62;
	setp.lt.s64 	%p223, %rd340, %rd57;
	min.s64 	%rd341, %rd340, %rd57;
	selp.f64 	%fd203, %fd202, %fd53, %p223;
$L__BB5_62:
	ld.shared.f64 	%fd56, [_ZN6thrust24THRUST_300001_SM_1000_NS8cuda_cub4core6detail5shmemE+120];
	ld.shared.u64 	%rd60, [_ZN6thrust24THRUST_300001_SM_1000_NS8cuda_cub4core6detail5shmemE+128];
	setp.lt.f64 	%p224, %fd203, %fd56;
	mov.u64 	%rd386, %rd341;
	mov.f64 	%fd247, %fd203;
	@%p224 bra 	$L__BB5_203;
	setp.lt.f64 	%p225, %fd56, %fd203;
	mov.u64 	%rd386, %rd60;
	mov.f64 	%fd247, %fd56;
	@%p225 bra 	$L__BB5_203;
	setp.lt.s64 	%p226, %rd341, %rd60;
	min.s64 	%rd386, %rd341, %rd60;
	selp.f64 	%fd247, %fd203, %fd56, %p226;
	bra.uni 	$L__BB5_203;
$L__BB5_65:
	// begin inline asm
	mov.u32 %r158, %laneid;
	// end inline asm
	and.b32  	%r179, %r1, 992;
	add.s32 	%r180, %r179, 32;
	setp.gt.s32 	%p123, %r180, %r37;
	not.b32 	%r181, %r179;
	add.s32 	%r182, %r37, %r181;
	selp.b32 	%r177, %r182, 31, %p123;
	mov.b64 	%rd297, %fd191;
	mov.b64 	{%r160, %r165}, %rd297;
	mov.b32 	%r176, 1;
	mov.b32 	%r178, -1;
	// begin inline asm
	shfl.sync.down.b32 %r159, %r160, %r176, %r177, %r178;
	// end inline asm
	// begin inline asm
	shfl.sync.down.b32 %r164, %r165, %r176, %r177, %r178;
	// end inline asm
	mov.b64 	%rd298, {%r159, %r164};
	mov.b64 	%fd58, %rd298;
	mov.b64 	{%r170, %r175}, %rd329;
	// begin inline asm
	shfl.sync.down.b32 %r169, %r170, %r176, %r177, %r178;
	// end inline asm
	// begin inline asm
	shfl.sync.down.b32 %r174, %r175, %r176, %r177, %r178;
	// end inline asm
	mov.b64 	%rd62, {%r169, %r174};
	setp.ge.s32 	%p124, %r158, %r177;
	setp.lt.f64 	%p125, %fd191, %fd58;
	or.pred  	%p126, %p124, %p125;
	mov.u64 	%rd342, %rd329;
	mov.f64 	%fd204, %fd191;
	@%p126 bra 	$L__BB5_68;
	setp.gt.f64 	%p127, %fd191, %fd58;
	mov.u64 	%rd342, %rd62;
	mov.f64 	%fd204, %fd58;
	@%p127 bra 	$L__BB5_68;
	setp.lt.s64 	%p128, %rd329, %rd62;
	min.s64 	%rd342, %rd329, %rd62;
	selp.f64 	%fd204, %fd191, %fd58, %p128;
$L__BB5_68:
	mov.b64 	%rd299, %fd204;
	mov.b64 	{%r184, %r189}, %rd299;
	mov.b32 	%r200, 2;
	mov.b32 	%r202, -1;
	// begin inline asm
	shfl.sync.down.b32 %r183, %r184, %r200, %r177, %r202;
	// end inline asm
	// begin inline asm
	shfl.sync.down.b32 %r188, %r189, %r200, %r177, %r202;
	// end inline asm
	mov.b64 	%rd300, {%r183, %r188};
	mov.b64 	%fd61, %rd300;
	mov.b64 	{%r194, %r199}, %rd342;
	// begin inline asm
	shfl.sync.down.b32 %r193, %r194, %r200, %r177, %r202;
	// end inline asm
	// begin inline asm
	shfl.sync.down.b32 %r198, %r199, %r200, %r177, %r202;
	// end inline asm
	mov.b64 	%rd65, {%r193, %r198};
	add.s32 	%r203, %r158, 2;
	setp.gt.s32 	%p129, %r203, %r177;
	setp.lt.f64 	%p130, %fd204, %fd61;
	or.pred  	%p131, %p129, %p130;
	mov.u64 	%rd343, %rd342;
	mov.f64 	%fd205, %fd204;
	@%p131 bra 	$L__BB5_71;
	setp.gt.f64 	%p132, %fd204, %fd61;
	mov.u64 	%rd343, %rd65;
	mov.f64 	%fd205, %fd61;
	@%p132 bra 	$L__BB5_71;
	setp.lt.s64 	%p133, %rd342, %rd65;
	min.s64 	%rd343, %rd342, %rd65;
	selp.f64 	%fd205, %fd204, %fd61, %p133;
$L__BB5_71:
	mov.b64 	%rd301, %fd205;
	mov.b64 	{%r205, %r210}, %rd301;
	mov.b32 	%r221, 4;
	mov.b32 	%r223, -1;
	// begin inline asm
	shfl.sync.down.b32 %r204, %r205, %r221, %r177, %r223;
	// end inline asm
	// begin inline asm
	shfl.sync.down.b32 %r209, %r210, %r221, %r177, %r223;
	// end inline asm
	mov.b64 	%rd302, {%r204, %r209};
	mov.b64 	%fd64, %rd302;
	mov.b64 	{%r215, %r220}, %rd343;
	// begin inline asm
	shfl.sync.down.b32 %r214, %r215, %r221, %r177, %r223;
	// end inline asm
	// begin inline asm
	shfl.sync.down.b32 %r219, %r220, %r221, %r177, %r223;
	// end inline asm
	mov.b64 	%rd68, {%r214, %r219};
	add.s32 	%r224, %r158, 4;
	setp.gt.s32 	%p134, %r224, %r177;
	setp.lt.f64 	%p135, %fd205, %fd64;
	or.pred  	%p136, %p134, %p135;
	mov.u64 	%rd344, %rd343;
	mov.f64 	%fd206, %fd205;
	@%p136 bra 	$L__BB5_74;
	setp.gt.f64 	%p137, %fd205, %fd64;
	mov.u64 	%rd344, %rd68;
	mov.f64 	%fd206, %fd64;
	@%p137 bra 	$L__BB5_74;
	setp.lt.s64 	%p138, %rd343, %rd68;
	min.s64 	%rd344, %rd343, %rd68;
	selp.f64 	%fd206, %fd205, %fd64, %p138;
$L__BB5_74:
	mov.b64 	%rd303, %fd206;
	mov.b64 	{%r226, %r231}, %rd303;
	mov.b32 	%r242, 8;
	mov.b32 	%r244, -1;
	// begin inline asm
	shfl.sync.down.b32 %r225, %r226, %r242, %r177, %r244;
	// end inline asm
	// begin inline asm
	shfl.sync.down.b32 %r230, %r231, %r242, %r177, %r244;
	// end inline asm
	mov.b64 	%rd304, {%r225, %r230};
	mov.b64 	%fd67, %rd304;
	mov.b64 	{%r236, %r241}, %rd344;
	// begin inline asm
	shfl.sync.down.b32 %r235, %r236, %r242, %r177, %r244;
	// end inline asm
	// begin inline asm
	shfl.sync.down.b32 %r240, %r241, %r242, %r177, %r244;
	// end inline asm
	mov.b64 	%rd71, {%r235, %r240};
	add.s32 	%r245, %r158, 8;
	setp.gt.s32 	%p139, %r245, %r177;
	setp.lt.f64 	%p140, %fd206, %fd67;
	or.pred  	%p141, %p139, %p140;
	mov.u64 	%rd345, %rd344;
	mov.f64 	%fd207, %fd206;
	@%p141 bra 	$L__BB5_77;
	setp.gt.f64 	%p142, %fd206, %fd67;
	mov.u64 	%rd345, %rd71;
	mov.f64 	%fd207, %fd67;
	@%p142 bra 	$L__BB5_77;
	setp.lt.s64 	%p143, %rd344, %rd71;
	min.s64 	%rd345, %rd344, %rd71;
	selp.f64 	%fd207, %fd206, %fd67, %p143;
$L__BB5_77:
	mov.b64 	%rd305, %fd207;
	mov.b64 	{%r247, %r252}, %rd305;
	mov.b32 	%r263, 16;
	mov.b32 	%r265, -1;
	// begin inline asm
	shfl.sync.down.b32 %r246, %r247, %r263, %r177, %r265;
	// end inline asm
	// begin inline asm
	shfl.sync.down.b32 %r251, %r252, %r263, %r177, %r265;
	// end inline asm
	mov.b64 	%rd306, {%r246, %r251};
	mov.b64 	%fd70, %rd306;
	mov.b64 	{%r257, %r262}, %rd345;
	// begin inline asm
	shfl.sync.down.b32 %r256, %r257, %r263, %r177, %r265;
	// end inline asm
	// begin inline asm
	shfl.sync.down.b32 %r261, %r262, %r263, %r177, %r265;
	// end inline asm
	mov.b64 	%rd74, {%r256, %r261};
	add.s32 	%r266, %r158, 16;
	setp.gt.s32 	%p144, %r266, %r177;
	setp.lt.f64 	%p145, %fd207, %fd70;
	or.pred  	%p146, %p144, %p145;
	mov.u64 	%rd386, %rd345;
	mov.f64 	%fd247, %fd207;
	@%p146 bra 	$L__BB5_80;
	setp.gt.f64 	%p147, %fd207, %fd70;
	mov.u64 	%rd386, %rd74;
	mov.f64 	%fd247, %fd70;
	@%p147 bra 	$L__BB5_80;
	setp.lt.s64 	%p148, %rd345, %rd74;
	min.s64 	%rd386, %rd345, %rd74;
	selp.f64 	%fd247, %fd207, %fd70, %p148;
$L__BB5_80:
	setp.ne.s32 	%p149, %r158, 0;
	@%p149 bra 	$L__BB5_82;
	shr.u32 	%r267, %r1, 1;
	and.b32  	%r268, %r267, 496;
	mov.u32 	%r269, _ZN6thrust24THRUST_300001_SM_1000_NS8cuda_cub4core6detail5shmemE;
	add.s32 	%r270, %r269, %r268;
	st.shared.f64 	[%r270+8], %fd247;
	st.shared.u64 	[%r270+16], %rd386;
$L__BB5_82:
	bar.sync 	0;
	setp.ne.s32 	%p150, %r1, 0;
	@%p150 bra 	$L__BB5_203;
	setp.lt.s32 	%p151, %r37, 33;
	mov.f64 	%fd209, %fd247;
	mov.u64 	%rd347, %rd386;
	@%p151 bra 	$L__BB5_87;
	ld.shared.f64 	%fd73, [_ZN6thrust24THRUST_300001_SM_1000_NS8cuda_cub4core6detail5shmemE+24];
	ld.shared.u64 	%rd77, [_ZN6thrust24THRUST_300001_SM_1000_NS8cuda_cub4core6detail5shmemE+32];
	setp.lt.f64 	%p152, %fd247, %fd73;
	mov.f64 	%fd209, %fd247;
	mov.u64 	%rd347, %rd386;
	@%p152 bra 	$L__BB5_87;
	setp.lt.f64 	%p153, %fd73, %fd247;
	mov.f64 	%fd209, %fd73;
	mov.u64 	%rd347, %rd77;
	@%p153 bra 	$L__BB5_87;
	setp.lt.s64 	%p154, %rd386, %rd77;
	min.s64 	%rd347, %rd386, %rd77;
	selp.f64 	%fd209, %fd247, %fd73, %p154;
$L__BB5_87:
	setp.lt.s32 	%p155, %r37, 65;
	mov.f64 	%fd210, %fd209;
	mov.u64 	%rd348, %rd347;
	@%p155 bra 	$L__BB5_91;
	ld.shared.f64 	%fd76, [_ZN6thrust24THRUST_300001_SM_1000_NS8cuda_cub4core6detail5shmemE+40];
	ld.shared.u64 	%rd80, [_ZN6thrust24THRUST_300001_SM_1000_NS8cuda_cub4core6detail5shmemE+48];
	setp.lt.f64 	%p156, %fd209, %fd76;
	mov.f64 	%fd210, %fd209;
	mov.u64 	%rd348, %rd347;
	@%p156 bra 	$L__BB5_91;
	setp.lt.f64 	%p157, %fd76, %fd209;
	mov.f64 	%fd210, %fd76;
	mov.u64 	%rd348, %rd80;
	@%p157 bra 	$L__BB5_91;
	setp.lt.s64 	%p158, %rd347, %rd80;
	selp.f64 	%fd210, %fd209, %fd76, %p158;
	min.s64 	%rd348, %rd347, %rd80;
$L__BB5_91:
	setp.lt.s32 	%p159, %r37, 97;
	mov.f64 	%fd211, %fd210;
	mov.u64 	%rd349, %rd348;
	@%p159 bra 	$L__BB5_95;
	ld.shared.f64 	%fd79, [_ZN6thrust24THRUST_300001_SM_1000_NS8cuda_cub4core6detail5shmemE+56];
	ld.shared.u64 	%rd83, [_ZN6thrust24THRUST_300001_SM_1000_NS8cuda_cub4core6detail5shmemE+64];
	setp.lt.f64 	%p160, %fd210, %fd79;
	mov.f64 	%fd211, %fd210;
	mov.u64 	%rd349, %rd348;
	@%p160 bra 	$L__BB5_95;
	setp.lt.f64 	%p161, %fd79, %fd210;
	mov.f64 	%fd211, %fd79;
	mov.u64 	%rd349, %rd83;
	@%p161 bra 	$L__BB5_95;
	setp.lt.s64 	%p162, %rd348, %rd83;
	selp.f64 	%fd211, %fd210, %fd79, %p162;
	min.s64 	%rd349, %rd348, %rd83;
$L__BB5_95:
	setp.lt.s32 	%p163, %r37, 129;
	mov.f64 	%fd212, %fd211;
	mov.u64 	%rd350, %rd349;
	@%p163 bra 	$L__BB5_99;
	ld.shared.f64 	%fd82, [_ZN6thrust24THRUST_300001_SM_1000_NS8cuda_cub4core6detail5shmemE+72];
	ld.shared.u64 	%rd86, [_ZN6thrust24THRUST_300001_SM_1000_NS8cuda_cub4core6detail5shmemE+80];
	setp.lt.f64 	%p164, %fd211, %fd82;
	mov.f64 	%fd212, %fd211;
	mov.u64 	%rd350, %rd349;
	@%p164 bra 	$L__BB5_99;
	setp.lt.f64 	%p165, %fd82, %fd211;
	mov.f64 	%fd212, %fd82;
	mov.u64 	%rd350, %rd86;
	@%p165 bra 	$L__BB5_99;
	setp.lt.s64 	%p166, %rd349, %rd86;
	selp.f64 	%fd212, %fd211, %fd82, %p166;
	min.s64 	%rd350, %rd349, %rd86;
$L__BB5_99:
	setp.lt.s32 	%p167, %r37, 161;
	mov.f64 	%fd213, %fd212;
	mov.u64 	%rd351, %rd350;
	@%p167 bra 	$L__BB5_103;
	ld.shared.f64 	%fd85, [_ZN6thrust24THRUST_300001_SM_1000_NS8cuda_cub4core6detail5shmemE+88];
	ld.shared.u64 	%rd89, [_ZN6thrust24THRUST_300001_SM_1000_NS8cuda_cub4core6detail5shmemE+96];
	setp.lt.f64 	%p168, %fd212, %fd85;
	mov.f64 	%fd213, %fd212;
	mov.u64 	%rd351, %rd350;
	@%p168 bra 	$L__BB5_103;
	setp.lt.f64 	%p169, %fd85, %fd212;
	mov.f64 	%fd213, %fd85;
	mov.u64 	%rd351, %rd89;
	@%p169 bra 	$L__BB5_103;
	setp.lt.s64 	%p170, %rd350, %rd89;
	selp.f64 	%fd213, %fd212, %fd85, %p170;
	min.s64 	%rd351, %rd350, %rd89;
$L__BB5_103:
	setp.lt.s32 	%p171, %r37, 193;
	mov.f64 	%fd214, %fd213;
	mov.u64 	%rd352, %rd351;
	@%p171 bra 	$L__BB5_107;
	ld.shared.f64 	%fd88, [_ZN6thrust24THRUST_300001_SM_1000_NS8cuda_cub4core6detail5shmemE+104];
	ld.shared.u64 	%rd92, [_ZN6thrust24THRUST_300001_SM_1000_NS8cuda_cub4core6detail5shmemE+112];
	setp.lt.f64 	%p172, %fd213, %fd88;
	mov.f64 	%fd214, %fd213;
	mov.u64 	%rd352, %rd351;
	@%p172 bra 	$L__BB5_107;
	setp.lt.f64 	%p173, %fd88, %fd213;
	mov.f64 	%fd214, %fd88;
	mov.u64 	%rd352, %rd92;
	@%p173 bra 	$L__BB5_107;
	setp.lt.s64 	%p174, %rd351, %rd92;
	selp.f64 	%fd214, %fd213, %fd88, %p174;
	min.s64 	%rd352, %rd351, %rd92;
$L__BB5_107:
	setp.lt.s32 	%p175, %r37, 225;
	mov.u64 	%rd386, %rd352;
	mov.f64 	%fd247, %fd214;
	@%p175 bra 	$L__BB5_203;
	ld.shared.f64 	%fd91, [_ZN6thrust24THRUST_300001_SM_1000_NS8cuda_cub4core6detail5shmemE+120];
	ld.shared.u64 	%rd95, [_ZN6thrust24THRUST_300001_SM_1000_NS8cuda_cub4core6detail5shmemE+128];
	setp.lt.f64 	%p176, %fd214, %fd91;
	mov.u64 	%rd386, %rd352;
	mov.f64 	%fd247, %fd214;
	@%p176 bra 	$L__BB5_203;
	setp.lt.f64 	%p177, %fd91, %fd214;
	mov.u64 	%rd386, %rd95;
	mov.f64 	%fd247, %fd91;
	@%p177 bra 	$L__BB5_203;
	setp.lt.s64 	%p178, %rd352, %rd95;
	selp.f64 	%fd247, %fd214, %fd91, %p178;
	min.s64 	%rd386, %rd352, %rd95;
	bra.uni 	$L__BB5_203;
$L__BB5_111:
	mov.u32 	%r16, %tid.x;
	mul.wide.u32 	%rd208, %r16, 16;
	add.s64 	%rd189, %rd186, %rd208;
	// begin inline asm
	ld.global.nc.u64 %rd188, [%rd189];
	// end inline asm
	add.s64 	%rd191, %rd189, 8;
	// begin inline asm
	ld.global.nc.u64 %rd190, [%rd191];
	// end inline asm
	mov.b64 	%fd93, %rd188;
	add.s64 	%rd193, %rd189, 4096;
	// begin inline asm
	ld.global.nc.u64 %rd192, [%rd193];
	// end inline asm
	add.s64 	%rd195, %rd189, 4104;
	// begin inline asm
	ld.global.nc.u64 %rd194, [%rd195];
	// end inline asm
	mov.b64 	%fd94, %rd192;
	add.s64 	%rd197, %rd189, 8192;
	// begin inline asm
	ld.global.nc.u64 %rd196, [%rd197];
	// end inline asm
	add.s64 	%rd199, %rd189, 8200;
	// begin inline asm
	ld.global.nc.u64 %rd198, [%rd199];
	// end inline asm
	mov.b64 	%fd95, %rd196;
	add.s64 	%rd201, %rd189, 12288;
	// begin inline asm
	ld.global.nc.u64 %rd200, [%rd201];
	// end inline asm
	add.s64 	%rd203, %rd189, 12296;
	// begin inline asm
	ld.global.nc.u64 %rd202, [%rd203];
	// end inline asm
	mov.b64 	%fd96, %rd200;
	add.s64 	%rd205, %rd189, 16384;
	// begin inline asm
	ld.global.nc.u64 %rd204, [%rd205];
	// end inline asm
	add.s64 	%rd207, %rd189, 16392;
	// begin inline asm
	ld.global.nc.u64 %rd206, [%rd207];
	// end inline asm
	mov.b64 	%fd97, %rd204;
	setp.lt.f64 	%p3, %fd93, %fd94;
	mov.f64 	%fd215, %fd93;
	mov.u64 	%rd353, %rd190;
	@%p3 bra 	$L__BB5_114;
	setp.lt.f64 	%p4, %fd94, %fd93;
	mov.f64 	%fd215, %fd94;
	mov.u64 	%rd353, %rd194;
	@%p4 bra 	$L__BB5_114;
	setp.lt.s64 	%p5, %rd190, %rd194;
	selp.f64 	%fd215, %fd93, %fd94, %p5;
	min.s64 	%rd353, %rd190, %rd194;
$L__BB5_114:
	setp.lt.f64 	%p6, %fd215, %fd95;
	mov.f64 	%fd216, %fd215;
	mov.u64 	%rd354, %rd353;
	@%p6 bra 	$L__BB5_117;
	setp.gt.f64 	%p7, %fd215, %fd95;
	mov.f64 	%fd216, %fd95;
	mov.u64 	%rd354, %rd198;
	@%p7 bra 	$L__BB5_117;
	setp.lt.s64 	%p8, %rd353, %rd198;
	selp.f64 	%fd216, %fd215, %fd95, %p8;
	min.s64 	%rd354, %rd353, %rd198;
$L__BB5_117:
	setp.lt.f64 	%p9, %fd216, %fd96;
	mov.f64 	%fd217, %fd216;
	mov.u64 	%rd355, %rd354;
	@%p9 bra 	$L__BB5_120;
	setp.gt.f64 	%p10, %fd216, %fd96;
	mov.f64 	%fd217, %fd96;
	mov.u64 	%rd355, %rd202;
	@%p10 bra 	$L__BB5_120;
	setp.lt.s64 	%p11, %rd354, %rd202;
	selp.f64 	%fd217, %fd216, %fd96, %p11;
	min.s64 	%rd355, %rd354, %rd202;
$L__BB5_120:
	setp.lt.f64 	%p12, %fd217, %fd97;
	mov.f64 	%fd234, %fd217;
	mov.u64 	%rd373, %rd355;
	@%p12 bra 	$L__BB5_123;
	setp.gt.f64 	%p13, %fd217, %fd97;
	mov.f64 	%fd234, %fd97;
	mov.u64 	%rd373, %rd206;
	@%p13 bra 	$L__BB5_123;
	setp.lt.s64 	%p14, %rd355, %rd206;
	selp.f64 	%fd234, %fd217, %fd97, %p14;
	min.s64 	%rd373, %rd355, %rd206;
$L__BB5_123:
	setp.lt.u32 	%p15, %r37, 2560;
	mov.b32 	%r383, 1280;
	@%p15 bra 	$L__BB5_141;
	mov.b32 	%r383, 1280;
$L__BB5_125:
	mov.u32 	%r17, %r383;
	add.s32 	%r40, %r17, %r16;
	mul.wide.u32 	%rd229, %r40, 16;
	add.s64 	%rd210, %rd186, %rd229;
	// begin inline asm
	ld.global.nc.u64 %rd209, [%rd210];
	// end inline asm
	add.s64 	%rd212, %rd210, 8;
	// begin inline asm
	ld.global.nc.u64 %rd211, [%rd212];
	// end inline asm
	mov.b64 	%fd107, %rd209;
	add.s64 	%rd214, %rd210, 4096;
	// begin inline asm
	ld.global.nc.u64 %rd213, [%rd214];
	// end inline asm
	add.s64 	%rd216, %rd210, 4104;
	// begin inline asm
	ld.global.nc.u64 %rd215, [%rd216];
	// end inline asm
	mov.b64 	%fd108, %rd213;
	add.s64 	%rd218, %rd210, 8192;
	// begin inline asm
	ld.global.nc.u64 %rd217, [%rd218];
	// end inline asm
	add.s64 	%rd220, %rd210, 8200;
	// begin inline asm
	ld.global.nc.u64 %rd219, [%rd220];
	// end inline asm
	mov.b64 	%fd109, %rd217;
	add.s64 	%rd222, %rd210, 12288;
	// begin inline asm
	ld.global.nc.u64 %rd221, [%rd222];
	// end inline asm
	add.s64 	%rd224, %rd210, 12296;
	// begin inline asm
	ld.global.nc.u64 %rd223, [%rd224];
	// end inline asm
	mov.b64 	%fd110, %rd221;
	add.s64 	%rd226, %rd210, 16384;
	// begin inline asm
	ld.global.nc.u64 %rd225, [%rd226];
	// end inline asm
	add.s64 	%rd228, %rd210, 16392;
	// begin inline asm
	ld.global.nc.u64 %rd227, [%rd228];
	// end inline asm
	mov.b64 	%fd111, %rd225;
	setp.lt.f64 	%p16, %fd234, %fd107;
	mov.f64 	%fd220, %fd234;
	mov.u64 	%rd358, %rd373;
	@%p16 bra 	$L__BB5_128;
	setp.gt.f64 	%p17, %fd234, %fd107;
	mov.f64 	%fd220, %fd107;
	mov.u64 	%rd358, %rd211;
	@%p17 bra 	$L__BB5_128;
	setp.lt.s64 	%p18, %rd373, %rd211;
	selp.f64 	%fd220, %fd234, %fd107, %p18;
	min.s64 	%rd358, %rd373, %rd211;
$L__BB5_128:
	setp.lt.f64 	%p19, %fd220, %fd108;
	mov.f64 	%fd221, %fd220;
	mov.u64 	%rd359, %rd358;
	@%p19 bra 	$L__BB5_131;
	setp.gt.f64 	%p20, %fd220, %fd108;
	mov.f64 	%fd221, %fd108;
	mov.u64 	%rd359, %rd215;
	@%p20 bra 	$L__BB5_131;
	setp.lt.s64 	%p21, %rd358, %rd215;
	selp.f64 	%fd221, %fd220, %fd108, %p21;
	min.s64 	%rd359, %rd358, %rd215;
$L__BB5_131:
	setp.lt.f64 	%p22, %fd221, %fd109;
	mov.f64 	%fd222, %fd221;
	mov.u64 	%rd360, %rd359;
	@%p22 bra 	$L__BB5_134;
	setp.gt.f64 	%p23, %fd221, %fd109;
	mov.f64 	%fd222, %fd109;
	mov.u64 	%rd360, %rd219;
	@%p23 bra 	$L__BB5_134;
	setp.lt.s64 	%p24, %rd359, %rd219;
	selp.f64 	%fd222, %fd221, %fd109, %p24;
	min.s64 	%rd360, %rd359, %rd219;
$L__BB5_134:
	setp.lt.f64 	%p25, %fd222, %fd110;
	mov.f64 	%fd223, %fd222;
	mov.u64 	%rd361, %rd360;
	@%p25 bra 	$L__BB5_137;
	setp.gt.f64 	%p26, %fd222, %fd110;
	mov.f64 	%fd223, %fd110;
	mov.u64 	%rd361, %rd223;
	@%p26 bra 	$L__BB5_137;
	setp.lt.s64 	%p27, %rd360, %rd223;
	selp.f64 	%fd223, %fd222, %fd110, %p27;
	min.s64 	%rd361, %rd360, %rd223;
$L__BB5_137:
	setp.lt.f64 	%p28, %fd223, %fd111;
	mov.f64 	%fd234, %fd223;
	mov.u64 	%rd373, %rd361;
	@%p28 bra 	$L__BB5_140;
	setp.gt.f64 	%p29, %fd223, %fd111;
	mov.f64 	%fd234, %fd111;
	mov.u64 	%rd373, %rd227;
	@%p29 bra 	$L__BB5_140;
	setp.lt.s64 	%p30, %rd361, %rd227;
	selp.f64 	%fd234, %fd223, %fd111, %p30;
	min.s64 	%rd373, %rd361, %rd227;
$L__BB5_140:
	add.s32 	%r383, %r17, 1280;
	add.s32 	%r41, %r17, 2560;
	setp.le.s32 	%p31, %r41, %r37;
	@%p31 bra 	$L__BB5_125;
$L__BB5_141:
	setp.le.s32 	%p32, %r37, %r383;
	@%p32 bra 	$L__BB5_164;
	sub.s32 	%r20, %r37, %r383;
	setp.ge.s32 	%p33, %r16, %r20;
	@%p33 bra 	$L__BB5_164;
	not.b32 	%r42, %r16;
	add.s32 	%r43, %r37, %r42;
	sub.s32 	%r21, %r43, %r383;
	and.b32  	%r44, %r21, 768;
	setp.eq.s32 	%p34, %r44, 768;
	mov.u32 	%r387, %r16;
	@%p34 bra 	$L__BB5_149;
	add.s32 	%r385, %r16, %r383;
	shr.u32 	%r45, %r21, 8;
	add.s32 	%r46, %r45, 1;
	and.b32  	%r47, %r46, 3;
	neg.s32 	%r384, %r47;
	mov.u32 	%r387, %r16;
$L__BB5_145:
	.pragma "nounroll";
	mov.u64 	%rd127, %rd373;
	mov.f64 	%fd123, %fd234;
	mul.wide.u32 	%rd235, %r385, 16;
	add.s64 	%rd232, %rd186, %rd235;
	// begin inline asm
	ld.global.nc.u64 %rd231, [%rd232];
	// end inline asm
	add.s64 	%rd234, %rd232, 8;
	// begin inline asm
	ld.global.nc.u64 %rd233, [%rd234];
	// end inline asm
	mov.b64 	%fd124, %rd231;
	setp.lt.f64 	%p35, %fd123, %fd124;
	@%p35 bra 	$L__BB5_148;
	setp.gt.f64 	%p36, %fd123, %fd124;
	mov.f64 	%fd234, %fd124;
	mov.u64 	%rd373, %rd233;
	@%p36 bra 	$L__BB5_148;
	setp.lt.s64 	%p37, %rd127, %rd233;
	selp.f64 	%fd234, %fd123, %fd124, %p37;
	min.s64 	%rd373, %rd127, %rd233;
$L__BB5_148:
	add.s32 	%r387, %r387, 256;
	add.s32 	%r385, %r385, 256;
	add.s32 	%r384, %r384, 1;
	setp.ne.s32 	%p38, %r384, 0;
	@%p38 bra 	$L__BB5_145;
$L__BB5_149:
	setp.lt.u32 	%p39, %r21, 768;
	@%p39 bra 	$L__BB5_164;
	cvt.u64.u32 	%rd236, %r387;
	cvt.u64.u32 	%rd237, %r383;
	add.s64 	%rd238, %rd236, %rd237;
	shl.b64 	%rd239, %rd238, 4;
	add.s64 	%rd240, %rd239, %rd186;
	add.s64 	%rd368, %rd240, 12296;
	add.s32 	%r388, %r387, %r383;
$L__BB5_151:
	mul.wide.u32 	%rd245, %r388, 16;
	add.s64 	%rd242, %rd186, %rd245;
	// begin inline asm
	ld.global.nc.u64 %rd241, [%rd242];
	// end inline asm
	add.s64 	%rd244, %rd242, 8;
	// begin inline asm
	ld.global.nc.u64 %rd243, [%rd244];
	// end inline asm
	mov.b64 	%fd130, %rd241;
	setp.lt.f64 	%p40, %fd234, %fd130;
	mov.f64 	%fd231, %fd234;
	mov.u64 	%rd370, %rd373;
	@%p40 bra 	$L__BB5_154;
	setp.gt.f64 	%p41, %fd234, %fd130;
	mov.f64 	%fd231, %fd130;
	mov.u64 	%rd370, %rd243;
	@%p41 bra 	$L__BB5_154;
	setp.lt.s64 	%p42, %rd373, %rd243;
	selp.f64 	%fd231, %fd234, %fd130, %p42;
	min.s64 	%rd370, %rd373, %rd243;
$L__BB5_154:
	add.s64 	%rd247, %rd368, -8200;
	// begin inline asm
	ld.global.nc.u64 %rd246, [%rd247];
	// end inline asm
	add.s64 	%rd249, %rd368, -8192;
	// begin inline asm
	ld.global.nc.u64 %rd248, [%rd249];
	// end inline asm
	mov.b64 	%fd133, %rd246;
	setp.lt.f64 	%p43, %fd231, %fd133;
	mov.f64 	%fd232, %fd231;
	mov.u64 	%rd371, %rd370;
	@%p43 bra 	$L__BB5_157;
	setp.gt.f64 	%p44, %fd231, %fd133;
	mov.f64 	%fd232, %fd133;
	mov.u64 	%rd371, %rd248;
	@%p44 bra 	$L__BB5_157;
	setp.lt.s64 	%p45, %rd370, %rd248;
	selp.f64 	%fd232, %fd231, %fd133, %p45;
	min.s64 	%rd371, %rd370, %rd248;
$L__BB5_157:
	add.s64 	%rd251, %rd368, -4104;
	// begin inline asm
	ld.global.nc.u64 %rd250, [%rd251];
	// end inline asm
	add.s64 	%rd253, %rd368, -4096;
	// begin inline asm
	ld.global.nc.u64 %rd252, [%rd253];
	// end inline asm
	mov.b64 	%fd136, %rd250;
	setp.lt.f64 	%p46, %fd232, %fd136;
	mov.f64 	%fd233, %fd232;
	mov.u64 	%rd372, %rd371;
	@%p46 bra 	$L__BB5_160;
	setp.gt.f64 	%p47, %fd232, %fd136;
	mov.f64 	%fd233, %fd136;
	mov.u64 	%rd372, %rd252;
	@%p47 bra 	$L__BB5_160;
	setp.lt.s64 	%p48, %rd371, %rd252;
	selp.f64 	%fd233, %fd232, %fd136, %p48;
	min.s64 	%rd372, %rd371, %rd252;
$L__BB5_160:
	add.s64 	%rd255, %rd368, -8;
	// begin inline asm
	ld.global.nc.u64 %rd254, [%rd255];
	// end inline asm
	// begin inline asm
	ld.global.nc.u64 %rd256, [%rd368];
	// end inline asm
	mov.b64 	%fd139, %rd254;
	setp.lt.f64 	%p49, %fd233, %fd139;
	mov.f64 	%fd234, %fd233;
	mov.u64 	%rd373, %rd372;
	@%p49 bra 	$L__BB5_163;
	setp.gt.f64 	%p50, %fd233, %fd139;
	mov.f64 	%fd234, %fd139;
	mov.u64 	%rd373, %rd256;
	@%p50 bra 	$L__BB5_163;
	setp.lt.s64 	%p51, %rd372, %rd256;
	selp.f64 	%fd234, %fd233, %fd139, %p51;
	min.s64 	%rd373, %rd372, %rd256;
$L__BB5_163:
	add.s32 	%r387, %r387, 1024;
	add.s64 	%rd368, %rd368, 16384;
	add.s32 	%r388, %r388, 1024;
	setp.lt.s32 	%p52, %r387, %r20;
	@%p52 bra 	$L__BB5_151;
$L__BB5_164:
	// begin inline asm
	mov.u32 %r48, %laneid;
	// end inline asm
	mov.b64 	%rd258, %fd234;
	mov.b64 	{%r50, %r55}, %rd258;
	mov.b32 	%r66, 1;
	mov.b32 	%r67, 31;
	mov.b32 	%r68, -1;
	// begin inline asm
	shfl.sync.down.b32 %r49, %r50, %r66, %r67, %r68;
	// end inline asm
	// begin inline asm
	shfl.sync.down.b32 %r54, %r55, %r66, %r67, %r68;
	// end inline asm
	mov.b64 	%rd259, {%r49, %r54};
	mov.b64 	%fd143, %rd259;
	mov.b64 	{%r60, %r65}, %rd373;
	// begin inline asm
	shfl.sync.down.b32 %r59, %r60, %r66, %r67, %r68;
	// end inline asm
	// begin inline asm
	shfl.sync.down.b32 %r64, %r65, %r66, %r67, %r68;
	// end inline asm
	mov.b64 	%rd150, {%r59, %r64};
	setp.gt.s32 	%p53, %r48, 30;
	setp.lt.f64 	%p54, %fd234, %fd143;
	or.pred  	%p55, %p53, %p54;
	mov.f64 	%fd236, %fd234;
	mov.u64 	%rd375, %rd373;
	@%p55 bra 	$L__BB5_167;
	setp.gt.f64 	%p56, %fd234, %fd143;
	mov.f64 	%fd236, %fd143;
	mov.u64 	%rd375, %rd150;
	@%p56 bra 	$L__BB5_167;
	setp.lt.s64 	%p57, %rd373, %rd150;
	selp.f64 	%fd236, %fd234, %fd143, %p57;
	min.s64 	%rd375, %rd373, %rd150;
$L__BB5_167:
	mov.b64 	%rd260, %fd236;
	mov.b64 	{%r70, %r75}, %rd260;
	mov.b32 	%r86, 2;
	mov.b32 	%r87, 31;
	mov.b32 	%r88, -1;
	// begin inline asm
	shfl.sync.down.b32 %r69, %r70, %r86, %r87, %r88;
	// end inline asm
	// begin inline asm
	shfl.sync.down.b32 %r74, %r75, %r86, %r87, %r88;
	// end inline asm
	mov.b64 	%rd261, {%r69, %r74};
	mov.b64 	%fd146, %rd261;
	mov.b64 	{%r80, %r85}, %rd375;
	// begin inline asm
	shfl.sync.down.b32 %r79, %r80, %r86, %r87, %r88;
	// end inline asm
	// begin inline asm
	shfl.sync.down.b32 %r84, %r85, %r86, %r87, %r88;
	// end inline asm
	mov.b64 	%rd153, {%r79, %r84};
	setp.gt.s32 	%p58, %r48, 29;
	setp.lt.f64 	%p59, %fd236, %fd146;
	or.pred  	%p60, %p58, %p59;
	mov.f64 	%fd237, %fd236;
	mov.u64 	%rd376, %rd375;
	@%p60 bra 	$L__BB5_170;
	setp.gt.f64 	%p61, %fd236, %fd146;
	mov.f64 	%fd237, %fd146;
	mov.u64 	%rd376, %rd153;
	@%p61 bra 	$L__BB5_170;
	setp.lt.s64 	%p62, %rd375, %rd153;
	selp.f64 	%fd237, %fd236, %fd146, %p62;
	min.s64 	%rd376, %rd375, %rd153;
$L__BB5_170:
	mov.b64 	%rd262, %fd237;
	mov.b64 	{%r90, %r95}, %rd262;
	mov.b32 	%r106, 4;
	mov.b32 	%r107, 31;
	mov.b32 	%r108, -1;
	// begin inline asm
	shfl.sync.down.b32 %r89, %r90, %r106, %r107, %r108;
	// end inline asm
	// begin inline asm
	shfl.sync.down.b32 %r94, %r95, %r106, %r107, %r108;
	// end inline asm
	mov.b64 	%rd263, {%r89, %r94};
	mov.b64 	%fd149, %rd263;
	mov.b64 	{%r100, %r105}, %rd376;
	// begin inline asm
	shfl.sync.down.b32 %r99, %r100, %r106, %r107, %r108;
	// end inline asm
	// begin inline asm
	shfl.sync.down.b32 %r104, %r105, %r106, %r107, %r108;
	// end inline asm
	mov.b64 	%rd156, {%r99, %r104};
	setp.gt.s32 	%p63, %r48, 27;
	setp.lt.f64 	%p64, %fd237, %fd149;
	or.pred  	%p65, %p63, %p64;
	mov.f64 	%fd238, %fd237;
	mov.u64 	%rd377, %rd376;
	@%p65 bra 	$L__BB5_173;
	setp.gt.f64 	%p66, %fd237, %fd149;
	mov.f64 	%fd238, %fd149;
	mov.u64 	%rd377, %rd156;
	@%p66 bra 	$L__BB5_173;
	setp.lt.s64 	%p67, %rd376, %rd156;
	selp.f64 	%fd238, %fd237, %fd149, %p67;
	min.s64 	%rd377, %rd376, %rd156;
$L__BB5_173:
	mov.b64 	%rd264, %fd238;
	mov.b64 	{%r110, %r115}, %rd264;
	mov.b32 	%r126, 8;
	mov.b32 	%r127, 31;
	mov.b32 	%r128, -1;
	// begin inline asm
	shfl.sync.down.b32 %r109, %r110, %r126, %r127, %r128;
	// end inline asm
	// begin inline asm
	shfl.sync.down.b32 %r114, %r115, %r126, %r127, %r128;
	// end inline asm
	mov.b64 	%rd265, {%r109, %r114};
	mov.b64 	%fd152, %rd265;
	mov.b64 	{%r120, %r125}, %rd377;
	// begin inline asm
	shfl.sync.down.b32 %r119, %r120, %r126, %r127, %r128;
	// end inline asm
	// begin inline asm
	shfl.sync.down.b32 %r124, %r125, %r126, %r127, %r128;
	// end inline asm
	mov.b64 	%rd159, {%r119, %r124};
	setp.gt.s32 	%p68, %r48, 23;
	setp.lt.f64 	%p69, %fd238, %fd152;
	or.pred  	%p70, %p68, %p69;
	mov.f64 	%fd239, %fd238;
	mov.u64 	%rd378, %rd377;
	@%p70 bra 	$L__BB5_176;
	setp.gt.f64 	%p71, %fd238, %fd152;
	mov.f64 	%fd239, %fd152;
	mov.u64 	%rd378, %rd159;
	@%p71 bra 	$L__BB5_176;
	setp.lt.s64 	%p72, %rd377, %rd159;
	selp.f64 	%fd239, %fd238, %fd152, %p72;
	min.s64 	%rd378, %rd377, %rd159;
$L__BB5_176:
	mov.b64 	%rd266, %fd239;
	mov.b64 	{%r130, %r135}, %rd266;
	mov.b32 	%r146, 16;
	mov.b32 	%r147, 31;
	mov.b32 	%r148, -1;
	// begin inline asm
	shfl.sync.down.b32 %r129, %r130, %r146, %r147, %r148;
	// end inline asm
	// begin inline asm
	shfl.sync.down.b32 %r134, %r135, %r146, %r147, %r148;
	// end inline asm
	mov.b64 	%rd267, {%r129, %r134};
	mov.b64 	%fd155, %rd267;
	mov.b64 	{%r140, %r145}, %rd378;
	// begin inline asm
	shfl.sync.down.b32 %r139, %r140, %r146, %r147, %r148;
	// end inline asm
	// begin inline asm
	shfl.sync.down.b32 %r144, %r145, %r146, %r147, %r148;
	// end inline asm
	mov.b64 	%rd162, {%r139, %r144};
	setp.gt.s32 	%p73, %r48, 15;
	setp.lt.f64 	%p74, %fd239, %fd155;
	or.pred  	%p75, %p73, %p74;
	mov.f64 	%fd247, %fd239;
	mov.u64 	%rd386, %rd378;
	@%p75 bra 	$L__BB5_179;
	setp.gt.f64 	%p76, %fd239, %fd155;
	mov.f64 	%fd247, %fd155;
	mov.u64 	%rd386, %rd162;
	@%p76 bra 	$L__BB5_179;
	setp.lt.s64 	%p77, %rd378, %rd162;
	selp.f64 	%fd247, %fd239, %fd155, %p77;
	min.s64 	%rd386, %rd378, %rd162;
$L__BB5_179:
	setp.ne.s32 	%p78, %r48, 0;
	@%p78 bra 	$L__BB5_181;
	shr.u32 	%r149, %r16, 1;
	and.b32  	%r150, %r149, 496;
	mov.u32 	%r151, _ZN6thrust24THRUST_300001_SM_1000_NS8cuda_cub4core6detail5shmemE;
	add.s32 	%r152, %r151, %r150;
	st.shared.f64 	[%r152+8], %fd247;
	st.shared.u64 	[%r152+16], %rd386;
$L__BB5_181:
	bar.sync 	0;
	setp.ne.s32 	%p79, %r16, 0;
	@%p79 bra 	$L__BB5_203;
	ld.shared.f64 	%fd158, [_ZN6thrust24THRUST_300001_SM_1000_NS8cuda_cub4core6detail5shmemE+24];
	ld.shared.u64 	%rd165, [_ZN6thrust24THRUST_300001_SM_1000_NS8cuda_cub4core6detail5shmemE+32];
	setp.lt.f64 	%p80, %fd247, %fd158;
	mov.f64 	%fd241, %fd247;
	mov.u64 	%rd380, %rd386;
	@%p80 bra 	$L__BB5_185;
	setp.lt.f64 	%p81, %fd158, %fd247;
	mov.f64 	%fd241, %fd158;
	mov.u64 	%rd380, %rd165;
	@%p81 bra 	$L__BB5_185;
	setp.lt.s64 	%p82, %rd386, %rd165;
	selp.f64 	%fd241, %fd247, %fd158, %p82;
	min.s64 	%rd380, %rd386, %rd165;
$L__BB5_185:
	ld.shared.f64 	%fd161, [_ZN6thrust24THRUST_300001_SM_1000_NS8cuda_cub4core6detail5shmemE+40];
	ld.shared.u64 	%rd168, [_ZN6thrust24THRUST_300001_SM_1000_NS8cuda_cub4core6detail5shmemE+48];
	setp.lt.f64 	%p83, %fd241, %fd161;
	mov.f64 	%fd242, %fd241;
	mov.u64 	%rd381, %rd380;
	@%p83 bra 	$L__BB5_188;
	setp.lt.f64 	%p84, %fd161, %fd241;
	mov.f64 	%fd242, %fd161;
	mov.u64 	%rd381, %rd168;
	@%p84 bra 	$L__BB5_188;
	setp.lt.s64 	%p85, %rd380, %rd168;
	selp.f64 	%fd242, %fd241, %fd161, %p85;
	min.s64 	%rd381, %rd380, %rd168;
$L__BB5_188:
	ld.shared.f64 	%fd164, [_ZN6thrust24THRUST_300001_SM_1000_NS8cuda_cub4core6detail5shmemE+56];
	ld.shared.u64 	%rd171, [_ZN6thrust24THRUST_300001_SM_1000_NS8cuda_cub4core6detail5shmemE+64];
	setp.lt.f64 	%p86, %fd242, %fd164;
	mov.f64 	%fd243, %fd242;
	mov.u64 	%rd382, %rd381;
	@%p86 bra 	$L__BB5_191;
	setp.lt.f64 	%p87, %fd164, %fd242;
	mov.f64 	%fd243, %fd164;
	mov.u64 	%rd382, %rd171;
	@%p87 bra 	$L__BB5_191;
	setp.lt.s64 	%p88, %rd381, %rd171;
	selp.f64 	%fd243, %fd242, %fd164, %p88;
	min.s64 	%rd382, %rd381, %rd171;
$L__BB5_191:
	ld.shared.f64 	%fd167, [_ZN6thrust24THRUST_300001_SM_1000_NS8cuda_cub4core6detail5shmemE+72];
	ld.shared.u64 	%rd174, [_ZN6thrust24THRUST_300001_SM_1000_NS8cuda_cub4core6detail5shmemE+80];
	setp.lt.f64 	%p89, %fd243, %fd167;
	mov.f64 	%fd244, %fd243;
	mov.u64 	%rd383, %rd382;
	@%p89 bra 	$L__BB5_194;
	setp.lt.f64 	%p90, %fd167, %fd243;
	mov.f64 	%fd244, %fd167;
	mov.u64 	%rd383, %rd174;
	@%p90 bra 	$L__BB5_194;
	setp.lt.s64 	%p91, %rd382, %rd174;
	selp.f64 	%fd244, %fd243, %fd167, %p91;
	min.s64 	%rd383, %rd382, %rd174;
$L__BB5_194:
	ld.shared.f64 	%fd170, [_ZN6thrust24THRUST_300001_SM_1000_NS8cuda_cub4core6detail5shmemE+88];
	ld.shared.u64 	%rd177, [_ZN6thrust24THRUST_300001_SM_1000_NS8cuda_cub4core6detail5shmemE+96];
	setp.lt.f64 	%p92, %fd244, %fd170;
	mov.f64 	%fd245, %fd244;
	mov.u64 	%rd384, %rd383;
	@%p92 bra 	$L__BB5_197;
	setp.lt.f64 	%p93, %fd170, %fd244;
	mov.f64 	%fd245, %fd170;
	mov.u64 	%rd384, %rd177;
	@%p93 bra 	$L__BB5_197;
	setp.lt.s64 	%p94, %rd383, %rd177;
	selp.f64 	%fd245, %fd244, %fd170, %p94;
	min.s64 	%rd384, %rd383, %rd177;
$L__BB5_197:
	ld.shared.f64 	%fd173, [_ZN6thrust24THRUST_300001_SM_1000_NS8cuda_cub4core6detail5shmemE+104];
	ld.shared.u64 	%rd180, [_ZN6thrust24THRUST_300001_SM_1000_NS8cuda_cub4core6detail5shmemE+112];
	setp.lt.f64 	%p95, %fd245, %fd173;
	mov.f64 	%fd246, %fd245;
	mov.u64 	%rd385, %rd384;
	@%p95 bra 	$L__BB5_200;
	setp.lt.f64 	%p96, %fd173, %fd245;
	mov.f64 	%fd246, %fd173;
	mov.u64 	%rd385, %rd180;
	@%p96 bra 	$L__BB5_200;
	setp.lt.s64 	%p97, %rd384, %rd180;
	selp.f64 	%fd246, %fd245, %fd173, %p97;
	min.s64 	%rd385, %rd384, %rd180;
$L__BB5_200:
	ld.shared.f64 	%fd176, [_ZN6thrust24THRUST_300001_SM_1000_NS8cuda_cub4core6detail5shmemE+120];
	ld.shared.u64 	%rd183, [_ZN6thrust24THRUST_300001_SM_1000_NS8cuda_cub4core6detail5shmemE+128];
	setp.lt.f64 	%p98, %fd246, %fd176;
	mov.u64 	%rd386, %rd385;
	mov.f64 	%fd247, %fd246;
	@%p98 bra 	$L__BB5_203;
	setp.lt.f64 	%p99, %fd176, %fd246;
	mov.u64 	%rd386, %rd183;
	mov.f64 	%fd247, %fd176;
	@%p99 bra 	$L__BB5_203;
	setp.lt.s64 	%p100, %rd385, %rd183;
	selp.f64 	%fd247, %fd246, %fd176, %p100;
	min.s64 	%rd386, %rd385, %rd183;
$L__BB5_203:
	mov.u32 	%r376, %tid.x;
	setp.ne.s32 	%p227, %r376, 0;
	@%p227 bra 	$L__BB5_205;
	ld.param.u64 	%rd318, [_ZN6thrust24THRUST_300001_SM_1000_NS8cuda_cub4core6detail13_kernel_agentINS1_8__reduce11ReduceAgentIPN4cuda3std3__45tupleIJdlEEESC_SB_iNS1_9__extrema9arg_min_fIdlNS9_4lessIdEEEEEEJSC_SC_iSH_EEEvDpT0__param_1];
	cvta.to.global.u64 	%rd317, %rd318;
	st.global.f64 	[%rd317], %fd247;
	st.global.u64 	[%rd317+8], %rd386;
$L__BB5_205:
	ret;

}
	// .globl	_ZN6thrust24THRUST_300001_SM_1000_NS8cuda_cub4core6detail13_kernel_agentINS1_8__reduce11ReduceAgentINS0_12zip_iteratorIN4cuda3std3__45tupleIJNS0_6detail15normal_iteratorINS0_10device_ptrIdEEEENS0_17counting_iteratorIlNS0_11use_defaultESI_SI_EEEEEEEPNSB_IJdlEEESM_lNS1_9__extrema9arg_min_fIdlNSA_4lessIdEEEEEEJSL_SN_lSS_EEEvDpT0_
.visible .entry _ZN6thrust24THRUST_300001_SM_1000_NS8cuda_cub4core6detail13_kernel_agentINS1_8__reduce11ReduceAgentINS0_12zip_iteratorIN4cuda3std3__45tupleIJNS0_6detail15normal_iteratorINS0_10device_ptrIdEEEENS0_17counting_iteratorIlNS0_11use_defaultESI_SI_EEEEEEEPNSB_IJdlEEESM_lNS1_9__extrema9arg_min_fIdlNSA_4lessIdEEEEEEJSL_SN_lSS_EEEvDpT0_(
	.param .align 8 .b8 _ZN6thrust24THRUST_300001_SM_1000_NS8cuda_cub4core6detail13_kernel_agentINS1_8__reduce11ReduceAgentINS0_12zip_iteratorIN4cuda3std3__45tupleIJNS0_6detail15normal_iteratorINS0_10device_ptrIdEEEENS0_17counting_iteratorIlNS0_11use_defaultESI_SI_EEEEEEEPNSB_IJdlEEESM_lNS1_9__extrema9arg_min_fIdlNSA_4lessIdEEEEEEJSL_SN_lSS_EEEvDpT0__param_0[16],
	.param .u64 .ptr .align 1 _ZN6thrust24THRUST_300001_SM_1000_NS8cuda_cub4core6detail13_kernel_agentINS1_8__reduce11ReduceAgentINS0_12zip_iteratorIN4cuda3std3__45tupleIJNS0_6detail15normal_iteratorINS0_10device_ptrIdEEEENS0_17counting_iteratorIlNS0_11use_defaultESI_SI_EEEEEEEPNSB_IJdlEEESM_lNS1_9__extrema9arg_min_fIdlNSA_4lessIdEEEEEEJSL_SN_lSS_EEEvDpT0__param_1,
	.param .u64 _ZN6thrust24THRUST_300001_SM_1000_NS8cuda_cub4core6detail13_kernel_agentINS1_8__reduce11ReduceAgentINS0_12zip_iteratorIN4cuda3std3__45tupleIJNS0_6detail15normal_iteratorINS0_10device_ptrIdEEEENS0_17counting_iteratorIlNS0_11use_defaultESI_SI_EEEEEEEPNSB_IJdlEEESM_lNS1_9__extrema9arg_min_fIdlNSA_4lessIdEEEEEEJSL_SN_lSS_EEEvDpT0__param_2,
	.param .align 1 .b8 _ZN6thrust24THRUST_300001_SM_1000_NS8cuda_cub4core6detail13_kernel_agentINS1_8__reduce11ReduceAgentINS0_12zip_iteratorIN4cuda3std3__45tupleIJNS0_6detail15normal_iteratorINS0_10device_ptrIdEEEENS0_17counting_iteratorIlNS0_11use_defaultESI_SI_EEEEEEEPNSB_IJdlEEESM_lNS1_9__extrema9arg_min_fIdlNSA_4lessIdEEEEEEJSL_SN_lSS_EEEvDpT0__param_3[1]
)
.maxntid 256
{
	.reg .pred 	%p<223>;
	.reg .b32 	%r<391>;
	.reg .b64 	%rd<357>;
	.reg .b64 	%fd<243>;

	ld.param.u64 	%rd197, [_ZN6thrust24THRUST_300001_SM_1000_NS8cuda_cub4core6detail13_kernel_agentINS1_8__reduce11ReduceAgentINS0_12zip_iteratorIN4cuda3std3__45tupleIJNS0_6detail15normal_iteratorINS0_10device_ptrIdEEEENS0_17counting_iteratorIlNS0_11use_defaultESI_SI_EEEEEEEPNSB_IJdlEEESM_lNS1_9__extrema9arg_min_fIdlNSA_4lessIdEEEEEEJSL_SN_lSS_EEEvDpT0__param_0+8];
	ld.param.u64 	%rd196, [_ZN6thrust24THRUST_300001_SM_1000_NS8cuda_cub4core6detail13_kernel_agentINS1_8__reduce11ReduceAgentINS0_12zip_iteratorIN4cuda3std3__45tupleIJNS0_6detail15normal_iteratorINS0_10device_ptrIdEEEENS0_17counting_iteratorIlNS0_11use_defaultESI_SI_EEEEEEEPNSB_IJdlEEESM_lNS1_9__extrema9arg_min_fIdlNSA_4lessIdEEEEEEJSL_SN_lSS_EEEvDpT0__param_0];
	ld.param.u64 	%rd199, [_ZN6thrust24THRUST_300001_SM_1000_NS8cuda_cub4core6detail13_kernel_agentINS1_8__reduce11ReduceAgentINS0_12zip_iteratorIN4cuda3std3__45tupleIJNS0_6detail15normal_iteratorINS0_10device_ptrIdEEEENS0_17counting_iteratorIlNS0_11use_defaultESI_SI_EEEEEEEPNSB_IJdlEEESM_lNS1_9__extrema9arg_min_fIdlNSA_4lessIdEEEEEEJSL_SN_lSS_EEEvDpT0__param_2];
	setp.eq.s64 	%p1, %rd199, 0;
	@%p1 bra 	$L__BB6_200;
	cvta.to.global.u64 	%rd1, %rd196;
	setp.gt.s64 	%p2, %rd199, 1279;
	@%p2 bra 	$L__BB6_112;
	cvt.u32.u64 	%r1, %rd199;
	mov.u32 	%r2, %tid.x;
	setp.ge.s32 	%p96, %r2, %r1;
	mov.f64 	%fd188, 0d0000000000000000;
	mov.b64 	%rd298, 0;
	mov.u32 	%r385, %r2;
	@%p96 bra 	$L__BB6_4;
	cvt.u64.u32 	%rd254, %r2;
	mul.wide.u32 	%rd255, %r2, 8;
	add.s64 	%rd256, %rd1, %rd255;
	add.s64 	%rd298, %rd197, %rd254;
	ld.global.f64 	%fd188, [%rd256];
	add.s32 	%r385, %r2, 256;
$L__BB6_4:
	setp.ge.s32 	%p97, %r385, %r1;
	@%p97 bra 	$L__BB6_26;
	not.b32 	%r154, %r385;
	add.s32 	%r5, %r154, %r1;
	and.b32  	%r155, %r5, 768;
	setp.eq.s32 	%p98, %r155, 768;
	@%p98 bra 	$L__BB6_11;
	cvt.u64.u32 	%rd258, %r385;
	add.s64 	%rd289, %rd197, %rd258;
	mul.wide.u32 	%rd259, %r385, 8;
	add.s64 	%rd288, %rd1, %rd259;
	shr.u32 	%r156, %r5, 8;
	add.s32 	%r157, %r156, 1;
	and.b32  	%r158, %r157, 3;
	neg.s32 	%r383, %r158;
$L__BB6_7:
	.pragma "nounroll";
	mov.u64 	%rd9, %rd298;
	mov.f64 	%fd3, %fd188;
	ld.global.f64 	%fd4, [%rd288];
	setp.lt.f64 	%p99, %fd3, %fd4;
	@%p99 bra 	$L__BB6_10;
	setp.lt.f64 	%p100, %fd4, %fd3;
	mov.u64 	%rd298, %rd289;
	mov.f64 	%fd188, %fd4;
	@%p100 bra 	$L__BB6_10;
	setp.lt.s64 	%p101, %rd9, %rd289;
	min.s64 	%rd298, %rd9, %rd289;
	selp.f64 	%fd188, %fd3, %fd4, %p101;
$L__BB6_10:
	add.s32 	%r385, %r385, 256;
	add.s64 	%rd289, %rd289, 256;
	add.s64 	%rd288, %rd288, 2048;
	add.s32 	%r383, %r383, 1;
	setp.ne.s32 	%p102, %r383, 0;
	@%p102 bra 	$L__BB6_7;
$L__BB6_11:
	setp.lt.u32 	%p103, %r5, 768;
	@%p103 bra 	$L__BB6_26;
	add.s32 	%r386, %r385, 512;
$L__BB6_13:
	mov.u32 	%r13, %r386;
	add.s32 	%r159, %r13, -512;
	cvt.s64.s32 	%rd260, %r159;
	mul.wide.s32 	%rd261, %r159, 8;
	add.s64 	%rd17, %rd1, %rd261;
	add.s64 	%rd18, %rd197, %rd260;
	ld.global.f64 	%fd10, [%rd17];
	setp.lt.f64 	%p104, %fd188, %fd10;
	mov.u64 	%rd295, %rd298;
	mov.f64 	%fd185, %fd188;
	@%p104 bra 	$L__BB6_16;
	setp.lt.f64 	%p105, %fd10, %fd188;
	mov.u64 	%rd295, %rd18;
	mov.f64 	%fd185, %fd10;
	@%p105 bra 	$L__BB6_16;
	setp.lt.s64 	%p106, %rd298, %rd18;
	min.s64 	%rd295, %rd298, %rd18;
	selp.f64 	%fd185, %fd188, %fd10, %p106;
$L__BB6_16:
	add.s32 	%r160, %r13, -256;
	cvt.s64.s32 	%rd262, %r160;
	add.s64 	%rd21, %rd197, %rd262;
	ld.global.f64 	%fd13, [%rd17+2048];
	setp.lt.f64 	%p107, %fd185, %fd13;
	mov.u64 	%rd296, %rd295;
	mov.f64 	%fd186, %fd185;
	@%p107 bra 	$L__BB6_19;
	setp.lt.f64 	%p108, %fd13, %fd185;
	mov.u64 	%rd296, %rd21;
	mov.f64 	%fd186, %fd13;
	@%p108 bra 	$L__BB6_19;
	setp.lt.s64 	%p109, %rd295, %rd21;
	min.s64 	%rd296, %rd295, %rd21;
	selp.f64 	%fd186, %fd185, %fd13, %p109;
$L__BB6_19:
	cvt.s64.s32 	%rd263, %r13;
	add.s64 	%rd24, %rd197, %rd263;
	ld.global.f64 	%fd16, [%rd17+4096];
	setp.lt.f64 	%p110, %fd186, %fd16;
	mov.u64 	%rd297, %rd296;
	mov.f64 	%fd187, %fd186;
	@%p110 bra 	$L__BB6_22;
	setp.lt.f64 	%p111, %fd16, %fd186;
	mov.u64 	%rd297, %rd24;
	mov.f64 	%fd187, %fd16;
	@%p111 bra 	$L__BB6_22;
	setp.lt.s64 	%p112, %rd296, %rd24;
	min.s64 	%rd297, %rd296, %rd24;
	selp.f64 	%fd187, %fd186, %fd16, %p112;
$L__BB6_22:
	add.s32 	%r161, %r13, 256;
	cvt.s64.s32 	%rd264, %r161;
	add.s64 	%rd27, %rd197, %rd264;
	ld.global.f64 	%fd19, [%rd17+6144];
	setp.lt.f64 	%p113, %fd187, %fd19;
	mov.u64 	%rd298, %rd297;
	mov.f64 	%fd188, %fd187;
	@%p113 bra 	$L__BB6_25;
	setp.lt.f64 	%p114, %fd19, %fd187;
	mov.u64 	%rd298, %rd27;
	mov.f64 	%fd188, %fd19;
	@%p114 bra 	$L__BB6_25;
	setp.lt.s64 	%p115, %rd297, %rd27;
	min.s64 	%rd298, %rd297, %rd27;
	selp.f64 	%fd188, %fd187, %fd19, %p115;
$L__BB6_25:
	add.s32 	%r386, %r13, 1024;
	add.s32 	%r162, %r13, 512;
	setp.lt.s32 	%p116, %r162, %r1;
	@%p116 bra 	$L__BB6_13;
$L__BB6_26:
	setp.lt.s32 	%p117, %r1, 256;
	@%p117 bra 	$L__BB6_66;
	// begin inline asm
	mov.u32 %r276, %laneid;
	// end inline asm
	mov.b64 	%rd275, %fd188;
	mov.b64 	{%r278, %r283}, %rd275;
	mov.b32 	%r294, 1;
	mov.b32 	%r295, 31;
	mov.b32 	%r296, -1;
	// begin inline asm
	shfl.sync.down.b32 %r277, %r278, %r294, %r295, %r296;
	// end inline asm
	// begin inline asm
	shfl.sync.down.b32 %r282, %r283, %r294, %r295, %r296;
	// end inline asm
	mov.b64 	%rd276, {%r277, %r282};
	mov.b64 	%fd23, %rd276;
	mov.b64 	{%r288, %r293}, %rd298;
	// begin inline asm
	shfl.sync.down.b32 %r287, %r288, %r294, %r295, %r296;
	// end inline asm
	// begin inline asm
	shfl.sync.down.b32 %r292, %r293, %r294, %r295, %r296;
	// end inline asm
	mov.b64 	%rd31, {%r287, %r292};
	setp.gt.s32 	%p174, %r276, 30;
	setp.lt.f64 	%p175, %fd188, %fd23;
	or.pred  	%p176, %p174, %p175;
	mov.u64 	%rd300, %rd298;
	mov.f64 	%fd190, %fd188;
	@%p176 bra 	$L__BB6_30;
	setp.gt.f64 	%p177, %fd188, %fd23;
	mov.u64 	%rd300, %rd31;
	mov.f64 	%fd190, %fd23;
	@%p177 bra 	$L__BB6_30;
	setp.lt.s64 	%p178, %rd298, %rd31;
	min.s64 	%rd300, %rd298, %rd31;
	selp.f64 	%fd190, %fd188, %fd23, %p178;
$L__BB6_30:
	mov.b64 	%rd277, %fd190;
	mov.b64 	{%r298, %r303}, %rd277;
	mov.b32 	%r314, 2;
	mov.b32 	%r315, 31;
	mov.b32 	%r316, -1;
	// begin inline asm
	shfl.sync.down.b32 %r297, %r298, %r314, %r315, %r316;
	// end inline asm
	// begin inline asm
	shfl.sync.down.b32 %r302, %r303, %r314, %r315, %r316;
	// end inline asm
	mov.b64 	%rd278, {%r297, %r302};
	mov.b64 	%fd26, %rd278;
	mov.b64 	{%r308, %r313}, %rd300;
	// begin inline asm
	shfl.sync.down.b32 %r307, %r308, %r314, %r315, %r316;
	// end inline asm
	// begin inline asm
	shfl.sync.down.b32 %r312, %r313, %r314, %r315, %r316;
	// end inline asm
	mov.b64 	%rd34, {%r307, %r312};
	setp.gt.s32 	%p179, %r276, 29;
	setp.lt.f64 	%p180, %fd190, %fd26;
	or.pred  	%p181, %p179, %p180;
	mov.u64 	%rd301, %rd300;
	mov.f64 	%fd191, %fd190;
	@%p181 bra 	$L__BB6_33;
	setp.gt.f64 	%p182, %fd190, %fd26;
	mov.u64 	%rd301, %rd34;
	mov.f64 	%fd191, %fd26;
	@%p182 bra 	$L__BB6_33;
	setp.lt.s64 	%p183, %rd300, %rd34;
	min.s64 	%rd301, %rd300, %rd34;
	selp.f64 	%fd191, %fd190, %fd26, %p183;
$L__BB6_33:
	mov.b64 	%rd279, %fd191;
	mov.b64 	{%r318, %r323}, %rd279;
	mov.b32 	%r334, 4;
	mov.b32 	%r335, 31;
	mov.b32 	%r336, -1;
	// begin inline asm
	shfl.sync.down.b32 %r317, %r318, %r334, %r335, %r336;
	// end inline asm
	// begin inline asm
	shfl.sync.down.b32 %r322, %r323, %r334, %r335, %r336;
	// end inline asm
	mov.b64 	%rd280, {%r317, %r322};
	mov.b64 	%fd29, %rd280;
	mov.b64 	{%r328, %r333}, %rd301;
	// begin inline asm
	shfl.sync.down.b32 %r327, %r328, %r334, %r335, %r336;
	// end inline asm
	// begin inline asm
	shfl.sync.down.b32 %r332, %r333, %r334, %r335, %r336;
	// end inline asm
	mov.b64 	%rd37, {%r327, %r332};
	setp.gt.s32 	%p184, %r276, 27;
	setp.lt.f64 	%p185, %fd191, %fd29;
	or.pred  	%p186, %p184, %p185;
	mov.u64 	%rd302, %rd301;
	mov.f64 	%fd192, %fd191;
	@%p186 bra 	$L__BB6_36;
	setp.gt.f64 	%p187, %fd191, %fd29;
	mov.u64 	%rd302, %rd37;
	mov.f64 	%fd192, %fd29;
	@%p187 bra 	$L__BB6_36;
	setp.lt.s64 	%p188, %rd301, %rd37;
	min.s64 	%rd302, %rd301, %rd37;
	selp.f64 	%fd192, %fd191, %fd29, %p188;
$L__BB6_36:
	mov.b64 	%rd281, %fd192;
	mov.b64 	{%r338, %r343}, %rd281;
	mov.b32 	%r354, 8;
	mov.b32 	%r355, 31;
	mov.b32 	%r356, -1;
	// begin inline asm
	shfl.sync.down.b32 %r337, %r338, %r354, %r355, %r356;
	// end inline asm
	// begin inline asm
	shfl.sync.down.b32 %r342, %r343, %r354, %r355, %r356;
	// end inline asm
	mov.b64 	%rd282, {%r337, %r342};
	mov.b64 	%fd32, %rd282;
	mov.b64 	{%r348, %r353}, %rd302;
	// begin inline asm
	shfl.sync.down.b32 %r347, %r348, %r354, %r355, %r356;
	// end inline asm
	// begin inline asm
	shfl.sync.down.b32 %r352, %r353, %r354, %r355, %r356;
	// end inline asm
	mov.b64 	%rd40, {%r347, %r352};
	setp.gt.s32 	%p189, %r276, 23;
	setp.lt.f64 	%p190, %fd192, %fd32;
	or.pred  	%p191, %p189, %p190;
	mov.u64 	%rd303, %rd302;
	mov.f64 	%fd193, %fd192;
	@%p191 bra 	$L__BB6_39;
	setp.gt.f64 	%p192, %fd192, %fd32;
	mov.u64 	%rd303, %rd40;
	mov.f64 	%fd193, %fd32;
	@%p192 bra 	$L__BB6_39;
	setp.lt.s64 	%p193, %rd302, %rd40;
	min.s64 	%rd303, %rd302, %rd40;
	selp.f64 	%fd193, %fd192, %fd32, %p193;
$L__BB6_39:
	mov.b64 	%rd283, %fd193;
	mov.b64 	{%r358, %r363}, %rd283;
	mov.b32 	%r374, 16;
	mov.b32 	%r375, 31;
	mov.b32 	%r376, -1;
	// begin inline asm
	shfl.sync.down.b32 %r357, %r358, %r374, %r375, %r376;
	// end inline asm
	// begin inline asm
	shfl.sync.down.b32 %r362, %r363, %r374, %r375, %r376;
	// end inline asm
	mov.b64 	%rd284, {%r357, %r362};
	mov.b64 	%fd35, %rd284;
	mov.b64 	{%r368, %r373}, %rd303;
	// begin inline asm
	shfl.sync.down.b32 %r367, %r368, %r374, %r375, %r376;
	// end inline asm
	// begin inline asm
	shfl.sync.down.b32 %r372, %r373, %r374, %r375, %r376;
	// end inline asm
	mov.b64 	%rd43, {%r367, %r372};
	setp.gt.s32 	%p194, %r276, 15;
	setp.lt.f64 	%p195, %fd193, %fd35;
	or.pred  	%p196, %p194, %p195;
	mov.u64 	%rd356, %rd303;
	mov.f64 	%fd242, %fd193;
	@%p196 bra 	$L__BB6_42;
	setp.gt.f64 	%p197, %fd193, %fd35;
	mov.u64 	%rd356, %rd43;
	mov.f64 	%fd242, %fd35;
	@%p197 bra 	$L__BB6_42;
	setp.lt.s64 	%p198, %rd303, %rd43;
	min.s64 	%rd356, %rd303, %rd43;
	selp.f64 	%fd242, %fd193, %fd35, %p198;
$L__BB6_42:
	setp.ne.s32 	%p199, %r276, 0;
	@%p199 bra 	$L__BB6_44;
	shr.u32 	%r377, %r2, 1;
	and.b32  	%r378, %r377, 496;
	mov.u32 	%r379, _ZN6thrust24THRUST_300001_SM_1000_NS8cuda_cub4core6detail5shmemE;
	add.s32 	%r380, %r379, %r378;
	st.shared.f64 	[%r380+8], %fd242;
	st.shared.u64 	[%r380+16], %rd356;
$L__BB6_44:
	bar.sync 	0;
	setp.ne.s32 	%p200, %r2, 0;
	@%p200 bra 	$L__BB6_198;
	ld.shared.f64 	%fd38, [_ZN6thrust24THRUST_300001_SM_1000_NS8cuda_cub4core6detail5shmemE+24];
	ld.shared.u64 	%rd46, [_ZN6thrust24THRUST_300001_SM_1000_NS8cuda_cub4core6detail5shmemE+32];
	setp.lt.f64 	%p201, %fd242, %fd38;
	mov.u64 	%rd305, %rd356;
	mov.f64 	%fd195, %fd242;
	@%p201 bra 	$L__BB6_48;
	setp.lt.f64 	%p202, %fd38, %fd242;
	mov.u64 	%rd305, %rd46;
	mov.f64 	%fd195, %fd38;
	@%p202 bra 	$L__BB6_48;
	setp.lt.s64 	%p203, %rd356, %rd46;
	min.s64 	%rd305, %rd356, %rd46;
	selp.f64 	%fd195, %fd242, %fd38, %p203;
$L__BB6_48:
	ld.shared.f64 	%fd41, [_ZN6thrust24THRUST_300001_SM_1000_NS8cuda_cub4core6detail5shmemE+40];
	ld.shared.u64 	%rd49, [_ZN6thrust24THRUST_300001_SM_1000_NS8cuda_cub4core6detail5shmemE+48];
	setp.lt.f64 	%p204, %fd195, %fd41;
	mov.u64 	%rd306, %rd305;
	mov.f64 	%fd196, %fd195;
	@%p204 bra 	$L__BB6_51;
	setp.lt.f64 	%p205, %fd41, %fd195;
	mov.u64 	%rd306, %rd49;
	mov.f64 	%fd196, %fd41;
	@%p205 bra 	$L__BB6_51;
	setp.lt.s64 	%p206, %rd305, %rd49;
	min.s64 	%rd306, %rd305, %rd49;
	selp.f64 	%fd196, %fd195, %fd41, %p206;
$L__BB6_51:
	ld.shared.f64 	%fd44, [_ZN6thrust24THRUST_300001_SM_1000_NS8cuda_cub4core6detail5shmemE+56];
	ld.shared.u64 	%rd52, [_ZN6thrust24THRUST_300001_SM_1000_NS8cuda_cub4core6detail5shmemE+64];
	setp.lt.f64 	%p207, %fd196, %fd44;
	mov.u64 	%rd307, %rd306;
	mov.f64 	%fd197, %fd196;
	@%p207 bra 	$L__BB6_54;
	setp.lt.f64 	%p208, %fd44, %fd196;
	mov.u64 	%rd307, %rd52;
	mov.f64 	%fd197, %fd44;
	@%p208 bra 	$L__BB6_54;
	setp.lt.s64 	%p209, %rd306, %rd52;
	min.s64 	%rd307, %rd306, %rd52;
	selp.f64 	%fd197, %fd196, %fd44, %p209;
$L__BB6_54:
	ld.shared.f64 	%fd47, [_ZN6thrust24THRUST_300001_SM_1000_NS8cuda_cub4core6detail5shmemE+72];
	ld.shared.u64 	%rd55, [_ZN6thrust24THRUST_300001_SM_1000_NS8cuda_cub4core6detail5shmemE+80];
	setp.lt.f64 	%p210, %fd197, %fd47;
	mov.u64 	%rd308, %rd307;
	mov.f64 	%fd198, %fd197;
	@%p210 bra 	$L__BB6_57;
	setp.lt.f64 	%p211, %fd47, %fd197;
	mov.u64 	%rd308, %rd55;
	mov.f64 	%fd198, %fd47;
	@%p211 bra 	$L__BB6_57;
	setp.lt.s64 	%p212, %rd307, %rd55;
	min.s64 	%rd308, %rd307, %rd55;
	selp.f64 	%fd198, %fd197, %fd47, %p212;
$L__BB6_57:
	ld.shared.f64 	%fd50, [_ZN6thrust24THRUST_300001_SM_1000_NS8cuda_cub4core6detail5shmemE+88];
	ld.shared.u64 	%rd58, [_ZN6thrust24THRUST_300001_SM_1000_NS8cuda_cub4core6detail5shmemE+96];
	setp.lt.f64 	%p213, %fd198, %fd50;
	mov.u64 	%rd309, %rd308;
	mov.f64 	%fd199, %fd198;
	@%p213 bra 	$L__BB6_60;
	setp.lt.f64 	%p214, %fd50, %fd198;
	mov.u64 	%rd309, %rd58;
	mov.f64 	%fd199, %fd50;
	@%p214 bra 	$L__BB6_60;
	setp.lt.s64 	%p215, %rd308, %rd58;
	min.s64 	%rd309, %rd308, %rd58;
	selp.f64 	%fd199, %fd198, %fd50, %p215;
$L__BB6_60:
	ld.shared.f64 	%fd53, [_ZN6thrust24THRUST_300001_SM_1000_NS8cuda_cub4core6detail5shmemE+104];
	ld.shared.u64 	%rd61, [_ZN6thrust24THRUST_300001_SM_1000_NS8cuda_cub4core6detail5shmemE+112];
	setp.lt.f64 	%p216, %fd199, %fd53;
	mov.u64 	%rd310, %rd309;
	mov.f64 	%fd200, %fd199;
	@%p216 bra 	$L__BB6_63;
	setp.lt.f64 	%p217, %fd53, %fd199;
	mov.u64 	%rd310, %rd61;
	mov.f64 	%fd200, %fd53;
	@%p217 bra 	$L__BB6_63;
	setp.lt.s64 	%p218, %rd309, %rd61;
	min.s64 	%rd310, %rd309, %rd61;
	selp.f64 	%fd200, %fd199, %fd53, %p218;
$L__BB6_63:
	ld.shared.f64 	%fd56, [_ZN6thrust24THRUST_300001_SM_1000_NS8cuda_cub4core6detail5shmemE+120];
	ld.shared.u64 	%rd64, [_ZN6thrust24THRUST_300001_SM_1000_NS8cuda_cub4core6detail5shmemE+128];
	setp.lt.f64 	%p219, %fd200, %fd56;
	mov.u64 	%rd356, %rd310;
	mov.f64 	%fd242, %fd200;
	@%p219 bra 	$L__BB6_198;
	setp.lt.f64 	%p220, %fd56, %fd200;
	mov.u64 	%rd356, %rd64;
	mov.f64 	%fd242, %fd56;
	@%p220 bra 	$L__BB6_198;
	setp.lt.s64 	%p221, %rd310, %rd64;
	min.s64 	%rd356, %rd310, %rd64;
	selp.f64 	%fd242, %fd200, %fd56, %p221;
	bra.uni 	$L__BB6_198;
$L__BB6_66:
	// begin inline asm
	mov.u32 %r163, %laneid;
	// end inline asm
	and.b32  	%r184, %r2, 992;
	add.s32 	%r185, %r184, 32;
	setp.gt.s32 	%p118, %r185, %r1;
	not.b32 	%r186, %r184;
	add.s32 	%r187, %r1, %r186;
	selp.b32 	%r182, %r187, 31, %p118;
	mov.b64 	%rd265, %fd188;
	mov.b64 	{%r165, %r170}, %rd265;
	mov.b32 	%r181, 1;
	mov.b32 	%r183, -1;
	// begin inline asm
	shfl.sync.down.b32 %r164, %r165, %r181, %r182, %r183;
	// end inline asm
	// begin inline asm
	shfl.sync.down.b32 %r169, %r170, %r181, %r182, %r183;
	// end inline asm
	mov.b64 	%rd266, {%r164, %r169};
	mov.b64 	%fd58, %rd266;
	mov.b64 	{%r175, %r180}, %rd298;
	// begin inline asm
	shfl.sync.down.b32 %r174, %r175, %r181, %r182, %r183;
	// end inline asm
	// begin inline asm
	shfl.sync.down.b32 %r179, %r180, %r181, %r182, %r183;
	// end inline asm
	mov.b64 	%rd66, {%r174, %r179};
	setp.ge.s32 	%p119, %r163, %r182;
	setp.lt.f64 	%p120, %fd188, %fd58;
	or.pred  	%p121, %p119, %p120;
	mov.u64 	%rd311, %rd298;
	mov.f64 	%fd201, %fd188;
	@%p121 bra 	$L__BB6_69;
	setp.gt.f64 	%p122, %fd188, %fd58;
	mov.u64 	%rd311, %rd66;
	mov.f64 	%fd201, %fd58;
	@%p122 bra 	$L__BB6_69;
	setp.lt.s64 	%p123, %rd298, %rd66;
	min.s64 	%rd311, %rd298, %rd66;
	selp.f64 	%fd201, %fd188, %fd58, %p123;
$L__BB6_69:
	mov.b64 	%rd267, %fd201;
	mov.b64 	{%r189, %r194}, %rd267;
	mov.b32 	%r205, 2;
	mov.b32 	%r207, -1;
	// begin inline asm
	shfl.sync.down.b32 %r188, %r189, %r205, %r182, %r207;
	// end inline asm
	// begin inline asm
	shfl.sync.down.b32 %r193, %r194, %r205, %r182, %r207;
	// end inline asm
	mov.b64 	%rd268, {%r188, %r193};
	mov.b64 	%fd61, %rd268;
	mov.b64 	{%r199, %r204}, %rd311;
	// begin inline asm
	shfl.sync.down.b32 %r198, %r199, %r205, %r182, %r207;
	// end inline asm
	// begin inline asm
	shfl.sync.down.b32 %r203, %r204, %r205, %r182, %r207;
	// end inline asm
	mov.b64 	%rd69, {%r198, %r203};
	add.s32 	%r208, %r163, 2;
	setp.gt.s32 	%p124, %r208, %r182;
	setp.lt.f64 	%p125, %fd201, %fd61;
	or.pred  	%p126, %p124, %p125;
	mov.u64 	%rd312, %rd311;
	mov.f64 	%fd202, %fd201;
	@%p126 bra 	$L__BB6_72;
	setp.gt.f64 	%p127, %fd201, %fd61;
	mov.u64 	%rd312, %rd69;
	mov.f64 	%fd202, %fd61;
	@%p127 bra 	$L__BB6_72;
	setp.lt.s64 	%p128, %rd311, %rd69;
	min.s64 	%rd312, %rd311, %rd69;
	selp.f64 	%fd202, %fd201, %fd61, %p128;
$L__BB6_72:
	mov.b64 	%rd269, %fd202;
	mov.b64 	{%r210, %r215}, %rd269;
	mov.b32 	%r226, 4;
	mov.b32 	%r228, -1;
	// begin inline asm
	shfl.sync.down.b32 %r209, %r210, %r226, %r182, %r228;
	// end inline asm
	// begin inline asm
	shfl.sync.down.b32 %r214, %r215, %r226, %r182, %r228;
	// end inline asm
	mov.b64 	%rd270, {%r209, %r214};
	mov.b64 	%fd64, %rd270;
	mov.b64 	{%r220, %r225}, %rd312;
	// begin inline asm
	shfl.sync.down.b32 %r219, %r220, %r226, %r182, %r228;
	// end inline asm
	// begin inline asm
	shfl.sync.down.b32 %r224, %r225, %r226, %r182, %r228;
	// end inline asm
	mov.b64 	%rd72, {%r219, %r224};
	add.s32 	%r229, %r163, 4;
	setp.gt.s32 	%p129, %r229, %r182;
	setp.lt.f64 	%p130, %fd202, %fd64;
	or.pred  	%p131, %p129, %p130;
	mov.u64 	%rd313, %rd312;
	mov.f64 	%fd203, %fd202;
	@%p131 bra 	$L__BB6_75;
	setp.gt.f64 	%p132, %fd202, %fd64;
	mov.u64 	%rd313, %rd72;
	mov.f64 	%fd203, %fd64;
	@%p132 bra 	$L__BB6_75;
	setp.lt.s64 	%p133, %rd312, %rd72;
	min.s64 	%rd313, %rd312, %rd72;
	selp.f64 	%fd203, %fd202, %fd64, %p133;
$L__BB6_75:
	mov.b64 	%rd271, %fd203;
	mov.b64 	{%r231, %r236}, %rd271;
	mov.b32 	%r247, 8;
	mov.b32 	%r249, -1;
	// begin inline asm
	shfl.sync.down.b32 %r230, %r231, %r247, %r182, %r249;
	// end inline asm
	// begin inline asm
	shfl.sync.down.b32 %r235, %r236, %r247, %r182, %r249;
	// end inline asm
	mov.b64 	%rd272, {%r230, %r235};
	mov.b64 	%fd67, %rd272;
	mov.b64 	{%r241, %r246}, %rd313;
	// begin inline asm
	shfl.sync.down.b32 %r240, %r241, %r247, %r182, %r249;
	// end inline asm
	// begin inline asm
	shfl.sync.down.b32 %r245, %r246, %r247, %r182, %r249;
	// end inline asm
	mov.b64 	%rd75, {%r240, %r245};
	add.s32 	%r250, %r163, 8;
	setp.gt.s32 	%p134, %r250, %r182;
	setp.lt.f64 	%p135, %fd203, %fd67;
	or.pred  	%p136, %p134, %p135;
	mov.f64 	%fd204, %fd203;
	mov.u64 	%rd314, %rd313;
	@%p136 bra 	$L__BB6_78;
	setp.gt.f64 	%p137, %fd203, %fd67;
	mov.f64 	%fd204, %fd67;
	mov.u64 	%rd314, %rd75;
	@%p137 bra 	$L__BB6_78;
	setp.lt.s64 	%p138, %rd313, %rd75;
	selp.f64 	%fd204, %fd203, %fd67, %p138;
	min.s64 	%rd314, %rd313, %rd75;
$L__BB6_78:
	mov.b64 	%rd273, %fd204;
	mov.b64 	{%r252, %r257}, %rd273;
	mov.b32 	%r268, 16;
	mov.b32 	%r270, -1;
	// begin inline asm
	shfl.sync.down.b32 %r251, %r252, %r268, %r182, %r270;
	// end inline asm
	// begin inline asm
	shfl.sync.down.b32 %r256, %r257, %r268, %r182, %r270;
	// end inline asm
	mov.b64 	%rd274, {%r251, %r256};
	mov.b64 	%fd70, %rd274;
	mov.b64 	{%r262, %r267}, %rd314;
	// begin inline asm
	shfl.sync.down.b32 %r261, %r262, %r268, %r182, %r270;
	// end inline asm
	// begin inline asm
	shfl.sync.down.b32 %r266, %r267, %r268, %r182, %r270;
	// end inline asm
	mov.b64 	%rd78, {%r261, %r266};
	add.s32 	%r271, %r163, 16;
	setp.gt.s32 	%p139, %r271, %r182;
	setp.lt.f64 	%p140, %fd204, %fd70;
	or.pred  	%p141, %p139, %p140;
	mov.f64 	%fd242, %fd204;
	mov.u64 	%rd356, %rd314;
	@%p141 bra 	$L__BB6_81;
	setp.gt.f64 	%p142, %fd204, %fd70;
	mov.f64 	%fd242, %fd70;
	mov.u64 	%rd356, %rd78;
	@%p142 bra 	$L__BB6_81;
	setp.lt.s64 	%p143, %rd314, %rd78;
	selp.f64 	%fd242, %fd204, %fd70, %p143;
	min.s64 	%rd356, %rd314, %rd78;
$L__BB6_81:
	setp.ne.s32 	%p144, %r163, 0;
	@%p144 bra 	$L__BB6_83;
	shr.u32 	%r272, %r2, 1;
	and.b32  	%r273, %r272, 496;
	mov.u32 	%r274, _ZN6thrust24THRUST_300001_SM_1000_NS8cuda_cub4core6detail5shmemE;
	add.s32 	%r275, %r274, %r273;
	st.shared.f64 	[%r275+8], %fd242;
	st.shared.u64 	[%r275+16], %rd356;
$L__BB6_83:
	bar.sync 	0;
	setp.ne.s32 	%p145, %r2, 0;
	@%p145 bra 	$L__BB6_198;
	setp.lt.s32 	%p146, %r1, 33;
	mov.f64 	%fd206, %fd242;
	mov.u64 	%rd316, %rd356;
	@%p146 bra 	$L__BB6_88;
	ld.shared.f64 	%fd73, [_ZN6thrust24THRUST_300001_SM_1000_NS8cuda_cub4core6detail5shmemE+24];
	ld.shared.u64 	%rd81, [_ZN6thrust24THRUST_300001_SM_1000_NS8cuda_cub4core6detail5shmemE+32];
	setp.lt.f64 	%p147, %fd242, %fd73;
	mov.f64 	%fd206, %fd242;
	mov.u64 	%rd316, %rd356;
	@%p147 bra 	$L__BB6_88;
	setp.lt.f64 	%p148, %fd73, %fd242;
	mov.f64 	%fd206, %fd73;
	mov.u64 	%rd316, %rd81;
	@%p148 bra 	$L__BB6_88;
	setp.lt.s64 	%p149, %rd356, %rd81;
	selp.f64 	%fd206, %fd242, %fd73, %p149;
	min.s64 	%rd316, %rd356, %rd81;
$L__BB6_88:
	setp.lt.s32 	%p150, %r1, 65;
	mov.f64 	%fd207, %fd206;
	mov.u64 	%rd317, %rd316;
	@%p150 bra 	$L__BB6_92;
	ld.shared.f64 	%fd76, [_ZN6thrust24THRUST_300001_SM_1000_NS8cuda_cub4core6detail5shmemE+40];
	ld.shared.u64 	%rd84, [_ZN6thrust24THRUST_300001_SM_1000_NS8cuda_cub4core6detail5shmemE+48];
	setp.lt.f64 	%p151, %fd206, %fd76;
	mov.f64 	%fd207, %fd206;
	mov.u64 	%rd317, %rd316;
	@%p151 bra 	$L__BB6_92;
	setp.lt.f64 	%p152, %fd76, %fd206;
	mov.f64 	%fd207, %fd76;
	mov.u64 	%rd317, %rd84;
	@%p152 bra 	$L__BB6_92;
	setp.lt.s64 	%p153, %rd316, %rd84;
	selp.f64 	%fd207, %fd206, %fd76, %p153;
	min.s64 	%rd317, %rd316, %rd84;
$L__BB6_92:
	setp.lt.s32 	%p154, %r1, 97;
	mov.f64 	%fd208, %fd207;
	mov.u64 	%rd318, %rd317;
	@%p154 bra 	$L__BB6_96;
	ld.shared.f64 	%fd79, [_ZN6thrust24THRUST_300001_SM_1000_NS8cuda_cub4core6detail5shmemE+56];
	ld.shared.u64 	%rd87, [_ZN6thrust24THRUST_300001_SM_1000_NS8cuda_cub4core6detail5shmemE+64];
	setp.lt.f64 	%p155, %fd207, %fd79;
	mov.f64 	%fd208, %fd207;
	mov.u64 	%rd318, %rd317;
	@%p155 bra 	$L__BB6_96;
	setp.lt.f64 	%p156, %fd79, %fd207;
	mov.f64 	%fd208, %fd79;
	mov.u64 	%rd318, %rd87;
	@%p156 bra 	$L__BB6_96;
	setp.lt.s64 	%p157, %rd317, %rd87;
	selp.f64 	%fd208, %fd207, %fd79, %p157;
	min.s64 	%rd318, %rd317, %rd87;
$L__BB6_96:
	setp.lt.s32 	%p158, %r1, 129;
	mov.f64 	%fd209, %fd208;
	mov.u64 	%rd319, %rd318;
	@%p158 bra 	$L__BB6_100;
	ld.shared.f64 	%fd82, [_ZN6thrust24THRUST_300001_SM_1000_NS8cuda_cub4core6detail5shmemE+72];
	ld.shared.u64 	%rd90, [_ZN6thrust24THRUST_300001_SM_1000_NS8cuda_cub4core6detail5shmemE+80];
	setp.lt.f64 	%p159, %fd208, %fd82;
	mov.f64 	%fd209, %fd208;
	mov.u64 	%rd319, %rd318;
	@%p159 bra 	$L__BB6_100;
	setp.lt.f64 	%p160, %fd82, %fd208;
	mov.f64 	%fd209, %fd82;
	mov.u64 	%rd319, %rd90;
	@%p160 bra 	$L__BB6_100;
	setp.lt.s64 	%p161, %rd318, %rd90;
	selp.f64 	%fd209, %fd208, %fd82, %p161;
	min.s64 	%rd319, %rd318, %rd90;
$L__BB6_100:
	setp.lt.s32 	%p162, %r1, 161;
	mov.f64 	%fd210, %fd209;
	mov.u64 	%rd320, %rd319;
	@%p162 bra 	$L__BB6_104;
	ld.shared.f64 	%fd85, [_ZN6thrust24THRUST_300001_SM_1000_NS8cuda_cub4core6detail5shmemE+88];
	ld.shared.u64 	%rd93, [_ZN6thrust24THRUST_300001_SM_1000_NS8cuda_cub4core6detail5shmemE+96];
	setp.lt.f64 	%p163, %fd209, %fd85;
	mov.f64 	%fd210, %fd209;
	mov.u64 	%rd320, %rd319;
	@%p163 bra 	$L__BB6_104;
	setp.lt.f64 	%p164, %fd85, %fd209;
	mov.f64 	%fd210, %fd85;
	mov.u64 	%rd320, %rd93;
	@%p164 bra 	$L__BB6_104;
	setp.lt.s64 	%p165, %rd319, %rd93;
	selp.f64 	%fd210, %fd209, %fd85, %p165;
	min.s64 	%rd320, %rd319, %rd93;
$L__BB6_104:
	setp.lt.s32 	%p166, %r1, 193;
	mov.f64 	%fd211, %fd210;
	mov.u64 	%rd321, %rd320;
	@%p166 bra 	$L__BB6_108;
	ld.shared.f64 	%fd88, [_ZN6thrust24THRUST_300001_SM_1000_NS8cuda_cub4core6detail5shmemE+104];
	ld.shared.u64 	%rd96, [_ZN6thrust24THRUST_300001_SM_1000_NS8cuda_cub4core6detail5shmemE+112];
	setp.lt.f64 	%p167, %fd210, %fd88;
	mov.f64 	%fd211, %fd210;
	mov.u64 	%rd321, %rd320;
	@%p167 bra 	$L__BB6_108;
	setp.lt.f64 	%p168, %fd88, %fd210;
	mov.f64 	%fd211, %fd88;
	mov.u64 	%rd321, %rd96;
	@%p168 bra 	$L__BB6_108;
	setp.lt.s64 	%p169, %rd320, %rd96;
	selp.f64 	%fd211, %fd210, %fd88, %p169;
	min.s64 	%rd321, %rd320, %rd96;
$L__BB6_108:
	setp.lt.s32 	%p170, %r1, 225;
	mov.u64 	%rd356, %rd321;
	mov.f64 	%fd242, %fd211;
	@%p170 bra 	$L__BB6_198;
	ld.shared.f64 	%fd91, [_ZN6thrust24THRUST_300001_SM_1000_NS8cuda_cub4core6detail5shmemE+120];
	ld.shared.u64 	%rd99, [_ZN6thrust24THRUST_300001_SM_1000_NS8cuda_cub4core6detail5shmemE+128];
	setp.lt.f64 	%p171, %fd211, %fd91;
	mov.u64 	%rd356, %rd321;
	mov.f64 	%fd242, %fd211;
	@%p171 bra 	$L__BB6_198;
	setp.lt.f64 	%p172, %fd91, %fd211;
	mov.u64 	%rd356, %rd99;
	mov.f64 	%fd242, %fd91;
	@%p172 bra 	$L__BB6_198;
	setp.lt.s64 	%p173, %rd321, %rd99;
	selp.f64 	%fd242, %fd211, %fd91, %p173;
	min.s64 	%rd356, %rd321, %rd99;
	bra.uni 	$L__BB6_198;
$L__BB6_112:
	mov.u32 	%r18, %tid.x;
	cvt.u64.u32 	%rd200, %r18;
	cvta.to.global.u64 	%rd201, %rd196;
	mul.wide.u32 	%rd202, %r18, 8;
	add.s64 	%rd203, %rd201, %rd202;
	ld.global.f64 	%fd172, [%rd203];
	add.s32 	%r31, %r18, 256;
	cvt.u64.u32 	%rd204, %r31;
	ld.global.f64 	%fd173, [%rd203+2048];
	add.s32 	%r32, %r18, 512;
	cvt.u64.u32 	%rd205, %r32;
	ld.global.f64 	%fd174, [%rd203+4096];
	ld.global.f64 	%fd93, [%rd203+6144];
	or.b32  	%r33, %r18, 1024;
	cvt.u64.u32 	%rd101, %r33;
	add.s64 	%rd103, %rd197, %rd101;
	ld.global.f64 	%fd94, [%rd203+8192];
	setp.lt.f64 	%p3, %fd173, %fd172;
	selp.f64 	%fd175, %fd173, %fd172, %p3;
	selp.b64 	%rd206, %rd204, %rd200, %p3;
	setp.lt.f64 	%p4, %fd174, %fd175;
	selp.f64 	%fd95, %fd174, %fd175, %p4;
	selp.b64 	%rd104, %rd205, %rd206, %p4;
	setp.lt.f64 	%p5, %fd95, %fd93;
	mov.f64 	%fd212, %fd95;
	mov.u64 	%rd322, %rd104;
	@%p5 bra 	$L__BB6_115;
	add.s32 	%r34, %r18, 768;
	cvt.u64.u32 	%rd322, %r34;
	setp.lt.f64 	%p6, %fd93, %fd95;
	mov.f64 	%fd212, %fd93;
	@%p6 bra 	$L__BB6_115;
	mov.f64 	%fd212, %fd95;
	mov.u64 	%rd322, %rd104;
$L__BB6_115:
	add.s64 	%rd107, %rd197, %rd322;
	setp.lt.f64 	%p7, %fd212, %fd94;
	mov.f64 	%fd229, %fd212;
	mov.u64 	%rd343, %rd107;
	@%p7 bra 	$L__BB6_118;
	setp.lt.f64 	%p8, %fd94, %fd212;
	mov.f64 	%fd229, %fd94;
	mov.u64 	%rd343, %rd103;
	@%p8 bra 	$L__BB6_118;
	setp.lt.s64 	%p9, %rd322, %rd101;
	selp.f64 	%fd229, %fd212, %fd94, %p9;
	selp.b64 	%rd343, %rd107, %rd103, %p9;
$L__BB6_118:
	setp.lt.u64 	%p10, %rd199, 2560;
	mov.b64 	%rd332, 1280;
	@%p10 bra 	$L__BB6_136;
	mov.b64 	%rd332, 1280;
$L__BB6_120:
	mov.u64 	%rd110, %rd332;
	add.s64 	%rd209, %rd110, %rd200;
	shl.b64 	%rd210, %rd110, 3;
	cvta.to.global.u64 	%rd211, %rd196;
	add.s64 	%rd213, %rd211, %rd202;
	add.s64 	%rd214, %rd213, %rd210;
	add.s64 	%rd113, %rd209, %rd197;
	ld.global.f64 	%fd100, [%rd214];
	ld.global.f64 	%fd101, [%rd214+2048];
	ld.global.f64 	%fd102, [%rd214+4096];
	ld.global.f64 	%fd103, [%rd214+6144];
	ld.global.f64 	%fd104, [%rd214+8192];
	setp.lt.f64 	%p11, %fd229, %fd100;
	mov.f64 	%fd215, %fd229;
	mov.u64 	%rd326, %rd343;
	@%p11 bra 	$L__BB6_123;
	setp.lt.f64 	%p12, %fd100, %fd229;
	mov.f64 	%fd215, %fd100;
	mov.u64 	%rd326, %rd113;
	@%p12 bra 	$L__BB6_123;
	setp.lt.s64 	%p13, %rd343, %rd113;
	selp.f64 	%fd215, %fd229, %fd100, %p13;
	min.s64 	%rd326, %rd343, %rd113;
$L__BB6_123:
	setp.lt.f64 	%p14, %fd215, %fd101;
	mov.f64 	%fd216, %fd215;
	mov.u64 	%rd327, %rd326;
	@%p14 bra 	$L__BB6_126;
	add.s64 	%rd215, %rd110, %rd200;
	add.s64 	%rd216, %rd215, %rd197;
	add.s64 	%rd327, %rd216, 256;
	setp.lt.f64 	%p15, %fd101, %fd215;
	mov.f64 	%fd216, %fd101;
	@%p15 bra 	$L__BB6_126;
	add.s64 	%rd219, %rd216, 256;
	setp.lt.s64 	%p16, %rd326, %rd219;
	selp.f64 	%fd216, %fd215, %fd101, %p16;
	min.s64 	%rd327, %rd326, %rd219;
$L__BB6_126:
	setp.lt.f64 	%p17, %fd216, %fd102;
	mov.f64 	%fd217, %fd216;
	mov.u64 	%rd328, %rd327;
	@%p17 bra 	$L__BB6_129;
	add.s64 	%rd220, %rd110, %rd200;
	add.s64 	%rd221, %rd220, %rd197;
	add.s64 	%rd328, %rd221, 512;
	setp.lt.f64 	%p18, %fd102, %fd216;
	mov.f64 	%fd217, %fd102;
	@%p18 bra 	$L__BB6_129;
	add.s64 	%rd224, %rd221, 512;
	setp.lt.s64 	%p19, %rd327, %rd224;
	selp.f64 	%fd217, %fd216, %fd102, %p19;
	min.s64 	%rd328, %rd327, %rd224;
$L__BB6_129:
	setp.lt.f64 	%p20, %fd217, %fd103;
	mov.f64 	%fd218, %fd217;
	mov.u64 	%rd329, %rd328;
	@%p20 bra 	$L__BB6_132;
	add.s64 	%rd225, %rd110, %rd200;
	add.s64 	%rd226, %rd225, %rd197;
	add.s64 	%rd329, %rd226, 768;
	setp.lt.f64 	%p21, %fd103, %fd217;
	mov.f64 	%fd218, %fd103;
	@%p21 bra 	$L__BB6_132;
	setp.lt.s64 	%p22, %rd328, %rd329;
	selp.f64 	%fd218, %fd217, %fd103, %p22;
	min.s64 	%rd329, %rd328, %rd329;
$L__BB6_132:
	setp.lt.f64 	%p23, %fd218, %fd104;
	mov.f64 	%fd229, %fd218;
	mov.u64 	%rd343, %rd329;
	@%p23 bra 	$L__BB6_135;
	add.s64 	%rd227, %rd110, %rd200;
	add.s64 	%rd228, %rd227, %rd197;
	add.s64 	%rd343, %rd228, 1024;
	setp.lt.f64 	%p24, %fd104, %fd218;
	mov.f64 	%fd229, %fd104;
	@%p24 bra 	$L__BB6_135;
	setp.lt.s64 	%p25, %rd329, %rd343;
	selp.f64 	%fd229, %fd218, %fd104, %p25;
	min.s64 	%rd343, %rd329, %rd343;
$L__BB6_135:
	add.s64 	%rd332, %rd110, 1280;
	add.s64 	%rd229, %rd110, 2560;
	setp.le.s64 	%p26, %rd229, %rd199;
	@%p26 bra 	$L__BB6_120;
$L__BB6_136:
	setp.le.s64 	%p27, %rd199, %rd332;
	@%p27 bra 	$L__BB6_159;
	cvt.u32.u64 	%r35, %rd332;
	cvt.u32.u64 	%r36, %rd199;
	sub.s32 	%r19, %r36, %r35;
	setp.ge.s32 	%p28, %r18, %r19;
	@%p28 bra 	$L__BB6_159;
	cvta.to.global.u64 	%rd133, %rd196;
	not.b32 	%r38, %r18;
	add.s32 	%r39, %r38, %r36;
	sub.s32 	%r20, %r39, %r35;
	and.b32  	%r41, %r20, 768;
	setp.eq.s32 	%p29, %r41, 768;
	mov.u32 	%r389, %r18;
	@%p29 bra 	$L__BB6_144;
	add.s64 	%rd232, %rd332, %rd200;
	add.s64 	%rd334, %rd232, %rd197;
	shl.b64 	%rd233, %rd232, 3;
	add.s64 	%rd333, %rd133, %rd233;
	shr.u32 	%r42, %r20, 8;
	add.s32 	%r43, %r42, 1;
	and.b32  	%r44, %r43, 3;
	neg.s32 	%r387, %r44;
	mov.u32 	%r389, %r18;
$L__BB6_140:
	.pragma "nounroll";
	mov.u64 	%rd138, %rd343;
	mov.f64 	%fd116, %fd229;
	ld.global.f64 	%fd117, [%rd333];
	setp.lt.f64 	%p30, %fd116, %fd117;
	@%p30 bra 	$L__BB6_143;
	setp.lt.f64 	%p31, %fd117, %fd116;
	mov.f64 	%fd229, %fd117;
	mov.u64 	%rd343, %rd334;
	@%p31 bra 	$L__BB6_143;
	setp.lt.s64 	%p32, %rd138, %rd334;
	selp.f64 	%fd229, %fd116, %fd117, %p32;
	min.s64 	%rd343, %rd138, %rd334;
$L__BB6_143:
	add.s32 	%r389, %r389, 256;
	add.s64 	%rd334, %rd334, 256;
	add.s64 	%rd333, %rd333, 2048;
	add.s32 	%r387, %r387, 1;
	setp.ne.s32 	%p33, %r387, 0;
	@%p33 bra 	$L__BB6_140;
$L__BB6_144:
	setp.lt.u32 	%p34, %r20, 768;
	@%p34 bra 	$L__BB6_159;
	add.s32 	%r390, %r389, 512;
$L__BB6_146:
	mov.u32 	%r28, %r390;
	add.s32 	%r45, %r28, -512;
	cvt.u64.u32 	%rd234, %r45;
	add.s64 	%rd235, %rd332, %rd234;
	shl.b64 	%rd236, %rd235, 3;
	add.s64 	%rd146, %rd133, %rd236;
	add.s64 	%rd147, %rd235, %rd197;
	ld.global.f64 	%fd123, [%rd146];
	setp.lt.f64 	%p35, %fd229, %fd123;
	mov.f64 	%fd226, %fd229;
	mov.u64 	%rd340, %rd343;
	@%p35 bra 	$L__BB6_149;
	setp.lt.f64 	%p36, %fd123, %fd229;
	mov.f64 	%fd226, %fd123;
	mov.u64 	%rd340, %rd147;
	@%p36 bra 	$L__BB6_149;
	setp.lt.s64 	%p37, %rd343, %rd147;
	selp.f64 	%fd226, %fd229, %fd123, %p37;
	min.s64 	%rd340, %rd343, %rd147;
$L__BB6_149:
	add.s32 	%r46, %r28, -256;
	cvt.u64.u32 	%rd237, %r46;
	add.s64 	%rd238, %rd332, %rd237;
	add.s64 	%rd150, %rd238, %rd197;
	ld.global.f64 	%fd126, [%rd146+2048];
	setp.lt.f64 	%p38, %fd226, %fd126;
	mov.f64 	%fd227, %fd226;
	mov.u64 	%rd341, %rd340;
	@%p38 bra 	$L__BB6_152;
	setp.lt.f64 	%p39, %fd126, %fd226;
	mov.f64 	%fd227, %fd126;
	mov.u64 	%rd341, %rd150;
	@%p39 bra 	$L__BB6_152;
	setp.lt.s64 	%p40, %rd340, %rd150;
	selp.f64 	%fd227, %fd226, %fd126, %p40;
	min.s64 	%rd341, %rd340, %rd150;
$L__BB6_152:
	cvt.u64.u32 	%rd239, %r28;
	add.s64 	%rd240, %rd332, %rd239;
	add.s64 	%rd153, %rd240, %rd197;
	ld.global.f64 	%fd129, [%rd146+4096];
	setp.lt.f64 	%p41, %fd227, %fd129;
	mov.f64 	%fd228, %fd227;
	mov.u64 	%rd342, %rd341;
	@%p41 bra 	$L__BB6_155;
	setp.lt.f64 	%p42, %fd129, %fd227;
	mov.f64 	%fd228, %fd129;
	mov.u64 	%rd342, %rd153;
	@%p42 bra 	$L__BB6_155;
	setp.lt.s64 	%p43, %rd341, %rd153;
	selp.f64 	%fd228, %fd227, %fd129, %p43;
	min.s64 	%rd342, %rd341, %rd153;
$L__BB6_155:
	add.s32 	%r47, %r28, 256;
	cvt.u64.u32 	%rd241, %r47;
	add.s64 	%rd242, %rd332, %rd241;
	add.s64 	%rd156, %rd242, %rd197;
	ld.global.f64 	%fd132, [%rd146+6144];
	setp.lt.f64 	%p44, %fd228, %fd132;
	mov.f64 	%fd229, %fd228;
	mov.u64 	%rd343, %rd342;
	@%p44 bra 	$L__BB6_158;
	setp.lt.f64 	%p45, %fd132, %fd228;
	mov.f64 	%fd229, %fd132;
	mov.u64 	%rd343, %rd156;
	@%p45 bra 	$L__BB6_158;
	setp.lt.s64 	%p46, %rd342, %rd156;
	selp.f64 	%fd229, %fd228, %fd132, %p46;
	min.s64 	%rd343, %rd342, %rd156;
$L__BB6_158:
	add.s32 	%r390, %r28, 1024;
	add.s32 	%r48, %r28, 512;
	setp.lt.s32 	%p47, %r48, %r19;
	@%p47 bra 	$L__BB6_146;
$L__BB6_159:
	// begin inline asm
	mov.u32 %r49, %laneid;
	// end inline asm
	mov.b64 	%rd243, %fd229;
	mov.b64 	{%r51, %r56}, %rd243;
	mov.b32 	%r67, 1;
	mov.b32 	%r68, 31;
	mov.b32 	%r69, -1;
	// begin inline asm
	shfl.sync.down.b32 %r50, %r51, %r67, %r68, %r69;
	// end inline asm
	// begin inline asm
	shfl.sync.down.b32 %r55, %r56, %r67, %r68, %r69;
	// end inline asm
	mov.b64 	%rd244, {%r50, %r55};
	mov.b64 	%fd136, %rd244;
	mov.b64 	{%r61, %r66}, %rd343;
	// begin inline asm
	shfl.sync.down.b32 %r60, %r61, %r67, %r68, %r69;
	// end inline asm
	// begin inline asm
	shfl.sync.down.b32 %r65, %r66, %r67, %r68, %r69;
	// end inline asm
	mov.b64 	%rd160, {%r60, %r65};
	setp.gt.s32 	%p48, %r49, 30;
	setp.lt.f64 	%p49, %fd229, %fd136;
	or.pred  	%p50, %p48, %p49;
	mov.f64 	%fd231, %fd229;
	mov.u64 	%rd345, %rd343;
	@%p50 bra 	$L__BB6_162;
	setp.gt.f64 	%p51, %fd229, %fd136;
	mov.f64 	%fd231, %fd136;
	mov.u64 	%rd345, %rd160;
	@%p51 bra 	$L__BB6_162;
	setp.lt.s64 	%p52, %rd343, %rd160;
	selp.f64 	%fd231, %fd229, %fd136, %p52;
	min.s64 	%rd345, %rd343, %rd160;
$L__BB6_162:
	mov.b64 	%rd245, %fd231;
	mov.b64 	{%r71, %r76}, %rd245;
	mov.b32 	%r87, 2;
	mov.b32 	%r88, 31;
	mov.b32 	%r89, -1;
	// begin inline asm
	shfl.sync.down.b32 %r70, %r71, %r87, %r88, %r89;
	// end inline asm
	// begin inline asm
	shfl.sync.down.b32 %r75, %r76, %r87, %r88, %r89;
	// end inline asm
	mov.b64 	%rd246, {%r70, %r75};
	mov.b64 	%fd139, %rd246;
	mov.b64 	{%r81, %r86}, %rd345;
	// begin inline asm
	shfl.sync.down.b32 %r80, %r81, %r87, %r88, %r89;
	// end inline asm
	// begin inline asm
	shfl.sync.down.b32 %r85, %r86, %r87, %r88, %r89;
	// end inline asm
	mov.b64 	%rd163, {%r80, %r85};
	setp.gt.s32 	%p53, %r49, 29;
	setp.lt.f64 	%p54, %fd231, %fd139;
	or.pred  	%p55, %p53, %p54;
	mov.f64 	%fd232, %fd231;
	mov.u64 	%rd346, %rd345;
	@%p55 bra 	$L__BB6_165;
	setp.gt.f64 	%p56, %fd231, %fd139;
	mov.f64 	%fd232, %fd139;
	mov.u64 	%rd346, %rd163;
	@%p56 bra 	$L__BB6_165;
	setp.lt.s64 	%p57, %rd345, %rd163;
	selp.f64 	%fd232, %fd231, %fd139, %p57;
	min.s64 	%rd346, %rd345, %rd163;
$L__BB6_165:
	mov.b64 	%rd247, %fd232;
	mov.b64 	{%r91, %r96}, %rd247;
	mov.b32 	%r107, 4;
	mov.b32 	%r108, 31;
	mov.b32 	%r109, -1;
	// begin inline asm
	shfl.sync.down.b32 %r90, %r91, %r107, %r108, %r109;
	// end inline asm
	// begin inline asm
	shfl.sync.down.b32 %r95, %r96, %r107, %r108, %r109;
	// end inline asm
	mov.b64 	%rd248, {%r90, %r95};
	mov.b64 	%fd142, %rd248;
	mov.b64 	{%r101, %r106}, %rd346;
	// begin inline asm
	shfl.sync.down.b32 %r100, %r101, %r107, %r108, %r109;
	// end inline asm
	// begin inline asm
	shfl.sync.down.b32 %r105, %r106, %r107, %r108, %r109;
	// end inline asm
	mov.b64 	%rd166, {%r100, %r105};
	setp.gt.s32 	%p58, %r49, 27;
	setp.lt.f64 	%p59, %fd232, %fd142;
	or.pred  	%p60, %p58, %p59;
	mov.f64 	%fd233, %fd232;
	mov.u64 	%rd347, %rd346;
	@%p60 bra 	$L__BB6_168;
	setp.gt.f64 	%p61, %fd232, %fd142;
	mov.f64 	%fd233, %fd142;
	mov.u64 	%rd347, %rd166;
	@%p61 bra 	$L__BB6_168;
	setp.lt.s64 	%p62, %rd346, %rd166;
	selp.f64 	%fd233, %fd232, %fd142, %p62;
	min.s64 	%rd347, %rd346, %rd166;
$L__BB6_168:
	mov.b64 	%rd249, %fd233;
	mov.b64 	{%r111, %r116}, %rd249;
	mov.b32 	%r127, 8;
	mov.b32 	%r128, 31;
	mov.b32 	%r129, -1;
	// begin inline asm
	shfl.sync.down.b32 %r110, %r111, %r127, %r128, %r129;
	// end inline asm
	// begin inline asm
	shfl.sync.down.b32 %r115, %r116, %r127, %r128, %r129;
	// end inline asm
	mov.b64 	%rd250, {%r110, %r115};
	mov.b64 	%fd145, %rd250;
	mov.b64 	{%r121, %r126}, %rd347;
	// begin inline asm
	shfl.sync.down.b32 %r120, %r121, %r127, %r128, %r129;
	// end inline asm
	// begin inline asm
	shfl.sync.down.b32 %r125, %r126, %r127, %r128, %r129;
	// end inline asm
	mov.b64 	%rd169, {%r120, %r125};
	setp.gt.s32 	%p63, %r49, 23;
	setp.lt.f64 	%p64, %fd233, %fd145;
	or.pred  	%p65, %p63, %p64;
	mov.f64 	%fd234, %fd233;
	mov.u64 	%rd348, %rd347;
	@%p65 bra 	$L__BB6_171;
	setp.gt.f64 	%p66, %fd233, %fd145;
	mov.f64 	%fd234, %fd145;
	mov.u64 	%rd348, %rd169;
	@%p66 bra 	$L__BB6_171;
	setp.lt.s64 	%p67, %rd347, %rd169;
	selp.f64 	%fd234, %fd233, %fd145, %p67;
	min.s64 	%rd348, %rd347, %rd169;
$L__BB6_171:
	mov.b64 	%rd251, %fd234;
	mov.b64 	{%r131, %r136}, %rd251;
	mov.b32 	%r147, 16;
	mov.b32 	%r148, 31;
	mov.b32 	%r149, -1;
	// begin inline asm
	shfl.sync.down.b32 %r130, %r131, %r147, %r148, %r149;
	// end inline asm
	// begin inline asm
	shfl.sync.down.b32 %r135, %r136, %r147, %r148, %r149;
	// end inline asm
	mov.b64 	%rd252, {%r130, %r135};
	mov.b64 	%fd148, %rd252;
	mov.b64 	{%r141, %r146}, %rd348;
	// begin inline asm
	shfl.sync.down.b32 %r140, %r141, %r147, %r148, %r149;
	// end inline asm
	// begin inline asm
	shfl.sync.down.b32 %r145, %r146, %r147, %r148, %r149;
	// end inline asm
	mov.b64 	%rd172, {%r140, %r145};
	setp.gt.s32 	%p68, %r49, 15;
	setp.lt.f64 	%p69, %fd234, %fd148;
	or.pred  	%p70, %p68, %p69;
	mov.f64 	%fd242, %fd234;
	mov.u64 	%rd356, %rd348;
	@%p70 bra 	$L__BB6_174;
	setp.gt.f64 	%p71, %fd234, %fd148;
	mov.f64 	%fd242, %fd148;
	mov.u64 	%rd356, %rd172;
	@%p71 bra 	$L__BB6_174;
	setp.lt.s64 	%p72, %rd348, %rd172;
	selp.f64 	%fd242, %fd234, %fd148, %p72;
	min.s64 	%rd356, %rd348, %rd172;
$L__BB6_174:
	setp.ne.s32 	%p73, %r49, 0;
	@%p73 bra 	$L__BB6_176;
	shr.u32 	%r150, %r18, 1;
	and.b32  	%r151, %r150, 496;
	mov.u32 	%r152, _ZN6thrust24THRUST_300001_SM_1000_NS8cuda_cub4core6detail5shmemE;
	add.s32 	%r153, %r152, %r151;
	st.shared.f64 	[%r153+8], %fd242;
	st.shared.u64 	[%r153+16], %rd356;
$L__BB6_176:
	bar.sync 	0;
	setp.ne.s32 	%p74, %r18, 0;
	@%p74 bra 	$L__BB6_198;
	ld.shared.f64 	%fd151, [_ZN6thrust24THRUST_300001_SM_1000_NS8cuda_cub4core6detail5shmemE+24];
	ld.shared.u64 	%rd175, [_ZN6thrust24THRUST_300001_SM_1000_NS8cuda_cub4core6detail5shmemE+32];
	setp.lt.f64 	%p75, %fd242, %fd151;
	mov.f64 	%fd236, %fd242;
	mov.u64 	%rd350, %rd356;
	@%p75 bra 	$L__BB6_180;
	setp.lt.f64 	%p76, %fd151, %fd242;
	mov.f64 	%fd236, %fd151;
	mov.u64 	%rd350, %rd175;
	@%p76 bra 	$L__BB6_180;
	setp.lt.s64 	%p77, %rd356, %rd175;
	selp.f64 	%fd236, %fd242, %fd151, %p77;
	min.s64 	%rd350, %rd356, %rd175;
$L__BB6_180:
	ld.shared.f64 	%fd154, [_ZN6thrust24THRUST_300001_SM_1000_NS8cuda_cub4core6detail5shmemE+40];
	ld.shared.u64 	%rd178, [_ZN6thrust24THRUST_300001_SM_1000_NS8cuda_cub4core6detail5shmemE+48];
	setp.lt.f64 	%p78, %fd236, %fd154;
	mov.f64 	%fd237, %fd236;
	mov.u64 	%rd351, %rd350;
	@%p78 bra 	$L__BB6_183;
	setp.lt.f64 	%p79, %fd154, %fd236;
	mov.f64 	%fd237, %fd154;
	mov.u64 	%rd351, %rd178;
	@%p79 bra 	$L__BB6_183;
	setp.lt.s64 	%p80, %rd350, %rd178;
	selp.f64 	%fd237, %fd236, %fd154, %p80;
	min.s64 	%rd351, %rd350, %rd178;
$L__BB6_183:
	ld.shared.f64 	%fd157, [_ZN6thrust24THRUST_300001_SM_1000_NS8cuda_cub4core6detail5shmemE+56];
	ld.shared.u64 	%rd181, [_ZN6thrust24THRUST_300001_SM_1000_NS8cuda_cub4core6detail5shmemE+64];
	setp.lt.f64 	%p81, %fd237, %fd157;
	mov.f64 	%fd238, %fd237;
	mov.u64 	%rd352, %rd351;
	@%p81 bra 	$L__BB6_186;
	setp.lt.f64 	%p82, %fd157, %fd237;
	mov.f64 	%fd238, %fd157;
	mov.u64 	%rd352, %rd181;
	@%p82 bra 	$L__BB6_186;
	setp.lt.s64 	%p83, %rd351, %rd181;
	selp.f64 	%fd238, %fd237, %fd157, %p83;
	min.s64 	%rd352, %rd351, %rd181;
$L__BB6_186:
	ld.shared.f64 	%fd160, [_ZN6thrust24THRUST_300001_SM_1000_NS8cuda_cub4core6detail5shmemE+72];
	ld.shared.u64 	%rd184, [_ZN6thrust24THRUST_300001_SM_1000_NS8cuda_cub4core6detail5shmemE+80];
	setp.lt.f64 	%p84, %fd238, %fd160;
	mov.f64 	%fd239, %fd238;
	mov.u64 	%rd353, %rd352;
	@%p84 bra 	$L__BB6_189;
	setp.lt.f64 	%p85, %fd160, %fd238;
	mov.f64 	%fd239, %fd160;
	mov.u64 	%rd353, %rd184;
	@%p85 bra 	$L__BB6_189;
	setp.lt.s64 	%p86, %rd352, %rd184;
	selp.f64 	%fd239, %fd238, %fd160, %p86;
	min.s64 	%rd353, %rd352, %rd184;
$L__BB6_189:
	ld.shared.f64 	%fd163, [_ZN6thrust24THRUST_300001_SM_1000_NS8cuda_cub4core6detail5shmemE+88];
	ld.shared.u64 	%rd187, [_ZN6thrust24THRUST_300001_SM_1000_NS8cuda_cub4core6detail5shmemE+96];
	setp.lt.f64 	%p87, %fd239, %fd163;
	mov.f64 	%fd240, %fd239;
	mov.u64 	%rd354, %rd353;
	@%p87 bra 	$L__BB6_192;
	setp.lt.f64 	%p88, %fd163, %fd239;
	mov.f64 	%fd240, %fd163;
	mov.u64 	%rd354, %rd187;
	@%p88 bra 	$L__BB6_192;
	setp.lt.s64 	%p89, %rd353, %rd187;
	selp.f64 	%fd240, %fd239, %fd163, %p89;
	min.s64 	%rd354, %rd353, %rd187;
$L__BB6_192:
	ld.shared.f64 	%fd166, [_ZN6thrust24THRUST_300001_SM_1000_NS8cuda_cub4core6detail5shmemE+104];
	ld.shared.u64 	%rd190, [_ZN6thrust24THRUST_300001_SM_1000_NS8cuda_cub4core6detail5shmemE+112];
	setp.lt.f64 	%p90, %fd240, %fd166;
	mov.f64 	%fd241, %fd240;
	mov.u64 	%rd355, %rd354;
	@%p90 bra 	$L__BB6_195;
	setp.lt.f64 	%p91, %fd166, %fd240;
	mov.f64 	%fd241, %fd166;
	mov.u64 	%rd355, %rd190;
	@%p91 bra 	$L__BB6_195;
	setp.lt.s64 	%p92, %rd354, %rd190;
	selp.f64 	%fd241, %fd240, %fd166, %p92;
	min.s64 	%rd355, %rd354, %rd190;
$L__BB6_195:
	ld.shared.f64 	%fd169, [_ZN6thrust24THRUST_300001_SM_1000_NS8cuda_cub4core6detail5shmemE+120];
	ld.shared.u64 	%rd193, [_ZN6thrust24THRUST_300001_SM_1000_NS8cuda_cub4core6detail5shmemE+128];
	setp.lt.f64 	%p93, %fd241, %fd169;
	mov.u64 	%rd356, %rd355;
	mov.f64 	%fd242, %fd241;
	@%p93 bra 	$L__BB6_198;
	setp.lt.f64 	%p94, %fd169, %fd241;
	mov.u64 	%rd356, %rd193;
	mov.f64 	%fd242, %fd169;
	@%p94 bra 	$L__BB6_198;
	setp.lt.s64 	%p95, %rd355, %rd193;
	selp.f64 	%fd242, %fd241, %fd169, %p95;
	min.s64 	%rd356, %rd355, %rd193;
$L__BB6_198:
	mov.u32 	%r381, %tid.x;
	setp.ne.s32 	%p222, %r381, 0;
	@%p222 bra 	$L__BB6_200;
	ld.param.u64 	%rd286, [_ZN6thrust24THRUST_300001_SM_1000_NS8cuda_cub4core6detail13_kernel_agentINS1_8__reduce11ReduceAgentINS0_12zip_iteratorIN4cuda3std3__45tupleIJNS0_6detail15normal_iteratorINS0_10device_ptrIdEEEENS0_17counting_iteratorIlNS0_11use_defaultESI_SI_EEEEEEEPNSB_IJdlEEESM_lNS1_9__extrema9arg_min_fIdlNSA_4lessIdEEEEEEJSL_SN_lSS_EEEvDpT0__param_1];
	cvta.to.global.u64 	%rd285, %rd286;
	st.global.f64 	[%rd285], %fd242;
	st.global.u64 	[%rd285+8], %rd356;
$L__BB6_200:
	ret;

}
	// .globl	_ZN6thrust24THRUST_300001_SM_1000_NS8cuda_cub4core6detail13_kernel_agentINS1_8__reduce11ReduceAgentINS0_12zip_iteratorIN4cuda3std3__45tupleIJNS0_6detail15normal_iteratorINS0_10device_ptrIdEEEENS0_17counting_iteratorIlNS0_11use_defaultESI_SI_EEEEEEEPNSB_IJdlEEESM_lNS1_9__extrema9arg_min_fIdlNSA_4lessIdEEEEEEJSL_SN_lN3cub18CUB_300001_SM_100013GridEvenShareIlEENSV_9GridQueueIyEESS_EEEvDpT0_
.visible .entry _ZN6thrust24THRUST_300001_SM_1000_NS8cuda_cub4core6detail13_kernel_agentINS1_8__reduce11ReduceAgentINS0_12zip_iteratorIN4cuda3std3__45tupleIJNS0_6detail15normal_iteratorINS0_10device_ptrIdEEEENS0_17counting_iteratorIlNS0_11use_defaultESI_SI_EEEEEEEPNSB_IJdlEEESM_lNS1_9__extrema9arg_min_fIdlNSA_4lessIdEEEEEEJSL_SN_lN3cub18CUB_300001_SM_100013GridEvenShareIlEENSV_9GridQueueIyEESS_EEEvDpT0_(
	.param .align 8 .b8 _ZN6thrust24THRUST_300001_SM_1000_NS8cuda_cub4core6detail13_kernel_agentINS1_8__reduce11ReduceAgentINS0_12zip_iteratorIN4cuda3std3__45tupleIJNS0_6detail15normal_iteratorINS0_10device_ptrIdEEEENS0_17counting_iteratorIlNS0_11use_defaultESI_SI_EEEEEEEPNSB_IJdlEEESM_lNS1_9__extrema9arg_min_fIdlNSA_4lessIdEEEEEEJSL_SN_lN3cub18CUB_300001_SM_100013GridEvenShareIlEENSV_9GridQueueIyEESS_EEEvDpT0__param_0[16],
	.param .u64 .ptr .align 1 _ZN6thrust24THRUST_300001_SM_1000_NS8cuda_cub4core6detail13_kernel_agentINS1_8__reduce11ReduceAgentINS0_12zip_iteratorIN4cuda3std3__45tupleIJNS0_6detail15normal_iteratorINS0_10device_ptrIdEEEENS0_17counting_iteratorIlNS0_11use_defaultESI_SI_EEEEEEEPNSB_IJdlEEESM_lNS1_9__extrema9arg_min_fIdlNSA_4lessIdEEEEEEJSL_SN_lN3cub18CUB_300001_SM_100013GridEvenShareIlEENSV_9GridQueueIyEESS_EEEvDpT0__param_1,
	.param .u64 _ZN6thrust24THRUST_300001_SM_1000_NS8cuda_cub4core6detail13_kernel_agentINS1_8__reduce11ReduceAgentINS0_12zip_iteratorIN4cuda3std3__45tupleIJNS0_6detail15normal_iteratorINS0_10device_ptrIdEEEENS0_17counting_iteratorIlNS0_11use_defaultESI_SI_EEEEEEEPNSB_IJdlEEESM_lNS1_9__extrema9arg_min_fIdlNSA_4lessIdEEEEEEJSL_SN_lN3cub18CUB_300001_SM_100013GridEvenShareIlEENSV_9GridQueueIyEESS_EEEvDpT0__param_2,
	.param .align 8 .b8 _ZN6thrust24THRUST_300001_SM_1000_NS8cuda_cub4core6detail13_kernel_agentINS1_8__reduce11ReduceAgentINS0_12zip_iteratorIN4cuda3std3__45tupleIJNS0_6detail15normal_iteratorINS0_10device_ptrIdEEEENS0_17counting_iteratorIlNS0_11use_defaultESI_SI_EEEEEEEPNSB_IJdlEEESM_lNS1_9__extrema9arg_min_fIdlNSA_4lessIdEEEEEEJSL_SN_lN3cub18CUB_300001_SM_100013GridEvenShareIlEENSV_9GridQueueIyEESS_EEEvDpT0__param_3[72],
	.param .align 8 .b8 _ZN6thrust24THRUST_300001_SM_1000_NS8cuda_cub4core6detail13_kernel_agentINS1_8__reduce11ReduceAgentINS0_12zip_iteratorIN4cuda3std3__45tupleIJNS0_6detail15normal_iteratorINS0_10device_ptrIdEEEENS0_17counting_iteratorIlNS0_11use_defaultESI_SI_EEEEEEEPNSB_IJdlEEESM_lNS1_9__extrema9arg_min_fIdlNSA_4lessIdEEEEEEJSL_SN_lN3cub18CUB_300001_SM_100013GridEvenShareIlEENSV_9GridQueueIyEESS_EEEvDpT0__param_4[8],
	.param .align 1 .b8 _ZN6thrust24THRUST_300001_SM_1000_NS8cuda_cub4core6detail13_kernel_agentINS1_8__reduce11ReduceAgentINS0_12zip_iteratorIN4cuda3std3__45tupleIJNS0_6detail15normal_iteratorINS0_10device_ptrIdEEEENS0_17counting_iteratorIlNS0_11use_defaultESI_SI_EEEEEEEPNSB_IJdlEEESM_lNS1_9__extrema9arg_min_fIdlNSA_4lessIdEEEEEEJSL_SN_lN3cub18CUB_300001_SM_100013GridEvenShareIlEENSV_9GridQueueIyEESS_EEEvDpT0__param_5[1]
)
.maxntid 256
{
	.reg .pred 	%p<225>;
	.reg .b32 	%r<399>;
	.reg .b64 	%rd<351>;
	.reg .b64 	%fd<243>;

	ld.param.u64 	%rd3, [_ZN6thrust24THRUST_300001_SM_1000_NS8cuda_cub4core6detail13_kernel_agentINS1_8__reduce11ReduceAgentINS0_12zip_iteratorIN4cuda3std3__45tupleIJNS0_6detail15normal_iteratorINS0_10device_ptrIdEEEENS0_17counting_iteratorIlNS0_11use_defaultESI_SI_EEEEEEEPNSB_IJdlEEESM_lNS1_9__extrema9arg_min_fIdlNSA_4lessIdEEEEEEJSL_SN_lN3cub18CUB_300001_SM_100013GridEvenShareIlEENSV_9GridQueueIyEESS_EEEvDpT0__param_0+8];
	ld.param.u64 	%rd199, [_ZN6thrust24THRUST_300001_SM_1000_NS8cuda_cub4core6detail13_kernel_agentINS1_8__reduce11ReduceAgentINS0_12zip_iteratorIN4cuda3std3__45tupleIJNS0_6detail15normal_iteratorINS0_10device_ptrIdEEEENS0_17counting_iteratorIlNS0_11use_defaultESI_SI_EEEEEEEPNSB_IJdlEEESM_lNS1_9__extrema9arg_min_fIdlNSA_4lessIdEEEEEEJSL_SN_lN3cub18CUB_300001_SM_100013GridEvenShareIlEENSV_9GridQueueIyEESS_EEEvDpT0__param_0];
	ld.param.u64 	%rd200, [_ZN6thrust24THRUST_300001_SM_1000_NS8cuda_cub4core6detail13_kernel_agentINS1_8__reduce11ReduceAgentINS0_12zip_iteratorIN4cuda3std3__45tupleIJNS0_6detail15normal_iteratorINS0_10device_ptrIdEEEENS0_17counting_iteratorIlNS0_11use_defaultESI_SI_EEEEEEEPNSB_IJdlEEESM_lNS1_9__extrema9arg_min_fIdlNSA_4lessIdEEEEEEJSL_SN_lN3cub18CUB_300001_SM_100013GridEvenShareIlEENSV_9GridQueueIyEESS_EEEvDpT0__param_4];
	ld.param.u64 	%rd198, [_ZN6thrust24THRUST_300001_SM_1000_NS8cuda_cub4core6detail13_kernel_agentINS1_8__reduce11ReduceAgentINS0_12zip_iteratorIN4cuda3std3__45tupleIJNS0_6detail15normal_iteratorINS0_10device_ptrIdEEEENS0_17counting_iteratorIlNS0_11use_defaultESI_SI_EEEEEEEPNSB_IJdlEEESM_lNS1_9__extrema9arg_min_fIdlNSA_4lessIdEEEEEEJSL_SN_lN3cub18CUB_300001_SM_100013GridEvenShareIlEENSV_9GridQueueIyEESS_EEEvDpT0__param_2];
	cvta.to.global.u64 	%rd1, %rd200;
	cvta.to.global.u64 	%rd2, %rd199;
	mov.u32 	%r1, %ctaid.x;
	mul.lo.s32 	%r33, %r1, 1280;
	cvt.u64.u32 	%rd4, %r33;
	mov.u32 	%r34, %nctaid.x;
	mul.lo.s32 	%r35, %r34, 1280;
	cvt.u64.u32 	%rd5, %r35;
	add.s64 	%rd201, %rd4, 1280;
	setp.le.s64 	%p1, %rd201, %rd198;
	@%p1 bra 	$L__BB7_111;
	cvt.u32.u64 	%r159, %rd4;
	cvt.u32.u64 	%r2, %rd198;
	sub.s32 	%r3, %r2, %r159;
	mov.u32 	%r4, %tid.x;
	setp.ge.s32 	%p98, %r4, %r3;
	mov.f64 	%fd188, 0d0000000000000000;
	mov.b64 	%rd292, 0;
	mov.u32 	%r393, %r4;
	@%p98 bra 	$L__BB7_3;
	cvt.u64.u32 	%rd240, %r4;
	add.s64 	%rd241, %rd4, %rd240;
	shl.b64 	%rd242, %rd241, 3;
	add.s64 	%rd243, %rd2, %rd242;
	add.s64 	%rd292, %rd3, %rd241;
	ld.global.f64 	%fd188, [%rd243];
	add.s32 	%r393, %r4, 256;
$L__BB7_3:
	setp.ge.s32 	%p99, %r393, %r3;
	@%p99 bra 	$L__BB7_25;
	not.b32 	%r161, %r393;
	add.s32 	%r162, %r161, %r2;
	sub.s32 	%r7, %r162, %r159;
	and.b32  	%r163, %r7, 768;
	setp.eq.s32 	%p100, %r163, 768;
	@%p100 bra 	$L__BB7_10;
	cvt.u64.u32 	%rd245, %r393;
	add.s64 	%rd246, %rd245, %rd4;
	add.s64 	%rd283, %rd246, %rd3;
	shl.b64 	%rd247, %rd246, 3;
	add.s64 	%rd282, %rd2, %rd247;
	shr.u32 	%r164, %r7, 8;
	add.s32 	%r165, %r164, 1;
	and.b32  	%r166, %r165, 3;
	neg.s32 	%r391, %r166;
$L__BB7_6:
	.pragma "nounroll";
	mov.u64 	%rd12, %rd292;
	mov.f64 	%fd3, %fd188;
	ld.global.f64 	%fd4, [%rd282];
	setp.lt.f64 	%p101, %fd3, %fd4;
	@%p101 bra 	$L__BB7_9;
	setp.lt.f64 	%p102, %fd4, %fd3;
	mov.u64 	%rd292, %rd283;
	mov.f64 	%fd188, %fd4;
	@%p102 bra 	$L__BB7_9;
	setp.lt.s64 	%p103, %rd12, %rd283;
	min.s64 	%rd292, %rd12, %rd283;
	selp.f64 	%fd188, %fd3, %fd4, %p103;
$L__BB7_9:
	add.s32 	%r393, %r393, 256;
	add.s64 	%rd283, %rd283, 256;
	add.s64 	%rd282, %rd282, 2048;
	add.s32 	%r391, %r391, 1;
	setp.ne.s32 	%p104, %r391, 0;
	@%p104 bra 	$L__BB7_6;
$L__BB7_10:
	setp.lt.u32 	%p105, %r7, 768;
	@%p105 bra 	$L__BB7_25;
	add.s32 	%r394, %r393, 512;
$L__BB7_12:
	mov.u32 	%r15, %r394;
	add.s32 	%r167, %r15, -512;
	cvt.s64.s32 	%rd248, %r167;
	add.s64 	%rd249, %rd248, %rd4;
	shl.b64 	%rd250, %rd249, 3;
	add.s64 	%rd20, %rd2, %rd250;
	add.s64 	%rd21, %rd249, %rd3;
	ld.global.f64 	%fd10, [%rd20];
	setp.lt.f64 	%p106, %fd188, %fd10;
	mov.u64 	%rd289, %rd292;
	mov.f64 	%fd185, %fd188;
	@%p106 bra 	$L__BB7_15;
	setp.lt.f64 	%p107, %fd10, %fd188;
	mov.u64 	%rd289, %rd21;
	mov.f64 	%fd185, %fd10;
	@%p107 bra 	$L__BB7_15;
	setp.lt.s64 	%p108, %rd292, %rd21;
	min.s64 	%rd289, %rd292, %rd21;
	selp.f64 	%fd185, %fd188, %fd10, %p108;
$L__BB7_15:
	add.s32 	%r168, %r15, -256;
	cvt.s64.s32 	%rd251, %r168;
	add.s64 	%rd252, %rd251, %rd4;
	add.s64 	%rd24, %rd252, %rd3;
	ld.global.f64 	%fd13, [%rd20+2048];
	setp.lt.f64 	%p109, %fd185, %fd13;
	mov.u64 	%rd290, %rd289;
	mov.f64 	%fd186, %fd185;
	@%p109 bra 	$L__BB7_18;
	setp.lt.f64 	%p110, %fd13, %fd185;
	mov.u64 	%rd290, %rd24;
	mov.f64 	%fd186, %fd13;
	@%p110 bra 	$L__BB7_18;
	setp.lt.s64 	%p111, %rd289, %rd24;
	min.s64 	%rd290, %rd289, %rd24;
	selp.f64 	%fd186, %fd185, %fd13, %p111;
$L__BB7_18:
	cvt.s64.s32 	%rd253, %r15;
	add.s64 	%rd254, %rd253, %rd4;
	add.s64 	%rd27, %rd254, %rd3;
	ld.global.f64 	%fd16, [%rd20+4096];
	setp.lt.f64 	%p112, %fd186, %fd16;
	mov.u64 	%rd291, %rd290;
	mov.f64 	%fd187, %fd186;
	@%p112 bra 	$L__BB7_21;
	setp.lt.f64 	%p113, %fd16, %fd186;
	mov.u64 	%rd291, %rd27;
	mov.f64 	%fd187, %fd16;
	@%p113 bra 	$L__BB7_21;
	setp.lt.s64 	%p114, %rd290, %rd27;
	min.s64 	%rd291, %rd290, %rd27;
	selp.f64 	%fd187, %fd186, %fd16, %p114;
$L__BB7_21:
	add.s32 	%r169, %r15, 256;
	cvt.s64.s32 	%rd255, %r169;
	add.s64 	%rd256, %rd255, %rd4;
	add.s64 	%rd30, %rd256, %rd3;
	ld.global.f64 	%fd19, [%rd20+6144];
	setp.lt.f64 	%p115, %fd187, %fd19;
	mov.u64 	%rd292, %rd291;
	mov.f64 	%fd188, %fd187;
	@%p115 bra 	$L__BB7_24;
	setp.lt.f64 	%p116, %fd19, %fd187;
	mov.u64 	%rd292, %rd30;
	mov.f64 	%fd188, %fd19;
	@%p116 bra 	$L__BB7_24;
	setp.lt.s64 	%p117, %rd291, %rd30;
	min.s64 	%rd292, %rd291, %rd30;
	selp.f64 	%fd188, %fd187, %fd19, %p117;
$L__BB7_24:
	add.s32 	%r394, %r15, 1024;
	add.s32 	%r170, %r15, 512;
	setp.lt.s32 	%p118, %r170, %r3;
	@%p118 bra 	$L__BB7_12;
$L__BB7_25:
	setp.lt.s32 	%p119, %r3, 256;
	@%p119 bra 	$L__BB7_65;
	// begin inline asm
	mov.u32 %r284, %laneid;
	// end inline asm
	mov.b64 	%rd267, %fd188;
	mov.b64 	{%r286, %r291}, %rd267;
	mov.b32 	%r302, 1;
	mov.b32 	%r303, 31;
	mov.b32 	%r304, -1;
	// begin inline asm
	shfl.sync.down.b32 %r285, %r286, %r302, %r303, %r304;
	// end inline asm
	// begin inline asm
	shfl.sync.down.b32 %r290, %r291, %r302, %r303, %r304;
	// end inline asm
	mov.b64 	%rd268, {%r285, %r290};
	mov.b64 	%fd23, %rd268;
	mov.b64 	{%r296, %r301}, %rd292;
	// begin inline asm
	shfl.sync.down.b32 %r295, %r296, %r302, %r303, %r304;
	// end inline asm
	// begin inline asm
	shfl.sync.down.b32 %r300, %r301, %r302, %r303, %r304;
	// end inline asm
	mov.b64 	%rd34, {%r295, %r300};
	setp.gt.s32 	%p176, %r284, 30;
	setp.lt.f64 	%p177, %fd188, %fd23;
	or.pred  	%p178, %p176, %p177;
	mov.u64 	%rd294, %rd292;
	mov.f64 	%fd190, %fd188;
	@%p178 bra 	$L__BB7_29;
	setp.gt.f64 	%p179, %fd188, %fd23;
	mov.u64 	%rd294, %rd34;
	mov.f64 	%fd190, %fd23;
	@%p179 bra 	$L__BB7_29;
	setp.lt.s64 	%p180, %rd292, %rd34;
	min.s64 	%rd294, %rd292, %rd34;
	selp.f64 	%fd190, %fd188, %fd23, %p180;
$L__BB7_29:
	mov.b64 	%rd269, %fd190;
	mov.b64 	{%r306, %r311}, %rd269;
	mov.b32 	%r322, 2;
	mov.b32 	%r323, 31;
	mov.b32 	%r324, -1;
	// begin inline asm
	shfl.sync.down.b32 %r305, %r306, %r322, %r323, %r324;
	// end inline asm
	// begin inline asm
	shfl.sync.down.b32 %r310, %r311, %r322, %r323, %r324;
	// end inline asm
	mov.b64 	%rd270, {%r305, %r310};
	mov.b64 	%fd26, %rd270;
	mov.b64 	{%r316, %r321}, %rd294;
	// begin inline asm
	shfl.sync.down.b32 %r315, %r316, %r322, %r323, %r324;
	// end inline asm
	// begin inline asm
	shfl.sync.down.b32 %r320, %r321, %r322, %r323, %r324;
	// end inline asm
	mov.b64 	%rd37, {%r315, %r320};
	setp.gt.s32 	%p181, %r284, 29;
	setp.lt.f64 	%p182, %fd190, %fd26;
	or.pred  	%p183, %p181, %p182;
	mov.u64 	%rd295, %rd294;
	mov.f64 	%fd191, %fd190;
	@%p183 bra 	$L__BB7_32;
	setp.gt.f64 	%p184, %fd190, %fd26;
	mov.u64 	%rd295, %rd37;
	mov.f64 	%fd191, %fd26;
	@%p184 bra 	$L__BB7_32;
	setp.lt.s64 	%p185, %rd294, %rd37;
	min.s64 	%rd295, %rd294, %rd37;
	selp.f64 	%fd191, %fd190, %fd26, %p185;
$L__BB7_32:
	mov.b64 	%rd271, %fd191;
	mov.b64 	{%r326, %r331}, %rd271;
	mov.b32 	%r342, 4;
	mov.b32 	%r343, 31;
	mov.b32 	%r344, -1;
	// begin inline asm
	shfl.sync.down.b32 %r325, %r326, %r342, %r343, %r344;
	// end inline asm
	// begin inline asm
	shfl.sync.down.b32 %r330, %r331, %r342, %r343, %r344;
	// end inline asm
	mov.b64 	%rd272, {%r325, %r330};
	mov.b64 	%fd29, %rd272;
	mov.b64 	{%r336, %r341}, %rd295;
	// begin inline asm
	shfl.sync.down.b32 %r335, %r336, %r342, %r343, %r344;
	// end inline asm
	// begin inline asm
	shfl.sync.down.b32 %r340, %r341, %r342, %r343, %r344;
	// end inline asm
	mov.b64 	%rd40, {%r335, %r340};
	setp.gt.s32 	%p186, %r284, 27;
	setp.lt.f64 	%p187, %fd191, %fd29;
	or.pred  	%p188, %p186, %p187;
	mov.u64 	%rd296, %rd295;
	mov.f64 	%fd192, %fd191;
	@%p188 bra 	$L__BB7_35;
	setp.gt.f64 	%p189, %fd191, %fd29;
	mov.u64 	%rd296, %rd40;
	mov.f64 	%fd192, %fd29;
	@%p189 bra 	$L__BB7_35;
	setp.lt.s64 	%p190, %rd295, %rd40;
	min.s64 	%rd296, %rd295, %rd40;
	selp.f64 	%fd192, %fd191, %fd29, %p190;
$L__BB7_35:
	mov.b64 	%rd273, %fd192;
	mov.b64 	{%r346, %r351}, %rd273;
	mov.b32 	%r362, 8;
	mov.b32 	%r363, 31;
	mov.b32 	%r364, -1;
	// begin inline asm
	shfl.sync.down.b32 %r345, %r346, %r362, %r363, %r364;
	// end inline asm
	// begin inline asm
	shfl.sync.down.b32 %r350, %r351, %r362, %r363, %r364;
	// end inline asm
	mov.b64 	%rd274, {%r345, %r350};
	mov.b64 	%fd32, %rd274;
	mov.b64 	{%r356, %r361}, %rd296;
	// begin inline asm
	shfl.sync.down.b32 %r355, %r356, %r362, %r363, %r364;
	// end inline asm
	// begin inline asm
	shfl.sync.down.b32 %r360, %r361, %r362, %r363, %r364;
	// end inline asm
	mov.b64 	%rd43, {%r355, %r360};
	setp.gt.s32 	%p191, %r284, 23;
	setp.lt.f64 	%p192, %fd192, %fd32;
	or.pred  	%p193, %p191, %p192;
	mov.u64 	%rd297, %rd296;
	mov.f64 	%fd193, %fd192;
	@%p193 bra 	$L__BB7_38;
	setp.gt.f64 	%p194, %fd192, %fd32;
	mov.u64 	%rd297, %rd43;
	mov.f64 	%fd193, %fd32;
	@%p194 bra 	$L__BB7_38;
	setp.lt.s64 	%p195, %rd296, %rd43;
	min.s64 	%rd297, %rd296, %rd43;
	selp.f64 	%fd193, %fd192, %fd32, %p195;
$L__BB7_38:
	mov.b64 	%rd275, %fd193;
	mov.b64 	{%r366, %r371}, %rd275;
	mov.b32 	%r382, 16;
	mov.b32 	%r383, 31;
	mov.b32 	%r384, -1;
	// begin inline asm
	shfl.sync.down.b32 %r365, %r366, %r382, %r383, %r384;
	// end inline asm
	// begin inline asm
	shfl.sync.down.b32 %r370, %r371, %r382, %r383, %r384;
	// end inline asm
	mov.b64 	%rd276, {%r365, %r370};
	mov.b64 	%fd35, %rd276;
	mov.b64 	{%r376, %r381}, %rd297;
	// begin inline asm
	shfl.sync.down.b32 %r375, %r376, %r382, %r383, %r384;
	// end inline asm
	// begin inline asm
	shfl.sync.down.b32 %r380, %r381, %r382, %r383, %r384;
	// end inline asm
	mov.b64 	%rd46, {%r375, %r380};
	setp.gt.s32 	%p196, %r284, 15;
	setp.lt.f64 	%p197, %fd193, %fd35;
	or.pred  	%p198, %p196, %p197;
	mov.u64 	%rd350, %rd297;
	mov.f64 	%fd242, %fd193;
	@%p198 bra 	$L__BB7_41;
	setp.gt.f64 	%p199, %fd193, %fd35;
	mov.u64 	%rd350, %rd46;
	mov.f64 	%fd242, %fd35;
	@%p199 bra 	$L__BB7_41;
	setp.lt.s64 	%p200, %rd297, %rd46;
	min.s64 	%rd350, %rd297, %rd46;
	selp.f64 	%fd242, %fd193, %fd35, %p200;
$L__BB7_41:
	setp.ne.s32 	%p201, %r284, 0;
	@%p201 bra 	$L__BB7_43;
	shr.u32 	%r385, %r4, 1;
	and.b32  	%r386, %r385, 496;
	mov.u32 	%r387, _ZN6thrust24THRUST_300001_SM_1000_NS8cuda_cub4core6detail5shmemE;
	add.s32 	%r388, %r387, %r386;
	st.shared.f64 	[%r388+8], %fd242;
	st.shared.u64 	[%r388+16], %rd350;
$L__BB7_43:
	bar.sync 	0;
	setp.ne.s32 	%p202, %r4, 0;
	@%p202 bra 	$L__BB7_201;
	ld.shared.f64 	%fd38, [_ZN6thrust24THRUST_300001_SM_1000_NS8cuda_cub4core6detail5shmemE+24];
	ld.shared.u64 	%rd49, [_ZN6thrust24THRUST_300001_SM_1000_NS8cuda_cub4core6detail5shmemE+32];
	setp.lt.f64 	%p203, %fd242, %fd38;
	mov.u64 	%rd299, %rd350;
	mov.f64 	%fd195, %fd242;
	@%p203 bra 	$L__BB7_47;
	setp.lt.f64 	%p204, %fd38, %fd242;
	mov.u64 	%rd299, %rd49;
	mov.f64 	%fd195, %fd38;
	@%p204 bra 	$L__BB7_47;
	setp.lt.s64 	%p205, %rd350, %rd49;
	min.s64 	%rd299, %rd350, %rd49;
	selp.f64 	%fd195, %fd242, %fd38, %p205;
$L__BB7_47:
	ld.shared.f64 	%fd41, [_ZN6thrust24THRUST_300001_SM_1000_NS8cuda_cub4core6detail5shmemE+40];
	ld.shared.u64 	%rd52, [_ZN6thrust24THRUST_300001_SM_1000_NS8cuda_cub4core6detail5shmemE+48];
	setp.lt.f64 	%p206, %fd195, %fd41;
	mov.u64 	%rd300, %rd299;
	mov.f64 	%fd196, %fd195;
	@%p206 bra 	$L__BB7_50;
	setp.lt.f64 	%p207, %fd41, %fd195;
	mov.u64 	%rd300, %rd52;
	mov.f64 	%fd196, %fd41;
	@%p207 bra 	$L__BB7_50;
	setp.lt.s64 	%p208, %rd299, %rd52;
	min.s64 	%rd300, %rd299, %rd52;
	selp.f64 	%fd196, %fd195, %fd41, %p208;
$L__BB7_50:
	ld.shared.f64 	%fd44, [_ZN6thrust24THRUST_300001_SM_1000_NS8cuda_cub4core6detail5shmemE+56];
	ld.shared.u64 	%rd55, [_ZN6thrust24THRUST_300001_SM_1000_NS8cuda_cub4core6detail5shmemE+64];
	setp.lt.f64 	%p209, %fd196, %fd44;
	mov.u64 	%rd301, %rd300;
	mov.f64 	%fd197, %fd196;
	@%p209 bra 	$L__BB7_53;
	setp.lt.f64 	%p210, %fd44, %fd196;
	mov.u64 	%rd301, %rd55;
	mov.f64 	%fd197, %fd44;
	@%p210 bra 	$L__BB7_53;
	setp.lt.s64 	%p211, %rd300, %rd55;
	min.s64 	%rd301, %rd300, %rd55;
	selp.f64 	%fd197, %fd196, %fd44, %p211;
$L__BB7_53:
	ld.shared.f64 	%fd47, [_ZN6thrust24THRUST_300001_SM_1000_NS8cuda_cub4core6detail5shmemE+72];
	ld.shared.u64 	%rd58, [_ZN6thrust24THRUST_300001_SM_1000_NS8cuda_cub4core6detail5shmemE+80];
	setp.lt.f64 	%p212, %fd197, %fd47;
	mov.u64 	%rd302, %rd301;
	mov.f64 	%fd198, %fd197;
	@%p212 bra 	$L__BB7_56;
	setp.lt.f64 	%p213, %fd47, %fd197;
	mov.u64 	%rd302, %rd58;
	mov.f64 	%fd198, %fd47;
	@%p213 bra 	$L__BB7_56;
	setp.lt.s64 	%p214, %rd301, %rd58;
	min.s64 	%rd302, %rd301, %rd58;
	selp.f64 	%fd198, %fd197, %fd47, %p214;
$L__BB7_56:
	ld.shared.f64 	%fd50, [_ZN6thrust24THRUST_300001_SM_1000_NS8cuda_cub4core6detail5shmemE+88];
	ld.shared.u64 	%rd61, [_ZN6thrust24THRUST_300001_SM_1000_NS8cuda_cub4core6detail5shmemE+96];
	setp.lt.f64 	%p215, %fd198, %fd50;
	mov.u64 	%rd303, %rd302;
	mov.f64 	%fd199, %fd198;
	@%p215 bra 	$L__BB7_59;
	setp.lt.f64 	%p216, %fd50, %fd198;
	mov.u64 	%rd303, %rd61;
	mov.f64 	%fd199, %fd50;
	@%p216 bra 	$L__BB7_59;
	setp.lt.s64 	%p217, %rd302, %rd61;
	min.s64 	%rd303, %rd302, %rd61;
	selp.f64 	%fd199, %fd198, %fd50, %p217;
$L__BB7_59:
	ld.shared.f64 	%fd53, [_ZN6thrust24THRUST_300001_SM_1000_NS8cuda_cub4core6detail5shmemE+104];
	ld.shared.u64 	%rd64, [_ZN6thrust24THRUST_300001_SM_1000_NS8cuda_cub4core6detail5shmemE+112];
	setp.lt.f64 	%p218, %fd199, %fd53;
	mov.u64 	%rd304, %rd303;
	mov.f64 	%fd200, %fd199;
	@%p218 bra 	$L__BB7_62;
	setp.lt.f64 	%p219, %fd53, %fd199;
	mov.u64 	%rd304, %rd64;
	mov.f64 	%fd200, %fd53;
	@%p219 bra 	$L__BB7_62;
	setp.lt.s64 	%p220, %rd303, %rd64;
	min.s64 	%rd304, %rd303, %rd64;
	selp.f64 	%fd200, %fd199, %fd53, %p220;
$L__BB7_62:
	ld.shared.f64 	%fd56, [_ZN6thrust24THRUST_300001_SM_1000_NS8cuda_cub4core6detail5shmemE+120];
	ld.shared.u64 	%rd67, [_ZN6thrust24THRUST_300001_SM_1000_NS8cuda_cub4core6detail5shmemE+128];
	setp.lt.f64 	%p221, %fd200, %fd56;
	mov.u64 	%rd350, %rd304;
	mov.f64 	%fd242, %fd200;
	@%p221 bra 	$L__BB7_201;
	setp.lt.f64 	%p222, %fd56, %fd200;
	mov.u64 	%rd350, %rd67;
	mov.f64 	%fd242, %fd56;
	@%p222 bra 	$L__BB7_201;
	setp.lt.s64 	%p223, %rd304, %rd67;
	min.s64 	%rd350, %rd304, %rd67;
	selp.f64 	%fd242, %fd200, %fd56, %p223;
	bra.uni 	$L__BB7_201;
$L__BB7_65:
	// begin inline asm
	mov.u32 %r171, %laneid;
	// end inline asm
	and.b32  	%r192, %r4, 992;
	add.s32 	%r193, %r192, 32;
	setp.gt.s32 	%p120, %r193, %r3;
	not.b32 	%r194, %r192;
	add.s32 	%r195, %r3, %r194;
	selp.b32 	%r190, %r195, 31, %p120;
	mov.b64 	%rd257, %fd188;
	mov.b64 	{%r173, %r178}, %rd257;
	mov.b32 	%r189, 1;
	mov.b32 	%r191, -1;
	// begin inline asm
	shfl.sync.down.b32 %r172, %r173, %r189, %r190, %r191;
	// end inline asm
	// begin inline asm
	shfl.sync.down.b32 %r177, %r178, %r189, %r190, %r191;
	// end inline asm
	mov.b64 	%rd258, {%r172, %r177};
	mov.b64 	%fd58, %rd258;
	mov.b64 	{%r183, %r188}, %rd292;
	// begin inline asm
	shfl.sync.down.b32 %r182, %r183, %r189, %r190, %r191;
	// end inline asm
	// begin inline asm
	shfl.sync.down.b32 %r187, %r188, %r189, %r190, %r191;
	// end inline asm
	mov.b64 	%rd69, {%r182, %r187};
	setp.ge.s32 	%p121, %r171, %r190;
	setp.lt.f64 	%p122, %fd188, %fd58;
	or.pred  	%p123, %p121, %p122;
	mov.f64 	%fd201, %fd188;
	mov.u64 	%rd305, %rd292;
	@%p123 bra 	$L__BB7_68;
	setp.gt.f64 	%p124, %fd188, %fd58;
	mov.f64 	%fd201, %fd58;
	mov.u64 	%rd305, %rd69;
	@%p124 bra 	$L__BB7_68;
	setp.lt.s64 	%p125, %rd292, %rd69;
	selp.f64 	%fd201, %fd188, %fd58, %p125;
	min.s64 	%rd305, %rd292, %rd69;
$L__BB7_68:
	mov.b64 	%rd259, %fd201;
	mov.b64 	{%r197, %r202}, %rd259;
	mov.b32 	%r213, 2;
	mov.b32 	%r215, -1;
	// begin inline asm
	shfl.sync.down.b32 %r196, %r197, %r213, %r190, %r215;
	// end inline asm
	// begin inline asm
	shfl.sync.down.b32 %r201, %r202, %r213, %r190, %r215;
	// end inline asm
	mov.b64 	%rd260, {%r196, %r201};
	mov.b64 	%fd61, %rd260;
	mov.b64 	{%r207, %r212}, %rd305;
	// begin inline asm
	shfl.sync.down.b32 %r206, %r207, %r213, %r190, %r215;
	// end inline asm
	// begin inline asm
	shfl.sync.down.b32 %r211, %r212, %r213, %r190, %r215;
	// end inline asm
	mov.b64 	%rd72, {%r206, %r211};
	add.s32 	%r216, %r171, 2;
	setp.gt.s32 	%p126, %r216, %r190;
	setp.lt.f64 	%p127, %fd201, %fd61;
	or.pred  	%p128, %p126, %p127;
	mov.f64 	%fd202, %fd201;
	mov.u64 	%rd306, %rd305;
	@%p128 bra 	$L__BB7_71;
	setp.gt.f64 	%p129, %fd201, %fd61;
	mov.f64 	%fd202, %fd61;
	mov.u64 	%rd306, %rd72;
	@%p129 bra 	$L__BB7_71;
	setp.lt.s64 	%p130, %rd305, %rd72;
	selp.f64 	%fd202, %fd201, %fd61, %p130;
	min.s64 	%rd306, %rd305, %rd72;
$L__BB7_71:
	mov.b64 	%rd261, %fd202;
	mov.b64 	{%r218, %r223}, %rd261;
	mov.b32 	%r234, 4;
	mov.b32 	%r236, -1;
	// begin inline asm
	shfl.sync.down.b32 %r217, %r218, %r234, %r190, %r236;
	// end inline asm
	// begin inline asm
	shfl.sync.down.b32 %r222, %r223, %r234, %r190, %r236;
	// end inline asm
	mov.b64 	%rd262, {%r217, %r222};
	mov.b64 	%fd64, %rd262;
	mov.b64 	{%r228, %r233}, %rd306;
	// begin inline asm
	shfl.sync.down.b32 %r227, %r228, %r234, %r190, %r236;
	// end inline asm
	// begin inline asm
	shfl.sync.down.b32 %r232, %r233, %r234, %r190, %r236;
	// end inline asm
	mov.b64 	%rd75, {%r227, %r232};
	add.s32 	%r237, %r171, 4;
	setp.gt.s32 	%p131, %r237, %r190;
	setp.lt.f64 	%p132, %fd202, %fd64;
	or.pred  	%p133, %p131, %p132;
	mov.f64 	%fd203, %fd202;
	mov.u64 	%rd307, %rd306;
	@%p133 bra 	$L__BB7_74;
	setp.gt.f64 	%p134, %fd202, %fd64;
	mov.f64 	%fd203, %fd64;
	mov.u64 	%rd307, %rd75;
	@%p134 bra 	$L__BB7_74;
	setp.lt.s64 	%p135, %rd306, %rd75;
	selp.f64 	%fd203, %fd202, %fd64, %p135;
	min.s64 	%rd307, %rd306, %rd75;
$L__BB7_74:
	mov.b64 	%rd263, %fd203;
	mov.b64 	{%r239, %r244}, %rd263;
	mov.b32 	%r255, 8;
	mov.b32 	%r257, -1;
	// begin inline asm
	shfl.sync.down.b32 %r238, %r239, %r255, %r190, %r257;
	// end inline asm
	// begin inline asm
	shfl.sync.down.b32 %r243, %r244, %r255, %r190, %r257;
	// end inline asm
	mov.b64 	%rd264, {%r238, %r243};
	mov.b64 	%fd67, %rd264;
	mov.b64 	{%r249, %r254}, %rd307;
	// begin inline asm
	shfl.sync.down.b32 %r248, %r249, %r255, %r190, %r257;
	// end inline asm
	// begin inline asm
	shfl.sync.down.b32 %r253, %r254, %r255, %r190, %r257;
	// end inline asm
	mov.b64 	%rd78, {%r248, %r253};
	add.s32 	%r258, %r171, 8;
	setp.gt.s32 	%p136, %r258, %r190;
	setp.lt.f64 	%p137, %fd203, %fd67;
	or.pred  	%p138, %p136, %p137;
	mov.f64 	%fd204, %fd203;
	mov.u64 	%rd308, %rd307;
	@%p138 bra 	$L__BB7_77;
	setp.gt.f64 	%p139, %fd203, %fd67;
	mov.f64 	%fd204, %fd67;
	mov.u64 	%rd308, %rd78;
	@%p139 bra 	$L__BB7_77;
	setp.lt.s64 	%p140, %rd307, %rd78;
	selp.f64 	%fd204, %fd203, %fd67, %p140;
	min.s64 	%rd308, %rd307, %rd78;
$L__BB7_77:
	mov.b64 	%rd265, %fd204;
	mov.b64 	{%r260, %r265}, %rd265;
	mov.b32 	%r276, 16;
	mov.b32 	%r278, -1;
	// begin inline asm
	shfl.sync.down.b32 %r259, %r260, %r276, %r190, %r278;
	// end inline asm
	// begin inline asm
	shfl.sync.down.b32 %r264, %r265, %r276, %r190, %r278;
	// end inline asm
	mov.b64 	%rd266, {%r259, %r264};
	mov.b64 	%fd70, %rd266;
	mov.b64 	{%r270, %r275}, %rd308;
	// begin inline asm
	shfl.sync.down.b32 %r269, %r270, %r276, %r190, %r278;
	// end inline asm
	// begin inline asm
	shfl.sync.down.b32 %r274, %r275, %r276, %r190, %r278;
	// end inline asm
	mov.b64 	%rd81, {%r269, %r274};
	add.s32 	%r279, %r171, 16;
	setp.gt.s32 	%p141, %r279, %r190;
	setp.lt.f64 	%p142, %fd204, %fd70;
	or.pred  	%p143, %p141, %p142;
	mov.f64 	%fd242, %fd204;
	mov.u64 	%rd350, %rd308;
	@%p143 bra 	$L__BB7_80;
	setp.gt.f64 	%p144, %fd204, %fd70;
	mov.f64 	%fd242, %fd70;
	mov.u64 	%rd350, %rd81;
	@%p144 bra 	$L__BB7_80;
	setp.lt.s64 	%p145, %rd308, %rd81;
	selp.f64 	%fd242, %fd204, %fd70, %p145;
	min.s64 	%rd350, %rd308, %rd81;
$L__BB7_80:
	setp.ne.s32 	%p146, %r171, 0;
	@%p146 bra 	$L__BB7_82;
	shr.u32 	%r280, %r4, 1;
	and.b32  	%r281, %r280, 496;
	mov.u32 	%r282, _ZN6thrust24THRUST_300001_SM_1000_NS8cuda_cub4core6detail5shmemE;
	add.s32 	%r283, %r282, %r281;
	st.shared.f64 	[%r283+8], %fd242;
	st.shared.u64 	[%r283+16], %rd350;
$L__BB7_82:
	bar.sync 	0;
	setp.ne.s32 	%p147, %r4, 0;
	@%p147 bra 	$L__BB7_201;
	setp.lt.s32 	%p148, %r3, 33;
	mov.f64 	%fd206, %fd242;
	mov.u64 	%rd310, %rd350;
	@%p148 bra 	$L__BB7_87;
	ld.shared.f64 	%fd73, [_ZN6thrust24THRUST_300001_SM_1000_NS8cuda_cub4core6detail5shmemE+24];
	ld.shared.u64 	%rd84, [_ZN6thrust24THRUST_300001_SM_1000_NS8cuda_cub4core6detail5shmemE+32];
	setp.lt.f64 	%p149, %fd242, %fd73;
	mov.f64 	%fd206, %fd242;
	mov.u64 	%rd310, %rd350;
	@%p149 bra 	$L__BB7_87;
	setp.lt.f64 	%p150, %fd73, %fd242;
	mov.f64 	%fd206, %fd73;
	mov.u64 	%rd310, %rd84;
	@%p150 bra 	$L__BB7_87;
	setp.lt.s64 	%p151, %rd350, %rd84;
	selp.f64 	%fd206, %fd242, %fd73, %p151;
	min.s64 	%rd310, %rd350, %rd84;
$L__BB7_87:
	setp.lt.s32 	%p152, %r3, 65;
	mov.f64 	%fd207, %fd206;
	mov.u64 	%rd311, %rd310;
	@%p152 bra 	$L__BB7_91;
	ld.shared.f64 	%fd76, [_ZN6thrust24THRUST_300001_SM_1000_NS8cuda_cub4core6detail5shmemE+40];
	ld.shared.u64 	%rd87, [_ZN6thrust24THRUST_300001_SM_1000_NS8cuda_cub4core6detail5shmemE+48];
	setp.lt.f64 	%p153, %fd206, %fd76;
	mov.f64 	%fd207, %fd206;
	mov.u64 	%rd311, %rd310;
	@%p153 bra 	$L__BB7_91;
	setp.lt.f64 	%p154, %fd76, %fd206;
	mov.f64 	%fd207, %fd76;
	mov.u64 	%rd311, %rd87;
	@%p154 bra 	$L__BB7_91;
	setp.lt.s64 	%p155, %rd310, %rd87;
	selp.f64 	%fd207, %fd206, %fd76, %p155;
	min.s64 	%rd311, %rd310, %rd87;
$L__BB7_91:
	setp.lt.s32 	%p156, %r3, 97;
	mov.f64 	%fd208, %fd207;
	mov.u64 	%rd312, %rd311;
	@%p156 bra 	$L__BB7_95;
	ld.shared.f64 	%fd79, [_ZN6thrust24THRUST_300001_SM_1000_NS8cuda_cub4core6detail5shmemE+56];
	ld.shared.u64 	%rd90, [_ZN6thrust24THRUST_300001_SM_1000_NS8cuda_cub4core6detail5shmemE+64];
	setp.lt.f64 	%p157, %fd207, %fd79;
	mov.f64 	%fd208, %fd207;
	mov.u64 	%rd312, %rd311;
	@%p157 bra 	$L__BB7_95;
	setp.lt.f64 	%p158, %fd79, %fd207;
	mov.f64 	%fd208, %fd79;
	mov.u64 	%rd312, %rd90;
	@%p158 bra 	$L__BB7_95;
	setp.lt.s64 	%p159, %rd311, %rd90;
	selp.f64 	%fd208, %fd207, %fd79, %p159;
	min.s64 	%rd312, %rd311, %rd90;
$L__BB7_95:
	setp.lt.s32 	%p160, %r3, 129;
	mov.f64 	%fd209, %fd208;
	mov.u64 	%rd313, %rd312;
	@%p160 bra 	$L__BB7_99;
	ld.shared.f64 	%fd82, [_ZN6thrust24THRUST_300001_SM_1000_NS8cuda_cub4core6detail5shmemE+72];
	ld.shared.u64 	%rd93, [_ZN6thrust24THRUST_300001_SM_1000_NS8cuda_cub4core6detail5shmemE+80];
	setp.lt.f64 	%p161, %fd208, %fd82;
	mov.f64 	%fd209, %fd208;
	mov.u64 	%rd313, %rd312;
	@%p161 bra 	$L__BB7_99;
	setp.lt.f64 	%p162, %fd82, %fd208;
	mov.f64 	%fd209, %fd82;
	mov.u64 	%rd313, %rd93;
	@%p162 bra 	$L__BB7_99;
	setp.lt.s64 	%p163, %rd312, %rd93;
	selp.f64 	%fd209, %fd208, %fd82, %p163;
	min.s64 	%rd313, %rd312, %rd93;
$L__BB7_99:
	setp.lt.s32 	%p164, %r3, 161;
	mov.f64 	%fd210, %fd209;
	mov.u64 	%rd314, %rd313;
	@%p164 bra 	$L__BB7_103;
	ld.shared.f64 	%fd85, [_ZN6thrust24THRUST_300001_SM_1000_NS8cuda_cub4core6detail5shmemE+88];
	ld.shared.u64 	%rd96, [_ZN6thrust24THRUST_300001_SM_1000_NS8cuda_cub4core6detail5shmemE+96];
	setp.lt.f64 	%p165, %fd209, %fd85;
	mov.f64 	%fd210, %fd209;
	mov.u64 	%rd314, %rd313;
	@%p165 bra 	$L__BB7_103;
	setp.lt.f64 	%p166, %fd85, %fd209;
	mov.f64 	%fd210, %fd85;
	mov.u64 	%rd314, %rd96;
	@%p166 bra 	$L__BB7_103;
	setp.lt.s64 	%p167, %rd313, %rd96;
	selp.f64 	%fd210, %fd209, %fd85, %p167;
	min.s64 	%rd314, %rd313, %rd96;
$L__BB7_103:
	setp.lt.s32 	%p168, %r3, 193;
	mov.f64 	%fd211, %fd210;
	mov.u64 	%rd315, %rd314;
	@%p168 bra 	$L__BB7_107;
	ld.shared.f64 	%fd88, [_ZN6thrust24THRUST_300001_SM_1000_NS8cuda_cub4core6detail5shmemE+104];
	ld.shared.u64 	%rd99, [_ZN6thrust24THRUST_300001_SM_1000_NS8cuda_cub4core6detail5shmemE+112];
	setp.lt.f64 	%p169, %fd210, %fd88;
	mov.f64 	%fd211, %fd210;
	mov.u64 	%rd315, %rd314;
	@%p169 bra 	$L__BB7_107;
	setp.lt.f64 	%p170, %fd88, %fd210;
	mov.f64 	%fd211, %fd88;
	mov.u64 	%rd315, %rd99;
	@%p170 bra 	$L__BB7_107;
	setp.lt.s64 	%p171, %rd314, %rd99;
	selp.f64 	%fd211, %fd210, %fd88, %p171;
	min.s64 	%rd315, %rd314, %rd99;
$L__BB7_107:
	setp.lt.s32 	%p172, %r3, 225;
	mov.u64 	%rd350, %rd315;
	mov.f64 	%fd242, %fd211;
	@%p172 bra 	$L__BB7_201;
	ld.shared.f64 	%fd91, [_ZN6thrust24THRUST_300001_SM_1000_NS8cuda_cub4core6detail5shmemE+120];
	ld.shared.u64 	%rd102, [_ZN6thrust24THRUST_300001_SM_1000_NS8cuda_cub4core6detail5shmemE+128];
	setp.lt.f64 	%p173, %fd211, %fd91;
	mov.u64 	%rd350, %rd315;
	mov.f64 	%fd242, %fd211;
	@%p173 bra 	$L__BB7_201;
	setp.lt.f64 	%p174, %fd91, %fd211;
	mov.u64 	%rd350, %rd102;
	mov.f64 	%fd242, %fd91;
	@%p174 bra 	$L__BB7_201;
	setp.lt.s64 	%p175, %rd315, %rd102;
	selp.f64 	%fd242, %fd211, %fd91, %p175;
	min.s64 	%rd350, %rd315, %rd102;
	bra.uni 	$L__BB7_201;
$L__BB7_111:
	mov.u32 	%r20, %tid.x;
	add.s64 	%rd104, %rd3, %rd4;
	cvt.u64.u32 	%rd105, %r20;
	add.s64 	%rd202, %rd105, %rd4;
	shl.b64 	%rd203, %rd202, 3;
	add.s64 	%rd204, %rd2, %rd203;
	ld.global.f64 	%fd172, [%rd204];
	add.s32 	%r36, %r20, 256;
	cvt.u64.u32 	%rd205, %r36;
	ld.global.f64 	%fd173, [%rd204+2048];
	add.s32 	%r37, %r20, 512;
	cvt.u64.u32 	%rd206, %r37;
	ld.global.f64 	%fd174, [%rd204+4096];
	ld.global.f64 	%fd93, [%rd204+6144];
	or.b32  	%r38, %r20, 1024;
	cvt.u64.u32 	%rd106, %r38;
	add.s64 	%rd107, %rd104, %rd106;
	ld.global.f64 	%fd94, [%rd204+8192];
	setp.lt.f64 	%p2, %fd173, %fd172;
	selp.f64 	%fd175, %fd173, %fd172, %p2;
	selp.b64 	%rd207, %rd205, %rd105, %p2;
	setp.lt.f64 	%p3, %fd174, %fd175;
	selp.f64 	%fd95, %fd174, %fd175, %p3;
	selp.b64 	%rd108, %rd206, %rd207, %p3;
	setp.lt.f64 	%p4, %fd95, %fd93;
	mov.f64 	%fd212, %fd95;
	mov.u64 	%rd316, %rd108;
	@%p4 bra 	$L__BB7_114;
	add.s32 	%r39, %r20, 768;
	cvt.u64.u32 	%rd316, %r39;
	setp.lt.f64 	%p5, %fd93, %fd95;
	mov.f64 	%fd212, %fd93;
	@%p5 bra 	$L__BB7_114;
	mov.f64 	%fd212, %fd95;
	mov.u64 	%rd316, %rd108;
$L__BB7_114:
	add.s64 	%rd111, %rd104, %rd316;
	setp.lt.f64 	%p6, %fd212, %fd94;
	mov.f64 	%fd230, %fd212;
	mov.u64 	%rd338, %rd111;
	@%p6 bra 	$L__BB7_117;
	setp.lt.f64 	%p7, %fd94, %fd212;
	mov.f64 	%fd230, %fd94;
	mov.u64 	%rd338, %rd107;
	@%p7 bra 	$L__BB7_117;
	setp.lt.s64 	%p8, %rd316, %rd106;
	selp.f64 	%fd230, %fd212, %fd94, %p8;
	selp.b64 	%rd338, %rd111, %rd107, %p8;
$L__BB7_117:
	setp.le.u64 	%p9, %rd198, %rd5;
	@%p9 bra 	$L__BB7_162;
	setp.ne.s32 	%p10, %r20, 0;
	@%p10 bra 	$L__BB7_120;
	atom.global.add.u64 	%rd208, [%rd1+8], 1280;
	add.s64 	%rd209, %rd208, %rd5;
	st.shared.u64 	[_ZN6thrust24THRUST_300001_SM_1000_NS8cuda_cub4core6detail5shmemE+152], %rd209;
$L__BB7_120:
	bar.sync 	0;
	ld.shared.u64 	%rd326, [_ZN6thrust24THRUST_300001_SM_1000_NS8cuda_cub4core6detail5shmemE+152];
	add.s64 	%rd210, %rd326, 1280;
	setp.gt.s64 	%p11, %rd210, %rd198;
	@%p11 bra 	$L__BB7_139;
$L__BB7_121:
	add.s64 	%rd211, %rd326, %rd105;
	shl.b64 	%rd212, %rd211, 3;
	add.s64 	%rd213, %rd2, %rd212;
	add.s64 	%rd117, %rd211, %rd3;
	ld.global.f64 	%fd100, [%rd213];
	add.s64 	%rd118, %rd117, 256;
	ld.global.f64 	%fd101, [%rd213+2048];
	add.s64 	%rd119, %rd117, 512;
	ld.global.f64 	%fd102, [%rd213+4096];
	add.s64 	%rd120, %rd117, 768;
	ld.global.f64 	%fd103, [%rd213+6144];
	add.s64 	%rd121, %rd117, 1024;
	ld.global.f64 	%fd104, [%rd213+8192];
	setp.lt.f64 	%p12, %fd230, %fd100;
	mov.f64 	%fd215, %fd230;
	mov.u64 	%rd320, %rd338;
	@%p12 bra 	$L__BB7_124;
	setp.lt.f64 	%p13, %fd100, %fd230;
	mov.f64 	%fd215, %fd100;
	mov.u64 	%rd320, %rd117;
	@%p13 bra 	$L__BB7_124;
	setp.lt.s64 	%p14, %rd338, %rd117;
	selp.f64 	%fd215, %fd230, %fd100, %p14;
	min.s64 	%rd320, %rd338, %rd117;
$L__BB7_124:
	setp.lt.f64 	%p15, %fd215, %fd101;
	mov.f64 	%fd216, %fd215;
	mov.u64 	%rd321, %rd320;
	@%p15 bra 	$L__BB7_127;
	setp.lt.f64 	%p16, %fd101, %fd215;
	mov.f64 	%fd216, %fd101;
	mov.u64 	%rd321, %rd118;
	@%p16 bra 	$L__BB7_127;
	setp.lt.s64 	%p17, %rd320, %rd118;
	selp.f64 	%fd216, %fd215, %fd101, %p17;
	min.s64 	%rd321, %rd320, %rd118;
$L__BB7_127:
	setp.lt.f64 	%p18, %fd216, %fd102;
	mov.f64 	%fd217, %fd216;
	mov.u64 	%rd322, %rd321;
	@%p18 bra 	$L__BB7_130;
	setp.lt.f64 	%p19, %fd102, %fd216;
	mov.f64 	%fd217, %fd102;
	mov.u64 	%rd322, %rd119;
	@%p19 bra 	$L__BB7_130;
	setp.lt.s64 	%p20, %rd321, %rd119;
	selp.f64 	%fd217, %fd216, %fd102, %p20;
	min.s64 	%rd322, %rd321, %rd119;
$L__BB7_130:
	setp.lt.f64 	%p21, %fd217, %fd103;
	mov.f64 	%fd218, %fd217;
	mov.u64 	%rd323, %rd322;
	@%p21 bra 	$L__BB7_133;
	setp.lt.f64 	%p22, %fd103, %fd217;
	mov.f64 	%fd218, %fd103;
	mov.u64 	%rd323, %rd120;
	@%p22 bra 	$L__BB7_133;
	setp.lt.s64 	%p23, %rd322, %rd120;
	selp.f64 	%fd218, %fd217, %fd103, %p23;
	min.s64 	%rd323, %rd322, %rd120;
$L__BB7_133:
	setp.lt.f64 	%p24, %fd218, %fd104;
	mov.f64 	%fd230, %fd218;
	mov.u64 	%rd338, %rd323;
	@%p24 bra 	$L__BB7_136;
	setp.lt.f64 	%p25, %fd104, %fd218;
	mov.f64 	%fd230, %fd104;
	mov.u64 	%rd338, %rd121;
	@%p25 bra 	$L__BB7_136;
	setp.lt.s64 	%p26, %rd323, %rd121;
	selp.f64 	%fd230, %fd218, %fd104, %p26;
	min.s64 	%rd338, %rd323, %rd121;
$L__BB7_136:
	setp.ne.s32 	%p27, %r20, 0;
	bar.sync 	0;
	@%p27 bra 	$L__BB7_138;
	atom.global.add.u64 	%rd214, [%rd1+8], 1280;
	add.s64 	%rd215, %rd214, %rd5;
	st.shared.u64 	[_ZN6thrust24THRUST_300001_SM_1000_NS8cuda_cub4core6detail5shmemE+152], %rd215;
$L__BB7_138:
	bar.sync 	0;
	ld.shared.u64 	%rd326, [_ZN6thrust24THRUST_300001_SM_1000_NS8cuda_cub4core6detail5shmemE+152];
	add.s64 	%rd216, %rd326, 1280;
	setp.le.s64 	%p28, %rd216, %rd198;
	@%p28 bra 	$L__BB7_121;
$L__BB7_139:
	setp.le.s64 	%p29, %rd198, %rd326;
	@%p29 bra 	$L__BB7_162;
	cvt.u32.u64 	%r40, %rd326;
	cvt.u32.u64 	%r41, %rd198;
	sub.s32 	%r21, %r41, %r40;
	setp.ge.s32 	%p30, %r20, %r21;
	@%p30 bra 	$L__BB7_162;
	not.b32 	%r43, %r20;
	add.s32 	%r44, %r43, %r41;
	sub.s32 	%r22, %r44, %r40;
	and.b32  	%r46, %r22, 768;
	setp.eq.s32 	%p31, %r46, 768;
	mov.u32 	%r397, %r20;
	@%p31 bra 	$L__BB7_147;
	add.s64 	%rd218, %rd326, %rd105;
	add.s64 	%rd328, %rd218, %rd3;
	shl.b64 	%rd219, %rd218, 3;
	add.s64 	%rd327, %rd2, %rd219;
	shr.u32 	%r47, %r22, 8;
	add.s32 	%r48, %r47, 1;
	and.b32  	%r49, %r48, 3;
	neg.s32 	%r395, %r49;
	mov.u32 	%r397, %r20;
$L__BB7_143:
	.pragma "nounroll";
	mov.u64 	%rd139, %rd338;
	mov.f64 	%fd116, %fd230;
	ld.global.f64 	%fd117, [%rd327];
	setp.lt.f64 	%p32, %fd116, %fd117;
	@%p32 bra 	$L__BB7_146;
	setp.lt.f64 	%p33, %fd117, %fd116;
	mov.f64 	%fd230, %fd117;
	mov.u64 	%rd338, %rd328;
	@%p33 bra 	$L__BB7_146;
	setp.lt.s64 	%p34, %rd139, %rd328;
	selp.f64 	%fd230, %fd116, %fd117, %p34;
	min.s64 	%rd338, %rd139, %rd328;
$L__BB7_146:
	add.s32 	%r397, %r397, 256;
	add.s64 	%rd328, %rd328, 256;
	add.s64 	%rd327, %rd327, 2048;
	add.s32 	%r395, %r395, 1;
	setp.ne.s32 	%p35, %r395, 0;
	@%p35 bra 	$L__BB7_143;
$L__BB7_147:
	setp.lt.u32 	%p36, %r22, 768;
	@%p36 bra 	$L__BB7_162;
	add.s32 	%r398, %r397, 512;
$L__BB7_149:
	mov.u32 	%r30, %r398;
	add.s32 	%r50, %r30, -512;
	cvt.u64.u32 	%rd220, %r50;
	add.s64 	%rd221, %rd326, %rd220;
	shl.b64 	%rd222, %rd221, 3;
	add.s64 	%rd147, %rd2, %rd222;
	add.s64 	%rd148, %rd221, %rd3;
	ld.global.f64 	%fd123, [%rd147];
	setp.lt.f64 	%p37, %fd230, %fd123;
	mov.f64 	%fd226, %fd230;
	mov.u64 	%rd334, %rd338;
	@%p37 bra 	$L__BB7_152;
	setp.lt.f64 	%p38, %fd123, %fd230;
	mov.f64 	%fd226, %fd123;
	mov.u64 	%rd334, %rd148;
	@%p38 bra 	$L__BB7_152;
	setp.lt.s64 	%p39, %rd338, %rd148;
	selp.f64 	%fd226, %fd230, %fd123, %p39;
	min.s64 	%rd334, %rd338, %rd148;
$L__BB7_152:
	add.s32 	%r51, %r30, -256;
	cvt.u64.u32 	%rd223, %r51;
	add.s64 	%rd224, %rd326, %rd223;
	add.s64 	%rd151, %rd224, %rd3;
	ld.global.f64 	%fd126, [%rd147+2048];
	setp.lt.f64 	%p40, %fd226, %fd126;
	mov.f64 	%fd227, %fd226;
	mov.u64 	%rd335, %rd334;
	@%p40 bra 	$L__BB7_155;
	setp.lt.f64 	%p41, %fd126, %fd226;
	mov.f64 	%fd227, %fd126;
	mov.u64 	%rd335, %rd151;
	@%p41 bra 	$L__BB7_155;
	setp.lt.s64 	%p42, %rd334, %rd151;
	selp.f64 	%fd227, %fd226, %fd126, %p42;
	min.s64 	%rd335, %rd334, %rd151;
$L__BB7_155:
	cvt.u64.u32 	%rd225, %r30;
	add.s64 	%rd226, %rd326, %rd225;
	add.s64 	%rd154, %rd226, %rd3;
	ld.global.f64 	%fd129, [%rd147+4096];
	setp.lt.f64 	%p43, %fd227, %fd129;
	mov.f64 	%fd228, %fd227;
	mov.u64 	%rd336, %rd335;
	@%p43 bra 	$L__BB7_158;
	setp.lt.f64 	%p44, %fd129, %fd227;
	mov.f64 	%fd228, %fd129;
	mov.u64 	%rd336, %rd154;
	@%p44 bra 	$L__BB7_158;
	setp.lt.s64 	%p45, %rd335, %rd154;
	selp.f64 	%fd228, %fd227, %fd129, %p45;
	min.s64 	%rd336, %rd335, %rd154;
$L__BB7_158:
	add.s32 	%r52, %r30, 256;
	cvt.u64.u32 	%rd227, %r52;
	add.s64 	%rd228, %rd326, %rd227;
	add.s64 	%rd157, %rd228, %rd3;
	ld.global.f64 	%fd132, [%rd147+6144];
	setp.lt.f64 	%p46, %fd228, %fd132;
	mov.f64 	%fd230, %fd228;
	mov.u64 	%rd338, %rd336;
	@%p46 bra 	$L__BB7_161;
	setp.lt.f64 	%p47, %fd132, %fd228;
	mov.f64 	%fd230, %fd132;
	mov.u64 	%rd338, %rd157;
	@%p47 bra 	$L__BB7_161;
	setp.lt.s64 	%p48, %rd336, %rd157;
	selp.f64 	%fd230, %fd228, %fd132, %p48;
	min.s64 	%rd338, %rd336, %rd157;
$L__BB7_161:
	add.s32 	%r398, %r30, 1024;
	add.s32 	%r53, %r30, 512;
	setp.lt.s32 	%p49, %r53, %r21;
	@%p49 bra 	$L__BB7_149;
$L__BB7_162:
	// begin inline asm
	mov.u32 %r54, %laneid;
	// end inline asm
	mov.b64 	%rd229, %fd230;
	mov.b64 	{%r56, %r61}, %rd229;
	mov.b32 	%r72, 1;
	mov.b32 	%r73, 31;
	mov.b32 	%r74, -1;
	// begin inline asm
	shfl.sync.down.b32 %r55, %r56, %r72, %r73, %r74;
	// end inline asm
	// begin inline asm
	shfl.sync.down.b32 %r60, %r61, %r72, %r73, %r74;
	// end inline asm
	mov.b64 	%rd230, {%r55, %r60};
	mov.b64 	%fd136, %rd230;
	mov.b64 	{%r66, %r71}, %rd338;
	// begin inline asm
	shfl.sync.down.b32 %r65, %r66, %r72, %r73, %r74;
	// end inline asm
	// begin inline asm
	shfl.sync.down.b32 %r70, %r71, %r72, %r73, %r74;
	// end inline asm
	mov.b64 	%rd161, {%r65, %r70};
	setp.gt.s32 	%p50, %r54, 30;
	setp.lt.f64 	%p51, %fd230, %fd136;
	or.pred  	%p52, %p50, %p51;
	mov.f64 	%fd231, %fd230;
	mov.u64 	%rd339, %rd338;
	@%p52 bra 	$L__BB7_165;
	setp.gt.f64 	%p53, %fd230, %fd136;
	mov.f64 	%fd231, %fd136;
	mov.u64 	%rd339, %rd161;
	@%p53 bra 	$L__BB7_165;
	setp.lt.s64 	%p54, %rd338, %rd161;
	selp.f64 	%fd231, %fd230, %fd136, %p54;
	min.s64 	%rd339, %rd338, %rd161;
$L__BB7_165:
	mov.b64 	%rd231, %fd231;
	mov.b64 	{%r76, %r81}, %rd231;
	mov.b32 	%r92, 2;
	mov.b32 	%r93, 31;
	mov.b32 	%r94, -1;
	// begin inline asm
	shfl.sync.down.b32 %r75, %r76, %r92, %r93, %r94;
	// end inline asm
	// begin inline asm
	shfl.sync.down.b32 %r80, %r81, %r92, %r93, %r94;
	// end inline asm
	mov.b64 	%rd232, {%r75, %r80};
	mov.b64 	%fd139, %rd232;
	mov.b64 	{%r86, %r91}, %rd339;
	// begin inline asm
	shfl.sync.down.b32 %r85, %r86, %r92, %r93, %r94;
	// end inline asm
	// begin inline asm
	shfl.sync.down.b32 %r90, %r91, %r92, %r93, %r94;
	// end inline asm
	mov.b64 	%rd164, {%r85, %r90};
	setp.gt.s32 	%p55, %r54, 29;
	setp.lt.f64 	%p56, %fd231, %fd139;
	or.pred  	%p57, %p55, %p56;
	mov.f64 	%fd232, %fd231;
	mov.u64 	%rd340, %rd339;
	@%p57 bra 	$L__BB7_168;
	setp.gt.f64 	%p58, %fd231, %fd139;
	mov.f64 	%fd232, %fd139;
	mov.u64 	%rd340, %rd164;
	@%p58 bra 	$L__BB7_168;
	setp.lt.s64 	%p59, %rd339, %rd164;
	selp.f64 	%fd232, %fd231, %fd139, %p59;
	min.s64 	%rd340, %rd339, %rd164;
$L__BB7_168:
	mov.b64 	%rd233, %fd232;
	mov.b64 	{%r96, %r101}, %rd233;
	mov.b32 	%r112, 4;
	mov.b32 	%r113, 31;
	mov.b32 	%r114, -1;
	// begin inline asm
	shfl.sync.down.b32 %r95, %r96, %r112, %r113, %r114;
	// end inline asm
	// begin inline asm
	shfl.sync.down.b32 %r100, %r101, %r112, %r113, %r114;
	// end inline asm
	mov.b64 	%rd234, {%r95, %r100};
	mov.b64 	%fd142, %rd234;
	mov.b64 	{%r106, %r111}, %rd340;
	// begin inline asm
	shfl.sync.down.b32 %r105, %r106, %r112, %r113, %r114;
	// end inline asm
	// begin inline asm
	shfl.sync.down.b32 %r110, %r111, %r112, %r113, %r114;
	// end inline asm
	mov.b64 	%rd167, {%r105, %r110};
	setp.gt.s32 	%p60, %r54, 27;
	setp.lt.f64 	%p61, %fd232, %fd142;
	or.pred  	%p62, %p60, %p61;
	mov.f64 	%fd233, %fd232;
	mov.u64 	%rd341, %rd340;
	@%p62 bra 	$L__BB7_171;
	setp.gt.f64 	%p63, %fd232, %fd142;
	mov.f64 	%fd233, %fd142;
	mov.u64 	%rd341, %rd167;
	@%p63 bra 	$L__BB7_171;
	setp.lt.s64 	%p64, %rd340, %rd167;
	selp.f64 	%fd233, %fd232, %fd142, %p64;
	min.s64 	%rd341, %rd340, %rd167;
$L__BB7_171:
	mov.b64 	%rd235, %fd233;
	mov.b64 	{%r116, %r121}, %rd235;
	mov.b32 	%r132, 8;
	mov.b32 	%r133, 31;
	mov.b32 	%r134, -1;
	// begin inline asm
	shfl.sync.down.b32 %r115, %r116, %r132, %r133, %r134;
	// end inline asm
	// begin inline asm
	shfl.sync.down.b32 %r120, %r121, %r132, %r133, %r134;
	// end inline asm
	mov.b64 	%rd236, {%r115, %r120};
	mov.b64 	%fd145, %rd236;
	mov.b64 	{%r126, %r131}, %rd341;
	// begin inline asm
	shfl.sync.down.b32 %r125, %r126, %r132, %r133, %r134;
	// end inline asm
	// begin inline asm
	shfl.sync.down.b32 %r130, %r131, %r132, %r133, %r134;
	// end inline asm
	mov.b64 	%rd170, {%r125, %r130};
	setp.gt.s32 	%p65, %r54, 23;
	setp.lt.f64 	%p66, %fd233, %fd145;
	or.pred  	%p67, %p65, %p66;
	mov.f64 	%fd234, %fd233;
	mov.u64 	%rd342, %rd341;
	@%p67 bra 	$L__BB7_174;
	setp.gt.f64 	%p68, %fd233, %fd145;
	mov.f64 	%fd234, %fd145;
	mov.u64 	%rd342, %rd170;
	@%p68 bra 	$L__BB7_174;
	setp.lt.s64 	%p69, %rd341, %rd170;
	selp.f64 	%fd234, %fd233, %fd145, %p69;
	min.s64 	%rd342, %rd341, %rd170;
$L__BB7_174:
	mov.b64 	%rd237, %fd234;
	mov.b64 	{%r136, %r141}, %rd237;
	mov.b32 	%r152, 16;
	mov.b32 	%r153, 31;
	mov.b32 	%r154, -1;
	// begin inline asm
	shfl.sync.down.b32 %r135, %r136, %r152, %r153, %r154;
	// end inline asm
	// begin inline asm
	shfl.sync.down.b32 %r140, %r141, %r152, %r153, %r154;
	// end inline asm
	mov.b64 	%rd238, {%r135, %r140};
	mov.b64 	%fd148, %rd238;
	mov.b64 	{%r146, %r151}, %rd342;
	// begin inline asm
	shfl.sync.down.b32 %r145, %r146, %r152, %r153, %r154;
	// end inline asm
	// begin inline asm
	shfl.sync.down.b32 %r150, %r151, %r152, %r153, %r154;
	// end inline asm
	mov.b64 	%rd173, {%r145, %r150};
	setp.gt.s32 	%p70, %r54, 15;
	setp.lt.f64 	%p71, %fd234, %fd148;
	or.pred  	%p72, %p70, %p71;
	mov.f64 	%fd242, %fd234;
	mov.u64 	%rd350, %rd342;
	@%p72 bra 	$L__BB7_177;
	setp.gt.f64 	%p73, %fd234, %fd148;
	mov.f64 	%fd242, %fd148;
	mov.u64 	%rd350, %rd173;
	@%p73 bra 	$L__BB7_177;
	setp.lt.s64 	%p74, %rd342, %rd173;
	selp.f64 	%fd242, %fd234, %fd148, %p74;
	min.s64 	%rd350, %rd342, %rd173;
$L__BB7_177:
	setp.ne.s32 	%p75, %r54, 0;
	@%p75 bra 	$L__BB7_179;
	shr.u32 	%r155, %r20, 1;
	and.b32  	%r156, %r155, 496;
	mov.u32 	%r157, _ZN6thrust24THRUST_300001_SM_1000_NS8cuda_cub4core6detail5shmemE;
	add.s32 	%r158, %r157, %r156;
	st.shared.f64 	[%r158+8], %fd242;
	st.shared.u64 	[%r158+16], %rd350;
$L__BB7_179:
	bar.sync 	0;
	setp.ne.s32 	%p76, %r20, 0;
	@%p76 bra 	$L__BB7_201;
	ld.shared.f64 	%fd151, [_ZN6thrust24THRUST_300001_SM_1000_NS8cuda_cub4core6detail5shmemE+24];
	ld.shared.u64 	%rd176, [_ZN6thrust24THRUST_300001_SM_1000_NS8cuda_cub4core6detail5shmemE+32];
	setp.lt.f64 	%p77, %fd242, %fd151;
	mov.f64 	%fd236, %fd242;
	mov.u64 	%rd344, %rd350;
	@%p77 bra 	$L__BB7_183;
	setp.lt.f64 	%p78, %fd151, %fd242;
	mov.f64 	%fd236, %fd151;
	mov.u64 	%rd344, %rd176;
	@%p78 bra 	$L__BB7_183;
	setp.lt.s64 	%p79, %rd350, %rd176;
	selp.f64 	%fd236, %fd242, %fd151, %p79;
	min.s64 	%rd344, %rd350, %rd176;
$L__BB7_183:
	ld.shared.f64 	%fd154, [_ZN6thrust24THRUST_300001_SM_1000_NS8cuda_cub4core6detail5shmemE+40];
	ld.shared.u64 	%rd179, [_ZN6thrust24THRUST_300001_SM_1000_NS8cuda_cub4core6detail5shmemE+48];
	setp.lt.f64 	%p80, %fd236, %fd154;
	mov.f64 	%fd237, %fd236;
	mov.u64 	%rd345, %rd344;
	@%p80 bra 	$L__BB7_186;
	setp.lt.f64 	%p81, %fd154, %fd236;
	mov.f64 	%fd237, %fd154;
	mov.u64 	%rd345, %rd179;
	@%p81 bra 	$L__BB7_186;
	setp.lt.s64 	%p82, %rd344, %rd179;
	selp.f64 	%fd237, %fd236, %fd154, %p82;
	min.s64 	%rd345, %rd344, %rd179;
$L__BB7_186:
	ld.shared.f64 	%fd157, [_ZN6thrust24THRUST_300001_SM_1000_NS8cuda_cub4core6detail5shmemE+56];
	ld.shared.u64 	%rd182, [_ZN6thrust24THRUST_300001_SM_1000_NS8cuda_cub4core6detail5shmemE+64];
	setp.lt.f64 	%p83, %fd237, %fd157;
	mov.f64 	%fd238, %fd237;
	mov.u64 	%rd346, %rd345;
	@%p83 bra 	$L__BB7_189;
	setp.lt.f64 	%p84, %fd157, %fd237;
	mov.f64 	%fd238, %fd157;
	mov.u64 	%rd346, %rd182;
	@%p84 bra 	$L__BB7_189;
	setp.lt.s64 	%p85, %rd345, %rd182;
	selp.f64 	%fd238, %fd237, %fd157, %p85;
	min.s64 	%rd346, %rd345, %rd182;
$L__BB7_189:
	ld.shared.f64 	%fd160, [_ZN6thrust24THRUST_300001_SM_1000_NS8cuda_cub4core6detail5shmemE+72];
	ld.shared.u64 	%rd185, [_ZN6thrust24THRUST_300001_SM_1000_NS8cuda_cub4core6detail5shmemE+80];
	setp.lt.f64 	%p86, %fd238, %fd160;
	mov.f64 	%fd239, %fd238;
	mov.u64 	%rd347, %rd346;
	@%p86 bra 	$L__BB7_192;
	setp.lt.f64 	%p87, %fd160, %fd238;
	mov.f64 	%fd239, %fd160;
	mov.u64 	%rd347, %rd185;
	@%p87 bra 	$L__BB7_192;
	setp.lt.s64 	%p88, %rd346, %rd185;
	selp.f64 	%fd239, %fd238, %fd160, %p88;
	min.s64 	%rd347, %rd346, %rd185;
$L__BB7_192:
	ld.shared.f64 	%fd163, [_ZN6thrust24THRUST_300001_SM_1000_NS8cuda_cub4core6detail5shmemE+88];
	ld.shared.u64 	%rd188, [_ZN6thrust24THRUST_300001_SM_1000_NS8cuda_cub4core6detail5shmemE+96];
	setp.lt.f64 	%p89, %fd239, %fd163;
	mov.f64 	%fd240, %fd239;
	mov.u64 	%rd348, %rd347;
	@%p89 bra 	$L__BB7_195;
	setp.lt.f64 	%p90, %fd163, %fd239;
	mov.f64 	%fd240, %fd163;
	mov.u64 	%rd348, %rd188;
	@%p90 bra 	$L__BB7_195;
	setp.lt.s64 	%p91, %rd347, %rd188;
	selp.f64 	%fd240, %fd239, %fd163, %p91;
	min.s64 	%rd348, %rd347, %rd188;
$L__BB7_195:
	ld.shared.f64 	%fd166, [_ZN6thrust24THRUST_300001_SM_1000_NS8cuda_cub4core6detail5shmemE+104];
	ld.shared.u64 	%rd191, [_ZN6thrust24THRUST_300001_SM_1000_NS8cuda_cub4core6detail5shmemE+112];
	setp.lt.f64 	%p92, %fd240, %fd166;
	mov.f64 	%fd241, %fd240;
	mov.u64 	%rd349, %rd348;
	@%p92 bra 	$L__BB7_198;
	setp.lt.f64 	%p93, %fd166, %fd240;
	mov.f64 	%fd241, %fd166;
	mov.u64 	%rd349, %rd191;
	@%p93 bra 	$L__BB7_198;
	setp.lt.s64 	%p94, %rd348, %rd191;
	selp.f64 	%fd241, %fd240, %fd166, %p94;
	min.s64 	%rd349, %rd348, %rd191;
$L__BB7_198:
	ld.shared.f64 	%fd169, [_ZN6thrust24THRUST_300001_SM_1000_NS8cuda_cub4core6detail5shmemE+120];
	ld.shared.u64 	%rd194, [_ZN6thrust24THRUST_300001_SM_1000_NS8cuda_cub4core6detail5shmemE+128];
	setp.lt.f64 	%p95, %fd241, %fd169;
	mov.u64 	%rd350, %rd349;
	mov.f64 	%fd242, %fd241;
	@%p95 bra 	$L__BB7_201;
	setp.lt.f64 	%p96, %fd169, %fd241;
	mov.u64 	%rd350, %rd194;
	mov.f64 	%fd242, %fd169;
	@%p96 bra 	$L__BB7_201;
	setp.lt.s64 	%p97, %rd349, %rd194;
	selp.f64 	%fd242, %fd241, %fd169, %p97;
	min.s64 	%rd350, %rd349, %rd194;
$L__BB7_201:
	mov.u32 	%r389, %tid.x;
	setp.ne.s32 	%p224, %r389, 0;
	@%p224 bra 	$L__BB7_203;
	ld.param.u64 	%rd280, [_ZN6thrust24THRUST_300001_SM_1000_NS8cuda_cub4core6detail13_kernel_agentINS1_8__reduce11ReduceAgentINS0_12zip_iteratorIN4cuda3std3__45tupleIJNS0_6detail15normal_iteratorINS0_10device_ptrIdEEEENS0_17counting_iteratorIlNS0_11use_defaultESI_SI_EEEEEEEPNSB_IJdlEEESM_lNS1_9__extrema9arg_min_fIdlNSA_4lessIdEEEEEEJSL_SN_lN3cub18CUB_300001_SM_100013GridEvenShareIlEENSV_9GridQueueIyEESS_EEEvDpT0__param_1];
	cvta.to.global.u64 	%rd277, %rd280;
	mul.wide.u32 	%rd278, %r1, 16;
	add.s64 	%rd279, %rd277, %rd278;
	st.global.f64 	[%rd279], %fd242;
	st.global.u64 	[%rd279+8], %rd350;
$L__BB7_203:
	ret;

}
	// .globl	_ZN6thrust24THRUST_300001_SM_1000_NS8cuda_cub4core6detail13_kernel_agentINS1_8__reduce10DrainAgentIlEEJN3cub18CUB_300001_SM_10009GridQueueIyEElEEEvDpT0_
.visible .entry _ZN6thrust24THRUST_300001_SM_1000_NS8cuda_cub4core6detail13_kernel_agentINS1_8__reduce10DrainAgentIlEEJN3cub18CUB_300001_SM_10009GridQueueIyEElEEEvDpT0_(
	.param .align 8 .b8 _ZN6thrust24THRUST_300001_SM_1000_NS8cuda_cub4core6detail13_kernel_agentINS1_8__reduce10DrainAgentIlEEJN3cub18CUB_300001_SM_10009GridQueueIyEElEEEvDpT0__param_0[8],
	.param .u64 _ZN6thrust24THRUST_300001_SM_1000_NS8cuda_cub4core6detail13_kernel_agentINS1_8__reduce10DrainAgentIlEEJN3cub18CUB_300001_SM_10009GridQueueIyEElEEEvDpT0__param_1
)
.maxntid 1
{
	.reg .b64 	%rd<5>;

	ld.param.u64 	%rd1, [_ZN6thrust24THRUST_300001_SM_1000_NS8cuda_cub4core6detail13_kernel_agentINS1_8__reduce10DrainAgentIlEEJN3cub18CUB_300001_SM_10009GridQueueIyEElEEEvDpT0__param_0];
	ld.param.u64 	%rd2, [_ZN6thrust24THRUST_300001_SM_1000_NS8cuda_cub4core6detail13_kernel_agentINS1_8__reduce10DrainAgentIlEEJN3cub18CUB_300001_SM_10009GridQueueIyEElEEEvDpT0__param_1];
	cvta.to.global.u64 	%rd3, %rd1;
	st.global.u64 	[%rd3], %rd2;
	mov.b64 	%rd4, 0;
	st.global.u64 	[%rd3+8], %rd4;
	ret;

}
	// .globl	_ZN6thrust24THRUST_300001_SM_1000_NS8cuda_cub4core6detail13_kernel_agentINS1_8__reduce11ReduceAgentIPN4cuda3std3__45tupleIJdlEEESC_SB_lNS1_9__extrema9arg_min_fIdlNS9_4lessIdEEEEEEJSC_SC_iSH_EEEvDpT0_
.visible .entry _ZN6thrust24THRUST_300001_SM_1000_NS8cuda_cub4core6detail13_kernel_agentINS1_8__reduce11ReduceAgentIPN4cuda3std3__45tupleIJdlEEESC_SB_lNS1_9__extrema9arg_min_fIdlNS9_4lessIdEEEEEEJSC_SC_iSH_EEEvDpT0_(
	.param .u64 .ptr .align 1 _ZN6thrust24THRUST_300001_SM_1000_NS8cuda_cub4core6detail13_kernel_agentINS1_8__reduce11ReduceAgentIPN4cuda3std3__45tupleIJdlEEESC_SB_lNS1_9__extrema9arg_min_fIdlNS9_4lessIdEEEEEEJSC_SC_iSH_EEEvDpT0__param_0,
	.param .u64 .ptr .align 1 _ZN6thrust24THRUST_300001_SM_1000_NS8cuda_cub4core6detail13_kernel_agentINS1_8__reduce11ReduceAgentIPN4cuda3std3__45tupleIJdlEEESC_SB_lNS1_9__extrema9arg_min_fIdlNS9_4lessIdEEEEEEJSC_SC_iSH_EEEvDpT0__param_1,
	.param .u32 _ZN6thrust24THRUST_300001_SM_1000_NS8cuda_cub4core6detail13_kernel_agentINS1_8__reduce11ReduceAgentIPN4cuda3std3__45tupleIJdlEEESC_SB_lNS1_9__extrema9arg_min_fIdlNS9_4lessIdEEEEEEJSC_SC_iSH_EEEvDpT0__param_2,
	.param .align 1 .b8 _ZN6thrust24THRUST_300001_SM_1000_NS8cuda_cub4core6detail13_kernel_agentINS1_8__reduce11ReduceAgentIPN4cuda3std3__45tupleIJdlEEESC_SB_lNS1_9__extrema9arg_min_fIdlNS9_4lessIdEEEEEEJSC_SC_iSH_EEEvDpT0__param_3[1]
)
.maxntid 256
{
	.reg .pred 	%p<260>;
	.reg .b32 	%r<374>;
	.reg .b64 	%rd<508>;
	.reg .b64 	%fd<293>;

	ld.param.u64 	%rd237, [_ZN6thrust24THRUST_300001_SM_1000_NS8cuda_cub4core6detail13_kernel_agentINS1_8__reduce11ReduceAgentIPN4cuda3std3__45tupleIJdlEEESC_SB_lNS1_9__extrema9arg_min_fIdlNS9_4lessIdEEEEEEJSC_SC_iSH_EEEvDpT0__param_0];
	ld.param.u32 	%r29, [_ZN6thrust24THRUST_300001_SM_1000_NS8cuda_cub4core6detail13_kernel_agentINS1_8__reduce11ReduceAgentIPN4cuda3std3__45tupleIJdlEEESC_SB_lNS1_9__extrema9arg_min_fIdlNS9_4lessIdEEEEEEJSC_SC_iSH_EEEvDpT0__param_2];
	cvt.s64.s32 	%rd1, %r29;
	setp.eq.s32 	%p1, %r29, 0;
	@%p1 bra 	$L__BB9_238;
	setp.gt.s32 	%p2, %r29, 1279;
	@%p2 bra 	$L__BB9_111;
	mov.u32 	%r1, %tid.x;
	setp.ge.s32 	%p133, %r1, %r29;
	mov.f64 	%fd224, 0d0000000000000000;
	mov.b64 	%rd431, 0;
	mov.u32 	%r368, %r1;
	@%p133 bra 	$L__BB9_4;
	mul.wide.u32 	%rd375, %r1, 16;
	add.s64 	%rd372, %rd237, %rd375;
	// begin inline asm
	ld.global.nc.u64 %rd371, [%rd372];
	// end inline asm
	add.s64 	%rd374, %rd372, 8;
	// begin inline asm
	ld.global.nc.u64 %rd431, [%rd374];
	// end inline asm
	mov.b64 	%fd224, %rd371;
	add.s32 	%r368, %r1, 256;
$L__BB9_4:
	setp.ge.s32 	%p134, %r368, %r29;
	@%p134 bra 	$L__BB9_25;
	not.b32 	%r141, %r368;
	add.s32 	%r4, %r29, %r141;
	and.b32  	%r142, %r4, 768;
	setp.eq.s32 	%p135, %r142, 768;
	@%p135 bra 	$L__BB9_11;
	mul.wide.u32 	%rd377, %r368, 16;
	add.s64 	%rd422, %rd237, %rd377;
	shr.u32 	%r143, %r4, 8;
	add.s32 	%r144, %r143, 1;
	and.b32  	%r145, %r144, 3;
	neg.s32 	%r366, %r145;
$L__BB9_7:
	.pragma "nounroll";
	mov.u64 	%rd6, %rd431;
	mov.f64 	%fd3, %fd224;
	// begin inline asm
	ld.global.nc.u64 %rd378, [%rd422];
	// end inline asm
	add.s64 	%rd381, %rd422, 8;
	// begin inline asm
	ld.global.nc.u64 %rd380, [%rd381];
	// end inline asm
	mov.b64 	%fd4, %rd378;
	setp.lt.f64 	%p136, %fd3, %fd4;
	@%p136 bra 	$L__BB9_10;
	setp.gt.f64 	%p137, %fd3, %fd4;
	mov.u64 	%rd431, %rd380;
	mov.f64 	%fd224, %fd4;
	@%p137 bra 	$L__BB9_10;
	setp.lt.s64 	%p138, %rd6, %rd380;
	min.s64 	%rd431, %rd6, %rd380;
	selp.f64 	%fd224, %fd3, %fd4, %p138;
$L__BB9_10:
	add.s32 	%r368, %r368, 256;
	add.s64 	%rd422, %rd422, 4096;
	add.s32 	%r366, %r366, 1;
	setp.ne.s32 	%p139, %r366, 0;
	@%p139 bra 	$L__BB9_7;
$L__BB9_11:
	setp.lt.u32 	%p140, %r4, 768;
	@%p140 bra 	$L__BB9_25;
$L__BB9_12:
	mul.wide.s32 	%rd386, %r368, 16;
	add.s64 	%rd383, %rd237, %rd386;
	// begin inline asm
	ld.global.nc.u64 %rd382, [%rd383];
	// end inline asm
	add.s64 	%rd385, %rd383, 8;
	// begin inline asm
	ld.global.nc.u64 %rd384, [%rd385];
	// end inline asm
	mov.b64 	%fd10, %rd382;
	setp.lt.f64 	%p141, %fd224, %fd10;
	mov.u64 	%rd428, %rd431;
	mov.f64 	%fd221, %fd224;
	@%p141 bra 	$L__BB9_15;
	setp.gt.f64 	%p142, %fd224, %fd10;
	mov.u64 	%rd428, %rd384;
	mov.f64 	%fd221, %fd10;
	@%p142 bra 	$L__BB9_15;
	setp.lt.s64 	%p143, %rd431, %rd384;
	min.s64 	%rd428, %rd431, %rd384;
	selp.f64 	%fd221, %fd224, %fd10, %p143;
$L__BB9_15:
	add.s64 	%rd388, %rd383, 4096;
	// begin inline asm
	ld.global.nc.u64 %rd387, [%rd388];
	// end inline asm
	add.s64 	%rd390, %rd383, 4104;
	// begin inline asm
	ld.global.nc.u64 %rd389, [%rd390];
	// end inline asm
	mov.b64 	%fd13, %rd387;
	setp.lt.f64 	%p144, %fd221, %fd13;
	mov.u64 	%rd429, %rd428;
	mov.f64 	%fd222, %fd221;
	@%p144 bra 	$L__BB9_18;
	setp.gt.f64 	%p145, %fd221, %fd13;
	mov.u64 	%rd429, %rd389;
	mov.f64 	%fd222, %fd13;
	@%p145 bra 	$L__BB9_18;
	setp.lt.s64 	%p146, %rd428, %rd389;
	min.s64 	%rd429, %rd428, %rd389;
	selp.f64 	%fd222, %fd221, %fd13, %p146;
$L__BB9_18:
	add.s64 	%rd392, %rd383, 8192;
	// begin inline asm
	ld.global.nc.u64 %rd391, [%rd392];
	// end inline asm
	add.s64 	%rd394, %rd383, 8200;
	// begin inline asm
	ld.global.nc.u64 %rd393, [%rd394];
	// end inline asm
	mov.b64 	%fd16, %rd391;
	setp.lt.f64 	%p147, %fd222, %fd16;
	mov.u64 	%rd430, %rd429;
	mov.f64 	%fd223, %fd222;
	@%p147 bra 	$L__BB9_21;
	setp.gt.f64 	%p148, %fd222, %fd16;
	mov.u64 	%rd430, %rd393;
	mov.f64 	%fd223, %fd16;
	@%p148 bra 	$L__BB9_21;
	setp.lt.s64 	%p149, %rd429, %rd393;
	min.s64 	%rd430, %rd429, %rd393;
	selp.f64 	%fd223, %fd222, %fd16, %p149;
$L__BB9_21:
	add.s64 	%rd396, %rd383, 12288;
	// begin inline asm
	ld.global.nc.u64 %rd395, [%rd396];
	// end inline asm
	add.s64 	%rd398, %rd383, 12296;
	// begin inline asm
	ld.global.nc.u64 %rd397, [%rd398];
	// end inline asm
	mov.b64 	%fd19, %rd395;
	setp.lt.f64 	%p150, %fd223, %fd19;
	mov.u64 	%rd431, %rd430;
	mov.f64 	%fd224, %fd223;
	@%p150 bra 	$L__BB9_24;
	setp.gt.f64 	%p151, %fd223, %fd19;
	mov.u64 	%rd431, %rd397;
	mov.f64 	%fd224, %fd19;
	@%p151 bra 	$L__BB9_24;
	setp.lt.s64 	%p152, %rd430, %rd397;
	min.s64 	%rd431, %rd430, %rd397;
	selp.f64 	%fd224, %fd223, %fd19, %p152;
$L__BB9_24:
	add.s32 	%r368, %r368, 1024;
	setp.lt.s32 	%p153, %r368, %r29;
	@%p153 bra 	$L__BB9_12;
$L__BB9_25:
	setp.lt.s32 	%p154, %r29, 256;
	@%p154 bra 	$L__BB9_65;
	// begin inline asm
	mov.u32 %r259, %laneid;
	// end inline asm
	mov.b64 	%rd409, %fd224;
	mov.b64 	{%r261, %r266}, %rd409;
	mov.b32 	%r277, 1;
	mov.b32 	%r278, 31;
	mov.b32 	%r279, -1;
	// begin inline asm
	shfl.sync.down.b32 %r260, %r261, %r277, %r278, %r279;
	// end inline asm
	// begin inline asm
	shfl.sync.down.b32 %r265, %r266, %r277, %r278, %r279;
	// end inline asm
	mov.b64 	%rd410, {%r260, %r265};
	mov.b64 	%fd23, %rd410;
	mov.b64 	{%r271, %r276}, %rd431;
	// begin inline asm
	shfl.sync.down.b32 %r270, %r271, %r277, %r278, %r279;
	// end inline asm
	// begin inline asm
	shfl.sync.down.b32 %r275, %r276, %r277, %r278, %r279;
	// end inline asm
	mov.b64 	%rd28, {%r270, %r275};
	setp.gt.s32 	%p211, %r259, 30;
	setp.lt.f64 	%p212, %fd224, %fd23;
	or.pred  	%p213, %p211, %p212;
	mov.u64 	%rd433, %rd431;
	mov.f64 	%fd226, %fd224;
	@%p213 bra 	$L__BB9_29;
	setp.gt.f64 	%p214, %fd224, %fd23;
	mov.u64 	%rd433, %rd28;
	mov.f64 	%fd226, %fd23;
	@%p214 bra 	$L__BB9_29;
	setp.lt.s64 	%p215, %rd431, %rd28;
	min.s64 	%rd433, %rd431, %rd28;
	selp.f64 	%fd226, %fd224, %fd23, %p215;
$L__BB9_29:
	mov.b64 	%rd411, %fd226;
	mov.b64 	{%r281, %r286}, %rd411;
	mov.b32 	%r297, 2;
	mov.b32 	%r298, 31;
	mov.b32 	%r299, -1;
	// begin inline asm
	shfl.sync.down.b32 %r280, %r281, %r297, %r298, %r299;
	// end inline asm
	// begin inline asm
	shfl.sync.down.b32 %r285, %r286, %r297, %r298, %r299;
	// end inline asm
	mov.b64 	%rd412, {%r280, %r285};
	mov.b64 	%fd26, %rd412;
	mov.b64 	{%r291, %r296}, %rd433;
	// begin inline asm
	shfl.sync.down.b32 %r290, %r291, %r297, %r298, %r299;
	// end inline asm
	// begin inline asm
	shfl.sync.down.b32 %r295, %r296, %r297, %r298, %r299;
	// end inline asm
	mov.b64 	%rd31, {%r290, %r295};
	setp.gt.s32 	%p216, %r259, 29;
	setp.lt.f64 	%p217, %fd226, %fd26;
	or.pred  	%p218, %p216, %p217;
	mov.u64 	%rd434, %rd433;
	mov.f64 	%fd227, %fd226;
	@%p218 bra 	$L__BB9_32;
	setp.gt.f64 	%p219, %fd226, %fd26;
	mov.u64 	%rd434, %rd31;
	mov.f64 	%fd227, %fd26;
	@%p219 bra 	$L__BB9_32;
	setp.lt.s64 	%p220, %rd433, %rd31;
	min.s64 	%rd434, %rd433, %rd31;
	selp.f64 	%fd227, %fd226, %fd26, %p220;
$L__BB9_32:
	mov.b64 	%rd413, %fd227;
	mov.b64 	{%r301, %r306}, %rd413;
	mov.b32 	%r317, 4;
	mov.b32 	%r318, 31;
	mov.b32 	%r319, -1;
	// begin inline asm
	shfl.sync.down.b32 %r300, %r301, %r317, %r318, %r319;
	// end inline asm
	// begin inline asm
	shfl.sync.down.b32 %r305, %r306, %r317, %r318, %r319;
	// end inline asm
	mov.b64 	%rd414, {%r300, %r305};
	mov.b64 	%fd29, %rd414;
	mov.b64 	{%r311, %r316}, %rd434;
	// begin inline asm
	shfl.sync.down.b32 %r310, %r311, %r317, %r318, %r319;
	// end inline asm
	// begin inline asm
	shfl.sync.down.b32 %r315, %r316, %r317, %r318, %r319;
	// end inline asm
	mov.b64 	%rd34, {%r310, %r315};
	setp.gt.s32 	%p221, %r259, 27;
	setp.lt.f64 	%p222, %fd227, %fd29;
	or.pred  	%p223, %p221, %p222;
	mov.u64 	%rd435, %rd434;
	mov.f64 	%fd228, %fd227;
	@%p223 bra 	$L__BB9_35;
	setp.gt.f64 	%p224, %fd227, %fd29;
	mov.u64 	%rd435, %rd34;
	mov.f64 	%fd228, %fd29;
	@%p224 bra 	$L__BB9_35;
	setp.lt.s64 	%p225, %rd434, %rd34;
	min.s64 	%rd435, %rd434, %rd34;
	selp.f64 	%fd228, %fd227, %fd29, %p225;
$L__BB9_35:
	mov.b64 	%rd415, %fd228;
	mov.b64 	{%r321, %r326}, %rd415;
	mov.b32 	%r337, 8;
	mov.b32 	%r338, 31;
	mov.b32 	%r339, -1;
	// begin inline asm
	shfl.sync.down.b32 %r320, %r321, %r337, %r338, %r339;
	// end inline asm
	// begin inline asm
	shfl.sync.down.b32 %r325, %r326, %r337, %r338, %r339;
	// end inline asm
	mov.b64 	%rd416, {%r320, %r325};
	mov.b64 	%fd32, %rd416;
	mov.b64 	{%r331, %r336}, %rd435;
	// begin inline asm
	shfl.sync.down.b32 %r330, %r331, %r337, %r338, %r339;
	// end inline asm
	// begin inline asm
	shfl.sync.down.b32 %r335, %r336, %r337, %r338, %r339;
	// end inline asm
	mov.b64 	%rd37, {%r330, %r335};
	setp.gt.s32 	%p226, %r259, 23;
	setp.lt.f64 	%p227, %fd228, %fd32;
	or.pred  	%p228, %p226, %p227;
	mov.u64 	%rd436, %rd435;
	mov.f64 	%fd229, %fd228;
	@%p228 bra 	$L__BB9_38;
	setp.gt.f64 	%p229, %fd228, %fd32;
	mov.u64 	%rd436, %rd37;
	mov.f64 	%fd229, %fd32;
	@%p229 bra 	$L__BB9_38;
	setp.lt.s64 	%p230, %rd435, %rd37;
	min.s64 	%rd436, %rd435, %rd37;
	selp.f64 	%fd229, %fd228, %fd32, %p230;
$L__BB9_38:
	mov.b64 	%rd417, %fd229;
	mov.b64 	{%r341, %r346}, %rd417;
	mov.b32 	%r357, 16;
	mov.b32 	%r358, 31;
	mov.b32 	%r359, -1;
	// begin inline asm
	shfl.sync.down.b32 %r340, %r341, %r357, %r358, %r359;
	// end inline asm
	// begin inline asm
	shfl.sync.down.b32 %r345, %r346, %r357, %r358, %r359;
	// end inline asm
	mov.b64 	%rd418, {%r340, %r345};
	mov.b64 	%fd35, %rd418;
	mov.b64 	{%r351, %r356}, %rd436;
	// begin inline asm
	shfl.sync.down.b32 %r350, %r351, %r357, %r358, %r359;
	// end inline asm
	// begin inline asm
	shfl.sync.down.b32 %r355, %r356, %r357, %r358, %r359;
	// end inline asm
	mov.b64 	%rd40, {%r350, %r355};
	setp.gt.s32 	%p231, %r259, 15;
	setp.lt.f64 	%p232, %fd229, %fd35;
	or.pred  	%p233, %p231, %p232;
	mov.u64 	%rd507, %rd436;
	mov.f64 	%fd292, %fd229;
	@%p233 bra 	$L__BB9_41;
	setp.gt.f64 	%p234, %fd229, %fd35;
	mov.u64 	%rd507, %rd40;
	mov.f64 	%fd292, %fd35;
	@%p234 bra 	$L__BB9_41;
	setp.lt.s64 	%p235, %rd436, %rd40;
	min.s64 	%rd507, %rd436, %rd40;
	selp.f64 	%fd292, %fd229, %fd35, %p235;
$L__BB9_41:
	setp.ne.s32 	%p236, %r259, 0;
	@%p236 bra 	$L__BB9_43;
	shr.u32 	%r360, %r1, 1;
	and.b32  	%r361, %r360, 496;
	mov.u32 	%r362, _ZN6thrust24THRUST_300001_SM_1000_NS8cuda_cub4core6detail5shmemE;
	add.s32 	%r363, %r362, %r361;
	st.shared.f64 	[%r363+8], %fd292;
	st.shared.u64 	[%r363+16], %rd507;
$L__BB9_43:
	bar.sync 	0;
	setp.ne.s32 	%p237, %r1, 0;
	@%p237 bra 	$L__BB9_236;
	ld.shared.f64 	%fd38, [_ZN6thrust24THRUST_300001_SM_1000_NS8cuda_cub4core6detail5shmemE+24];
	ld.shared.u64 	%rd43, [_ZN6thrust24THRUST_300001_SM_1000_NS8cuda_cub4core6detail5shmemE+32];
	setp.lt.f64 	%p238, %fd292, %fd38;
	mov.u64 	%rd438, %rd507;
	mov.f64 	%fd231, %fd292;
	@%p238 bra 	$L__BB9_47;
	setp.lt.f64 	%p239, %fd38, %fd292;
	mov.u64 	%rd438, %rd43;
	mov.f64 	%fd231, %fd38;
	@%p239 bra 	$L__BB9_47;
	setp.lt.s64 	%p240, %rd507, %rd43;
	min.s64 	%rd438, %rd507, %rd43;
	selp.f64 	%fd231, %fd292, %fd38, %p240;
$L__BB9_47:
	ld.shared.f64 	%fd41, [_ZN6thrust24THRUST_300001_SM_1000_NS8cuda_cub4core6detail5shmemE+40];
	ld.shared.u64 	%rd46, [_ZN6thrust24THRUST_300001_SM_1000_NS8cuda_cub4core6detail5shmemE+48];
	setp.lt.f64 	%p241, %fd231, %fd41;
	mov.u64 	%rd439, %rd438;
	mov.f64 	%fd232, %fd231;
	@%p241 bra 	$L__BB9_50;
	setp.lt.f64 	%p242, %fd41, %fd231;
	mov.u64 	%rd439, %rd46;
	mov.f64 	%fd232, %fd41;
	@%p242 bra 	$L__BB9_50;
	setp.lt.s64 	%p243, %rd438, %rd46;
	min.s64 	%rd439, %rd438, %rd46;
	selp.f64 	%fd232, %fd231, %fd41, %p243;
$L__BB9_50:
	ld.shared.f64 	%fd44, [_ZN6thrust24THRUST_300001_SM_1000_NS8cuda_cub4core6detail5shmemE+56];
	ld.shared.u64 	%rd49, [_ZN6thrust24THRUST_300001_SM_1000_NS8cuda_cub4core6detail5shmemE+64];
	setp.lt.f64 	%p244, %fd232, %fd44;
	mov.u64 	%rd440, %rd439;
	mov.f64 	%fd233, %fd232;
	@%p244 bra 	$L__BB9_53;
	setp.lt.f64 	%p245, %fd44, %fd232;
	mov.u64 	%rd440, %rd49;
	mov.f64 	%fd233, %fd44;
	@%p245 bra 	$L__BB9_53;
	setp.lt.s64 	%p246, %rd439, %rd49;
	min.s64 	%rd440, %rd439, %rd49;
	selp.f64 	%fd233, %fd232, %fd44, %p246;
$L__BB9_53:
	ld.shared.f64 	%fd47, [_ZN6thrust24THRUST_300001_SM_1000_NS8cuda_cub4core6detail5shmemE+72];
	ld.shared.u64 	%rd52, [_ZN6thrust24THRUST_300001_SM_1000_NS8cuda_cub4core6detail5shmemE+80];
	setp.lt.f64 	%p247, %fd233, %fd47;
	mov.u64 	%rd441, %rd440;
	mov.f64 	%fd234, %fd233;
	@%p247 bra 	$L__BB9_56;
	setp.lt.f64 	%p248, %fd47, %fd233;
	mov.u64 	%rd441, %rd52;
	mov.f64 	%fd234, %fd47;
	@%p248 bra 	$L__BB9_56;
	setp.lt.s64 	%p249, %rd440, %rd52;
	min.s64 	%rd441, %rd440, %rd52;
	selp.f64 	%fd234, %fd233, %fd47, %p249;
$L__BB9_56:
	ld.shared.f64 	%fd50, [_ZN6thrust24THRUST_300001_SM_1000_NS8cuda_cub4core6detail5shmemE+88];
	ld.shared.u64 	%rd55, [_ZN6thrust24THRUST_300001_SM_1000_NS8cuda_cub4core6detail5shmemE+96];
	setp.lt.f64 	%p250, %fd234, %fd50;
	mov.u64 	%rd442, %rd441;
	mov.f64 	%fd235, %fd234;
	@%p250 bra 	$L__BB9_59;
	setp.lt.f64 	%p251, %fd50, %fd234;
	mov.u64 	%rd442, %rd55;
	mov.f64 	%fd235, %fd50;
	@%p251 bra 	$L__BB9_59;
	setp.lt.s64 	%p252, %rd441, %rd55;
	min.s64 	%rd442, %rd441, %rd55;
	selp.f64 	%fd235, %fd234, %fd50, %p252;
$L__BB9_59:
	ld.shared.f64 	%fd53, [_ZN6thrust24THRUST_300001_SM_1000_NS8cuda_cub4core6detail5shmemE+104];
	ld.shared.u64 	%rd58, [_ZN6thrust24THRUST_300001_SM_1000_NS8cuda_cub4core6detail5shmemE+112];
	setp.lt.f64 	%p253, %fd235, %fd53;
	mov.u64 	%rd443, %rd442;
	mov.f64 	%fd236, %fd235;
	@%p253 bra 	$L__BB9_62;
	setp.lt.f64 	%p254, %fd53, %fd235;
	mov.u64 	%rd443, %rd58;
	mov.f64 	%fd236, %fd53;
	@%p254 bra 	$L__BB9_62;
	setp.lt.s64 	%p255, %rd442, %rd58;
	min.s64 	%rd443, %rd442, %rd58;
	selp.f64 	%fd236, %fd235, %fd53, %p255;
$L__BB9_62:
	ld.shared.f64 	%fd56, [_ZN6thrust24THRUST_300001_SM_1000_NS8cuda_cub4core6detail5shmemE+120];
	ld.shared.u64 	%rd61, [_ZN6thrust24THRUST_300001_SM_1000_NS8cuda_cub4core6detail5shmemE+128];
	setp.lt.f64 	%p256, %fd236, %fd56;
	mov.u64 	%rd507, %rd443;
	mov.f64 	%fd292, %fd236;
	@%p256 bra 	$L__BB9_236;
	setp.lt.f64 	%p257, %fd56, %fd236;
	mov.u64 	%rd507, %rd61;
	mov.f64 	%fd292, %fd56;
	@%p257 bra 	$L__BB9_236;
	setp.lt.s64 	%p258, %rd443, %rd61;
	min.s64 	%rd507, %rd443, %rd61;
	selp.f64 	%fd292, %fd236, %fd56, %p258;
	bra.uni 	$L__BB9_236;
$L__BB9_65:
	// begin inline asm
	mov.u32 %r146, %laneid;
	// end inline asm
	and.b32  	%r167, %r1, 992;
	add.s32 	%r168, %r167, 32;
	setp.gt.s32 	%p155, %r168, %r29;
	not.b32 	%r169, %r167;
	add.s32 	%r170, %r29, %r169;
	selp.b32 	%r165, %r170, 31, %p155;
	mov.b64 	%rd399, %fd224;
	mov.b64 	{%r148, %r153}, %rd399;
	mov.b32 	%r164, 1;
	mov.b32 	%r166, -1;
	// begin inline asm
	shfl.sync.down.b32 %r147, %r148, %r164, %r165, %r166;
	// end inline asm
	// begin inline asm
	shfl.sync.down.b32 %r152, %r153, %r164, %r165, %r166;
	// end inline asm
	mov.b64 	%rd400, {%r147, %r152};
	mov.b64 	%fd58, %rd400;
	mov.b64 	{%r158, %r163}, %rd431;
	// begin inline asm
	shfl.sync.down.b32 %r157, %r158, %r164, %r165, %r166;
	// end inline asm
	// begin inline asm
	shfl.sync.down.b32 %r162, %r163, %r164, %r165, %r166;
	// end inline asm
	mov.b64 	%rd63, {%r157, %r162};
	setp.ge.s32 	%p156, %r146, %r165;
	setp.lt.f64 	%p157, %fd224, %fd58;
	or.pred  	%p158, %p156, %p157;
	mov.u64 	%rd444, %rd431;
	mov.f64 	%fd237, %fd224;
	@%p158 bra 	$L__BB9_68;
	setp.gt.f64 	%p159, %fd224, %fd58;
	mov.u64 	%rd444, %rd63;
	mov.f64 	%fd237, %fd58;
	@%p159 bra 	$L__BB9_68;
	setp.lt.s64 	%p160, %rd431, %rd63;
	min.s64 	%rd444, %rd431, %rd63;
	selp.f64 	%fd237, %fd224, %fd58, %p160;
$L__BB9_68:
	mov.b64 	%rd401, %fd237;
	mov.b64 	{%r172, %r177}, %rd401;
	mov.b32 	%r188, 2;
	mov.b32 	%r190, -1;
	// begin inline asm
	shfl.sync.down.b32 %r171, %r172, %r188, %r165, %r190;
	// end inline asm
	// begin inline asm
	shfl.sync.down.b32 %r176, %r177, %r188, %r165, %r190;
	// end inline asm
	mov.b64 	%rd402, {%r171, %r176};
	mov.b64 	%fd61, %rd402;
	mov.b64 	{%r182, %r187}, %rd444;
	// begin inline asm
	shfl.sync.down.b32 %r181, %r182, %r188, %r165, %r190;
	// end inline asm
	// begin inline asm
	shfl.sync.down.b32 %r186, %r187, %r188, %r165, %r190;
	// end inline asm
	mov.b64 	%rd66, {%r181, %r186};
	add.s32 	%r191, %r146, 2;
	setp.gt.s32 	%p161, %r191, %r165;
	setp.lt.f64 	%p162, %fd237, %fd61;
	or.pred  	%p163, %p161, %p162;
	mov.u64 	%rd445, %rd444;
	mov.f64 	%fd238, %fd237;
	@%p163 bra 	$L__BB9_71;
	setp.gt.f64 	%p164, %fd237, %fd61;
	mov.u64 	%rd445, %rd66;
	mov.f64 	%fd238, %fd61;
	@%p164 bra 	$L__BB9_71;
	setp.lt.s64 	%p165, %rd444, %rd66;
	min.s64 	%rd445, %rd444, %rd66;
	selp.f64 	%fd238, %fd237, %fd61, %p165;
$L__BB9_71:
	mov.b64 	%rd403, %fd238;
	mov.b64 	{%r193, %r198}, %rd403;
	mov.b32 	%r209, 4;
	mov.b32 	%r211, -1;
	// begin inline asm
	shfl.sync.down.b32 %r192, %r193, %r209, %r165, %r211;
	// end inline asm
	// begin inline asm
	shfl.sync.down.b32 %r197, %r198, %r209, %r165, %r211;
	// end inline asm
	mov.b64 	%rd404, {%r192, %r197};
	mov.b64 	%fd64, %rd404;
	mov.b64 	{%r203, %r208}, %rd445;
	// begin inline asm
	shfl.sync.down.b32 %r202, %r203, %r209, %r165, %r211;
	// end inline asm
	// begin inline asm
	shfl.sync.down.b32 %r207, %r208, %r209, %r165, %r211;
	// end inline asm
	mov.b64 	%rd69, {%r202, %r207};
	add.s32 	%r212, %r146, 4;
	setp.gt.s32 	%p166, %r212, %r165;
	setp.lt.f64 	%p167, %fd238, %fd64;
	or.pred  	%p168, %p166, %p167;
	mov.u64 	%rd446, %rd445;
	mov.f64 	%fd239, %fd238;
	@%p168 bra 	$L__BB9_74;
	setp.gt.f64 	%p169, %fd238, %fd64;
	mov.u64 	%rd446, %rd69;
	mov.f64 	%fd239, %fd64;
	@%p169 bra 	$L__BB9_74;
	setp.lt.s64 	%p170, %rd445, %rd69;
	min.s64 	%rd446, %rd445, %rd69;
	selp.f64 	%fd239, %fd238, %fd64, %p170;
$L__BB9_74:
	mov.b64 	%rd405, %fd239;
	mov.b64 	{%r214, %r219}, %rd405;
	mov.b32 	%r230, 8;
	mov.b32 	%r232, -1;
	// begin inline asm
	shfl.sync.down.b32 %r213, %r214, %r230, %r165, %r232;
	// end inline asm
	// begin inline asm
	shfl.sync.down.b32 %r218, %r219, %r230, %r165, %r232;
	// end inline asm
	mov.b64 	%rd406, {%r213, %r218};
	mov.b64 	%fd67, %rd406;
	mov.b64 	{%r224, %r229}, %rd446;
	// begin inline asm
	shfl.sync.down.b32 %r223, %r224, %r230, %r165, %r232;
	// end inline asm
	// begin inline asm
	shfl.sync.down.b32 %r228, %r229, %r230, %r165, %r232;
	// end inline asm
	mov.b64 	%rd72, {%r223, %r228};
	add.s32 	%r233, %r146, 8;
	setp.gt.s32 	%p171, %r233, %r165;
	setp.lt.f64 	%p172, %fd239, %fd67;
	or.pred  	%p173, %p171, %p172;
	mov.u64 	%rd447, %rd446;
	mov.f64 	%fd240, %fd239;
	@%p173 bra 	$L__BB9_77;
	setp.gt.f64 	%p174, %fd239, %fd67;
	mov.u64 	%rd447, %rd72;
	mov.f64 	%fd240, %fd67;
	@%p174 bra 	$L__BB9_77;
	setp.lt.s64 	%p175, %rd446, %rd72;
	min.s64 	%rd447, %rd446, %rd72;
	selp.f64 	%fd240, %fd239, %fd67, %p175;
$L__BB9_77:
	mov.b64 	%rd407, %fd240;
	mov.b64 	{%r235, %r240}, %rd407;
	mov.b32 	%r251, 16;
	mov.b32 	%r253, -1;
	// begin inline asm
	shfl.sync.down.b32 %r234, %r235, %r251, %r165, %r253;
	// end inline asm
	// begin inline asm
	shfl.sync.down.b32 %r239, %r240, %r251, %r165, %r253;
	// end inline asm
	mov.b64 	%rd408, {%r234, %r239};
	mov.b64 	%fd70, %rd408;
	mov.b64 	{%r245, %r250}, %rd447;
	// begin inline asm
	shfl.sync.down.b32 %r244, %r245, %r251, %r165, %r253;
	// end inline asm
	// begin inline asm
	shfl.sync.down.b32 %r249, %r250, %r251, %r165, %r253;
	// end inline asm
	mov.b64 	%rd75, {%r244, %r249};
	add.s32 	%r254, %r146, 16;
	setp.gt.s32 	%p176, %r254, %r165;
	setp.lt.f64 	%p177, %fd240, %fd70;
	or.pred  	%p178, %p176, %p177;
	mov.u64 	%rd507, %rd447;
	mov.f64 	%fd292, %fd240;
	@%p178 bra 	$L__BB9_80;
	setp.gt.f64 	%p179, %fd240, %fd70;
	mov.u64 	%rd507, %rd75;
	mov.f64 	%fd292, %fd70;
	@%p179 bra 	$L__BB9_80;
	setp.lt.s64 	%p180, %rd447, %rd75;
	min.s64 	%rd507, %rd447, %rd75;
	selp.f64 	%fd292, %fd240, %fd70, %p180;
$L__BB9_80:
	setp.ne.s32 	%p181, %r146, 0;
	@%p181 bra 	$L__BB9_82;
	shr.u32 	%r255, %r1, 1;
	and.b32  	%r256, %r255, 496;
	mov.u32 	%r257, _ZN6thrust24THRUST_300001_SM_1000_NS8cuda_cub4core6detail5shmemE;
	add.s32 	%r258, %r257, %r256;
	st.shared.f64 	[%r258+8], %fd292;
	st.shared.u64 	[%r258+16], %rd507;
$L__BB9_82:
	bar.sync 	0;
	setp.ne.s32 	%p182, %r1, 0;
	@%p182 bra 	$L__BB9_236;
	setp.lt.s32 	%p183, %r29, 33;
	mov.f64 	%fd242, %fd292;
	mov.u64 	%rd449, %rd507;
	@%p183 bra 	$L__BB9_87;
	ld.shared.f64 	%fd73, [_ZN6thrust24THRUST_300001_SM_1000_NS8cuda_cub4core6detail5shmemE+24];
	ld.shared.u64 	%rd78, [_ZN6thrust24THRUST_300001_SM_1000_NS8cuda_cub4core6detail5shmemE+32];
	setp.lt.f64 	%p184, %fd292, %fd73;
	mov.f64 	%fd242, %fd292;
	mov.u64 	%rd449, %rd507;
	@%p184 bra 	$L__BB9_87;
	setp.lt.f64 	%p185, %fd73, %fd292;
	mov.f64 	%fd242, %fd73;
	mov.u64 	%rd449, %rd78;
	@%p185 bra 	$L__BB9_87;
	setp.lt.s64 	%p186, %rd507, %rd78;
	min.s64 	%rd449, %rd507, %rd78;
	selp.f64 	%fd242, %fd292, %fd73, %p186;
$L__BB9_87:
	setp.lt.s32 	%p187, %r29, 65;
	mov.f64 	%fd243, %fd242;
	mov.u64 	%rd450, %rd449;
	@%p187 bra 	$L__BB9_91;
	ld.shared.f64 	%fd76, [_ZN6thrust24THRUST_300001_SM_1000_NS8cuda_cub4core6detail5shmemE+40];
	ld.shared.u64 	%rd81, [_ZN6thrust24THRUST_300001_SM_1000_NS8cuda_cub4core6detail5shmemE+48];
	setp.lt.f64 	%p188, %fd242, %fd76;
	mov.f64 	%fd243, %fd242;
	mov.u64 	%rd450, %rd449;
	@%p188 bra 	$L__BB9_91;
	setp.lt.f64 	%p189, %fd76, %fd242;
	mov.f64 	%fd243, %fd76;
	mov.u64 	%rd450, %rd81;
	@%p189 bra 	$L__BB9_91;
	setp.lt.s64 	%p190, %rd449, %rd81;
	selp.f64 	%fd243, %fd242, %fd76, %p190;
	min.s64 	%rd450, %rd449, %rd81;
$L__BB9_91:
	setp.lt.s32 	%p191, %r29, 97;
	mov.f64 	%fd244, %fd243;
	mov.u64 	%rd451, %rd450;
	@%p191 bra 	$L__BB9_95;
	ld.shared.f64 	%fd79, [_ZN6thrust24THRUST_300001_SM_1000_NS8cuda_cub4core6detail5shmemE+56];
	ld.shared.u64 	%rd84, [_ZN6thrust24THRUST_300001_SM_1000_NS8cuda_cub4core6detail5shmemE+64];
	setp.lt.f64 	%p192, %fd243, %fd79;
	mov.f64 	%fd244, %fd243;
	mov.u64 	%rd451, %rd450;
	@%p192 bra 	$L__BB9_95;
	setp.lt.f64 	%p193, %fd79, %fd243;
	mov.f64 	%fd244, %fd79;
	mov.u64 	%rd451, %rd84;
	@%p193 bra 	$L__BB9_95;
	setp.lt.s64 	%p194, %rd450, %rd84;
	selp.f64 	%fd244, %fd243, %fd79, %p194;
	min.s64 	%rd451, %rd450, %rd84;
$L__BB9_95:
	setp.lt.s32 	%p195, %r29, 129;
	mov.f64 	%fd245, %fd244;
	mov.u64 	%rd452, %rd451;
	@%p195 bra 	$L__BB9_99;
	ld.shared.f64 	%fd82, [_ZN6thrust24THRUST_300001_SM_1000_NS8cuda_cub4core6detail5shmemE+72];
	ld.shared.u64 	%rd87, [_ZN6thrust24THRUST_300001_SM_1000_NS8cuda_cub4core6detail5shmemE+80];
	setp.lt.f64 	%p196, %fd244, %fd82;
	mov.f64 	%fd245, %fd244;
	mov.u64 	%rd452, %rd451;
	@%p196 bra 	$L__BB9_99;
	setp.lt.f64 	%p197, %fd82, %fd244;
	mov.f64 	%fd245, %fd82;
	mov.u64 	%rd452, %rd87;
	@%p197 bra 	$L__BB9_99;
	setp.lt.s64 	%p198, %rd451, %rd87;
	selp.f64 	%fd245, %fd244, %fd82, %p198;
	min.s64 	%rd452, %rd451, %rd87;
$L__BB9_99:
	setp.lt.s32 	%p199, %r29, 161;
	mov.f64 	%fd246, %fd245;
	mov.u64 	%rd453, %rd452;
	@%p199 bra 	$L__BB9_103;
	ld.shared.f64 	%fd85, [_ZN6thrust24THRUST_300001_SM_1000_NS8cuda_cub4core6detail5shmemE+88];
	ld.shared.u64 	%rd90, [_ZN6thrust24THRUST_300001_SM_1000_NS8cuda_cub4core6detail5shmemE+96];
	setp.lt.f64 	%p200, %fd245, %fd85;
	mov.f64 	%fd246, %fd245;
	mov.u64 	%rd453, %rd452;
	@%p200 bra 	$L__BB9_103;
	setp.lt.f64 	%p201, %fd85, %fd245;
	mov.f64 	%fd246, %fd85;
	mov.u64 	%rd453, %rd90;
	@%p201 bra 	$L__BB9_103;
	setp.lt.s64 	%p202, %rd452, %rd90;
	selp.f64 	%fd246, %fd245, %fd85, %p202;
	min.s64 	%rd453, %rd452, %rd90;
$L__BB9_103:
	setp.lt.s32 	%p203, %r29, 193;
	mov.f64 	%fd247, %fd246;
	mov.u64 	%rd454, %rd453;
	@%p203 bra 	$L__BB9_107;
	ld.shared.f64 	%fd88, [_ZN6thrust24THRUST_300001_SM_1000_NS8cuda_cub4core6detail5shmemE+104];
	ld.shared.u64 	%rd93, [_ZN6thrust24THRUST_300001_SM_1000_NS8cuda_cub4core6detail5shmemE+112];
	setp.lt.f64 	%p204, %fd246, %fd88;
	mov.f64 	%fd247, %fd246;
	mov.u64 	%rd454, %rd453;
	@%p204 bra 	$L__BB9_107;
	setp.lt.f64 	%p205, %fd88, %fd246;
	mov.f64 	%fd247, %fd88;
	mov.u64 	%rd454, %rd93;
	@%p205 bra 	$L__BB9_107;
	setp.lt.s64 	%p206, %rd453, %rd93;
	selp.f64 	%fd247, %fd246, %fd88, %p206;
	min.s64 	%rd454, %rd453, %rd93;
$L__BB9_107:
	setp.lt.s32 	%p207, %r29, 225;
	mov.u64 	%rd507, %rd454;
	mov.f64 	%fd292, %fd247;
	@%p207 bra 	$L__BB9_236;
	ld.shared.f64 	%fd91, [_ZN6thrust24THRUST_300001_SM_1000_NS8cuda_cub4core6detail5shmemE+120];
	ld.shared.u64 	%rd96, [_ZN6thrust24THRUST_300001_SM_1000_NS8cuda_cub4core6detail5shmemE+128];
	setp.lt.f64 	%p208, %fd247, %fd91;
	mov.u64 	%rd507, %rd454;
	mov.f64 	%fd292, %fd247;
	@%p208 bra 	$L__BB9_236;
	setp.lt.f64 	%p209, %fd91, %fd247;
	mov.u64 	%rd507, %rd96;
	mov.f64 	%fd292, %fd91;
	@%p209 bra 	$L__BB9_236;
	setp.lt.s64 	%p210, %rd454, %rd96;
	selp.f64 	%fd292, %fd247, %fd91, %p210;
	min.s64 	%rd507, %rd454, %rd96;
	bra.uni 	$L__BB9_236;
$L__BB9_111:
	mov.u32 	%r16, %tid.x;
	cvt.u64.u32 	%rd98, %r16;
	mul.wide.u32 	%rd259, %r16, 16;
	add.s64 	%rd240, %rd237, %rd259;
	// begin inline asm
	ld.global.nc.u64 %rd239, [%rd240];
	// end inline asm
	add.s64 	%rd242, %rd240, 8;
	// begin inline asm
	ld.global.nc.u64 %rd241, [%rd242];
	// end inline asm
	mov.b64 	%fd93, %rd239;
	add.s64 	%rd244, %rd240, 4096;
	// begin inline asm
	ld.global.nc.u64 %rd243, [%rd244];
	// end inline asm
	add.s64 	%rd246, %rd240, 4104;
	// begin inline asm
	ld.global.nc.u64 %rd245, [%rd246];
	// end inline asm
	mov.b64 	%fd94, %rd243;
	add.s64 	%rd248, %rd240, 8192;
	// begin inline asm
	ld.global.nc.u64 %rd247, [%rd248];
	// end inline asm
	add.s64 	%rd250, %rd240, 8200;
	// begin inline asm
	ld.global.nc.u64 %rd249, [%rd250];
	// end inline asm
	mov.b64 	%fd95, %rd247;
	add.s64 	%rd252, %rd240, 12288;
	// begin inline asm
	ld.global.nc.u64 %rd251, [%rd252];
	// end inline asm
	add.s64 	%rd254, %rd240, 12296;
	// begin inline asm
	ld.global.nc.u64 %rd253, [%rd254];
	// end inline asm
	mov.b64 	%fd96, %rd251;
	add.s64 	%rd256, %rd240, 16384;
	// begin inline asm
	ld.global.nc.u64 %rd255, [%rd256];
	// end inline asm
	add.s64 	%rd258, %rd240, 16392;
	// begin inline asm
	ld.global.nc.u64 %rd257, [%rd258];
	// end inline asm
	mov.b64 	%fd97, %rd255;
	setp.lt.f64 	%p3, %fd93, %fd94;
	mov.f64 	%fd248, %fd93;
	mov.u64 	%rd455, %rd241;
	@%p3 bra 	$L__BB9_114;
	setp.lt.f64 	%p4, %fd94, %fd93;
	mov.f64 	%fd248, %fd94;
	mov.u64 	%rd455, %rd245;
	@%p4 bra 	$L__BB9_114;
	setp.lt.s64 	%p5, %rd241, %rd245;
	selp.f64 	%fd248, %fd93, %fd94, %p5;
	min.s64 	%rd455, %rd241, %rd245;
$L__BB9_114:
	setp.lt.f64 	%p6, %fd248, %fd95;
	mov.f64 	%fd249, %fd248;
	mov.u64 	%rd456, %rd455;
	@%p6 bra 	$L__BB9_117;
	setp.gt.f64 	%p7, %fd248, %fd95;
	mov.f64 	%fd249, %fd95;
	mov.u64 	%rd456, %rd249;
	@%p7 bra 	$L__BB9_117;
	setp.lt.s64 	%p8, %rd455, %rd249;
	selp.f64 	%fd249, %fd248, %fd95, %p8;
	min.s64 	%rd456, %rd455, %rd249;
$L__BB9_117:
	setp.lt.f64 	%p9, %fd249, %fd96;
	mov.f64 	%fd250, %fd249;
	mov.u64 	%rd457, %rd456;
	@%p9 bra 	$L__BB9_120;
	setp.gt.f64 	%p10, %fd249, %fd96;
	mov.f64 	%fd250, %fd96;
	mov.u64 	%rd457, %rd253;
	@%p10 bra 	$L__BB9_120;
	setp.lt.s64 	%p11, %rd456, %rd253;
	selp.f64 	%fd250, %fd249, %fd96, %p11;
	min.s64 	%rd457, %rd456, %rd253;
$L__BB9_120:
	setp.lt.f64 	%p12, %fd250, %fd97;
	mov.f64 	%fd279, %fd250;
	mov.u64 	%rd494, %rd457;
	@%p12 bra 	$L__BB9_123;
	setp.gt.f64 	%p13, %fd250, %fd97;
	mov.f64 	%fd279, %fd97;
	mov.u64 	%rd494, %rd257;
	@%p13 bra 	$L__BB9_123;
	setp.lt.s64 	%p14, %rd457, %rd257;
	selp.f64 	%fd279, %fd250, %fd97, %p14;
	min.s64 	%rd494, %rd457, %rd257;
$L__BB9_123:
	setp.lt.u32 	%p15, %r29, 2560;
	mov.b64 	%rd473, 1280;
	@%p15 bra 	$L__BB9_174;
	add.s64 	%rd263, %rd1, -2560;
	mul.hi.u64 	%rd264, %rd263, -3689348814741910323;
	shr.u64 	%rd113, %rd264, 10;
	setp.lt.u64 	%p16, %rd263, 1280;
	mov.b64 	%rd473, 1280;
	@%p16 bra 	$L__BB9_157;
	add.s64 	%rd266, %rd113, 1;
	and.b64  	%rd459, %rd266, 36028797018963966;
	shl.b64 	%rd267, %rd98, 4;
	add.s64 	%rd268, %rd267, %rd237;
	add.s64 	%rd460, %rd268, 57352;
	mov.b64 	%rd473, 1280;
$L__BB9_126:
	add.s64 	%rd270, %rd460, -36872;
	// begin inline asm
	ld.global.nc.u64 %rd269, [%rd270];
	// end inline asm
	add.s64 	%rd272, %rd460, -36864;
	// begin inline asm
	ld.global.nc.u64 %rd271, [%rd272];
	// end inline asm
	mov.b64 	%fd107, %rd269;
	add.s64 	%rd274, %rd460, -32776;
	// begin inline asm
	ld.global.nc.u64 %rd273, [%rd274];
	// end inline asm
	add.s64 	%rd276, %rd460, -32768;
	// begin inline asm
	ld.global.nc.u64 %rd275, [%rd276];
	// end inline asm
	mov.b64 	%fd108, %rd273;
	add.s64 	%rd278, %rd460, -28680;
	// begin inline asm
	ld.global.nc.u64 %rd277, [%rd278];
	// end inline asm
	add.s64 	%rd280, %rd460, -28672;
	// begin inline asm
	ld.global.nc.u64 %rd279, [%rd280];
	// end inline asm
	mov.b64 	%fd109, %rd277;
	add.s64 	%rd282, %rd460, -24584;
	// begin inline asm
	ld.global.nc.u64 %rd281, [%rd282];
	// end inline asm
	add.s64 	%rd284, %rd460, -24576;
	// begin inline asm
	ld.global.nc.u64 %rd283, [%rd284];
	// end inline asm
	mov.b64 	%fd110, %rd281;
	add.s64 	%rd286, %rd460, -20488;
	// begin inline asm
	ld.global.nc.u64 %rd285, [%rd286];
	// end inline asm
	add.s64 	%rd288, %rd460, -20480;
	// begin inline asm
	ld.global.nc.u64 %rd287, [%rd288];
	// end inline asm
	mov.b64 	%fd111, %rd285;
	setp.lt.f64 	%p17, %fd279, %fd107;
	mov.f64 	%fd253, %fd279;
	mov.u64 	%rd463, %rd494;
	@%p17 bra 	$L__BB9_129;
	setp.gt.f64 	%p18, %fd279, %fd107;
	mov.f64 	%fd253, %fd107;
	mov.u64 	%rd463, %rd271;
	@%p18 bra 	$L__BB9_129;
	setp.lt.s64 	%p19, %rd494, %rd271;
	selp.f64 	%fd253, %fd279, %fd107, %p19;
	min.s64 	%rd463, %rd494, %rd271;
$L__BB9_129:
	setp.lt.f64 	%p20, %fd253, %fd108;
	mov.f64 	%fd254, %fd253;
	mov.u64 	%rd464, %rd463;
	@%p20 bra 	$L__BB9_132;
	setp.gt.f64 	%p21, %fd253, %fd108;
	mov.f64 	%fd254, %fd108;
	mov.u64 	%rd464, %rd275;
	@%p21 bra 	$L__BB9_132;
	setp.lt.s64 	%p22, %rd463, %rd275;
	selp.f64 	%fd254, %fd253, %fd108, %p22;
	min.s64 	%rd464, %rd463, %rd275;
$L__BB9_132:
	setp.lt.f64 	%p23, %fd254, %fd109;
	mov.f64 	%fd255, %fd254;
	mov.u64 	%rd465, %rd464;
	@%p23 bra 	$L__BB9_135;
	setp.gt.f64 	%p24, %fd254, %fd109;
	mov.f64 	%fd255, %fd109;
	mov.u64 	%rd465, %rd279;
	@%p24 bra 	$L__BB9_135;
	setp.lt.s64 	%p25, %rd464, %rd279;
	selp.f64 	%fd255, %fd254, %fd109, %p25;
	min.s64 	%rd465, %rd464, %rd279;
$L__BB9_135:
	setp.lt.f64 	%p26, %fd255, %fd110;
	mov.f64 	%fd256, %fd255;
	mov.u64 	%rd466, %rd465;
	@%p26 bra 	$L__BB9_138;
	setp.gt.f64 	%p27, %fd255, %fd110;
	mov.f64 	%fd256, %fd110;
	mov.u64 	%rd466, %rd283;
	@%p27 bra 	$L__BB9_138;
	setp.lt.s64 	%p28, %rd465, %rd283;
	selp.f64 	%fd256, %fd255, %fd110, %p28;
	min.s64 	%rd466, %rd465, %rd283;
$L__BB9_138:
	setp.lt.f64 	%p29, %fd256, %fd111;
	mov.f64 	%fd257, %fd256;
	mov.u64 	%rd467, %rd466;
	@%p29 bra 	$L__BB9_141;
	setp.gt.f64 	%p30, %fd256, %fd111;
	mov.f64 	%fd257, %fd111;
	mov.u64 	%rd467, %rd287;
	@%p30 bra 	$L__BB9_141;
	setp.lt.s64 	%p31, %rd466, %rd287;
	selp.f64 	%fd257, %fd256, %fd111, %p31;
	min.s64 	%rd467, %rd466, %rd287;
$L__BB9_141:
	add.s64 	%rd290, %rd460, -16392;
	// begin inline asm
	ld.global.nc.u64 %rd289, [%rd290];
	// end inline asm
	add.s64 	%rd292, %rd460, -16384;
	// begin inline asm
	ld.global.nc.u64 %rd291, [%rd292];
	// end inline asm
	mov.b64 	%fd122, %rd289;
	add.s64 	%rd294, %rd460, -12296;
	// begin inline asm
	ld.global.nc.u64 %rd293, [%rd294];
	// end inline asm
	add.s64 	%rd296, %rd460, -12288;
	// begin inline asm
	ld.global.nc.u64 %rd295, [%rd296];
	// end inline asm
	mov.b64 	%fd123, %rd293;
	add.s64 	%rd298, %rd460, -8200;
	// begin inline asm
	ld.global.nc.u64 %rd297, [%rd298];
	// end inline asm
	add.s64 	%rd300, %rd460, -8192;
	// begin inline asm
	ld.global.nc.u64 %rd299, [%rd300];
	// end inline asm
	mov.b64 	%fd124, %rd297;
	add.s64 	%rd302, %rd460, -4104;
	// begin inline asm
	ld.global.nc.u64 %rd301, [%rd302];
	// end inline asm
	add.s64 	%rd304, %rd460, -4096;
	// begin inline asm
	ld.global.nc.u64 %rd303, [%rd304];
	// end inline asm
	mov.b64 	%fd125, %rd301;
	add.s64 	%rd306, %rd460, -8;
	// begin inline asm
	ld.global.nc.u64 %rd305, [%rd306];
	// end inline asm
	// begin inline asm
	ld.global.nc.u64 %rd307, [%rd460];
	// end inline asm
	mov.b64 	%fd126, %rd305;
	setp.lt.f64 	%p32, %fd257, %fd122;
	mov.f64 	%fd258, %fd257;
	mov.u64 	%rd468, %rd467;
	@%p32 bra 	$L__BB9_144;
	setp.gt.f64 	%p33, %fd257, %fd122;
	mov.f64 	%fd258, %fd122;
	mov.u64 	%rd468, %rd291;
	@%p33 bra 	$L__BB9_144;
	setp.lt.s64 	%p34, %rd467, %rd291;
	selp.f64 	%fd258, %fd257, %fd122, %p34;
	min.s64 	%rd468, %rd467, %rd291;
$L__BB9_144:
	setp.lt.f64 	%p35, %fd258, %fd123;
	mov.f64 	%fd259, %fd258;
	mov.u64 	%rd469, %rd468;
	@%p35 bra 	$L__BB9_147;
	setp.gt.f64 	%p36, %fd258, %fd123;
	mov.f64 	%fd259, %fd123;
	mov.u64 	%rd469, %rd295;
	@%p36 bra 	$L__BB9_147;
	setp.lt.s64 	%p37, %rd468, %rd295;
	selp.f64 	%fd259, %fd258, %fd123, %p37;
	min.s64 	%rd469, %rd468, %rd295;
$L__BB9_147:
	setp.lt.f64 	%p38, %fd259, %fd124;
	mov.f64 	%fd260, %fd259;
	mov.u64 	%rd470, %rd469;
	@%p38 bra 	$L__BB9_150;
	setp.gt.f64 	%p39, %fd259, %fd124;
	mov.f64 	%fd260, %fd124;
	mov.u64 	%rd470, %rd299;
	@%p39 bra 	$L__BB9_150;
	setp.lt.s64 	%p40, %rd469, %rd299;
	selp.f64 	%fd260, %fd259, %fd124, %p40;
	min.s64 	%rd470, %rd469, %rd299;
$L__BB9_150:
	setp.lt.f64 	%p41, %fd260, %fd125;
	mov.f64 	%fd261, %fd260;
	mov.u64 	%rd471, %rd470;
	@%p41 bra 	$L__BB9_153;
	setp.gt.f64 	%p42, %fd260, %fd125;
	mov.f64 	%fd261, %fd125;
	mov.u64 	%rd471, %rd303;
	@%p42 bra 	$L__BB9_153;
	setp.lt.s64 	%p43, %rd470, %rd303;
	selp.f64 	%fd261, %fd260, %fd125, %p43;
	min.s64 	%rd471, %rd470, %rd303;
$L__BB9_153:
	setp.lt.f64 	%p44, %fd261, %fd126;
	mov.f64 	%fd279, %fd261;
	mov.u64 	%rd494, %rd471;
	@%p44 bra 	$L__BB9_156;
	setp.gt.f64 	%p45, %fd261, %fd126;
	mov.f64 	%fd279, %fd126;
	mov.u64 	%rd494, %rd307;
	@%p45 bra 	$L__BB9_156;
	setp.lt.s64 	%p46, %rd471, %rd307;
	selp.f64 	%fd279, %fd261, %fd126, %p46;
	min.s64 	%rd494, %rd471, %rd307;
$L__BB9_156:
	add.s64 	%rd473, %rd473, 2560;
	add.s64 	%rd460, %rd460, 40960;
	add.s64 	%rd459, %rd459, -2;
	setp.ne.s64 	%p47, %rd459, 0;
	@%p47 bra 	$L__BB9_126;
$L__BB9_157:
	and.b64  	%rd309, %rd113, 1;
	setp.eq.b64 	%p48, %rd309, 1;
	@%p48 bra 	$L__BB9_174;
	shl.b64 	%rd330, %rd473, 4;
	add.s64 	%rd311, %rd240, %rd330;
	// begin inline asm
	ld.global.nc.u64 %rd310, [%rd311];
	// end inline asm
	add.s64 	%rd313, %rd311, 8;
	// begin inline asm
	ld.global.nc.u64 %rd312, [%rd313];
	// end inline asm
	mov.b64 	%fd139, %rd310;
	add.s64 	%rd315, %rd311, 4096;
	// begin inline asm
	ld.global.nc.u64 %rd314, [%rd315];
	// end inline asm
	add.s64 	%rd317, %rd311, 4104;
	// begin inline asm
	ld.global.nc.u64 %rd316, [%rd317];
	// end inline asm
	mov.b64 	%fd140, %rd314;
	add.s64 	%rd319, %rd311, 8192;
	// begin inline asm
	ld.global.nc.u64 %rd318, [%rd319];
	// end inline asm
	add.s64 	%rd321, %rd311, 8200;
	// begin inline asm
	ld.global.nc.u64 %rd320, [%rd321];
	// end inline asm
	mov.b64 	%fd141, %rd318;
	add.s64 	%rd323, %rd311, 12288;
	// begin inline asm
	ld.global.nc.u64 %rd322, [%rd323];
	// end inline asm
	add.s64 	%rd325, %rd311, 12296;
	// begin inline asm
	ld.global.nc.u64 %rd324, [%rd325];
	// end inline asm
	mov.b64 	%fd142, %rd322;
	add.s64 	%rd327, %rd311, 16384;
	// begin inline asm
	ld.global.nc.u64 %rd326, [%rd327];
	// end inline asm
	add.s64 	%rd329, %rd311, 16392;
	// begin inline asm
	ld.global.nc.u64 %rd328, [%rd329];
	// end inline asm
	mov.b64 	%fd143, %rd326;
	setp.lt.f64 	%p49, %fd279, %fd139;
	mov.f64 	%fd265, %fd279;
	mov.u64 	%rd477, %rd494;
	@%p49 bra 	$L__BB9_161;
	setp.gt.f64 	%p50, %fd279, %fd139;
	mov.f64 	%fd265, %fd139;
	mov.u64 	%rd477, %rd312;
	@%p50 bra 	$L__BB9_161;
	setp.lt.s64 	%p51, %rd494, %rd312;
	selp.f64 	%fd265, %fd279, %fd139, %p51;
	min.s64 	%rd477, %rd494, %rd312;
$L__BB9_161:
	setp.lt.f64 	%p52, %fd265, %fd140;
	mov.f64 	%fd266, %fd265;
	mov.u64 	%rd478, %rd477;
	@%p52 bra 	$L__BB9_164;
	setp.gt.f64 	%p53, %fd265, %fd140;
	mov.f64 	%fd266, %fd140;
	mov.u64 	%rd478, %rd316;
	@%p53 bra 	$L__BB9_164;
	setp.lt.s64 	%p54, %rd477, %rd316;
	selp.f64 	%fd266, %fd265, %fd140, %p54;
	min.s64 	%rd478, %rd477, %rd316;
$L__BB9_164:
	setp.lt.f64 	%p55, %fd266, %fd141;
	mov.f64 	%fd267, %fd266;
	mov.u64 	%rd479, %rd478;
	@%p55 bra 	$L__BB9_167;
	setp.gt.f64 	%p56, %fd266, %fd141;
	mov.f64 	%fd267, %fd141;
	mov.u64 	%rd479, %rd320;
	@%p56 bra 	$L__BB9_167;
	setp.lt.s64 	%p57, %rd478, %rd320;
	selp.f64 	%fd267, %fd266, %fd141, %p57;
	min.s64 	%rd479, %rd478, %rd320;
$L__BB9_167:
	setp.lt.f64 	%p58, %fd267, %fd142;
	mov.f64 	%fd268, %fd267;
	mov.u64 	%rd480, %rd479;
	@%p58 bra 	$L__BB9_170;
	setp.gt.f64 	%p59, %fd267, %fd142;
	mov.f64 	%fd268, %fd142;
	mov.u64 	%rd480, %rd324;
	@%p59 bra 	$L__BB9_170;
	setp.lt.s64 	%p60, %rd479, %rd324;
	selp.f64 	%fd268, %fd267, %fd142, %p60;
	min.s64 	%rd480, %rd479, %rd324;
$L__BB9_170:
	setp.lt.f64 	%p61, %fd268, %fd143;
	mov.f64 	%fd279, %fd268;
	mov.u64 	%rd494, %rd480;
	@%p61 bra 	$L__BB9_173;
	setp.gt.f64 	%p62, %fd268, %fd143;
	mov.f64 	%fd279, %fd143;
	mov.u64 	%rd494, %rd328;
	@%p62 bra 	$L__BB9_173;
	setp.lt.s64 	%p63, %rd480, %rd328;
	selp.f64 	%fd279, %fd268, %fd143, %p63;
	min.s64 	%rd494, %rd480, %rd328;
$L__BB9_173:
	add.s64 	%rd473, %rd473, 1280;
$L__BB9_174:
	cvt.s64.s32 	%rd331, %r29;
	setp.ge.s64 	%p64, %rd473, %rd331;
	@%p64 bra 	$L__BB9_197;
	cvt.u32.u64 	%r17, %rd473;
	sub.s32 	%r18, %r29, %r17;
	setp.ge.s32 	%p65, %r16, %r18;
	@%p65 bra 	$L__BB9_197;
	not.b32 	%r30, %r16;
	add.s32 	%r31, %r29, %r30;
	sub.s32 	%r19, %r31, %r17;
	and.b32  	%r32, %r19, 768;
	setp.eq.s32 	%p66, %r32, 768;
	mov.u32 	%r372, %r16;
	@%p66 bra 	$L__BB9_182;
	cvt.u64.u32 	%rd333, %r16;
	add.s64 	%rd334, %rd473, %rd333;
	shl.b64 	%rd335, %rd334, 4;
	add.s64 	%rd484, %rd237, %rd335;
	shr.u32 	%r33, %r19, 8;
	add.s32 	%r34, %r33, 1;
	and.b32  	%r35, %r34, 3;
	neg.s32 	%r370, %r35;
	mov.u32 	%r372, %r16;
$L__BB9_178:
	.pragma "nounroll";
	mov.u64 	%rd177, %rd494;
	mov.f64 	%fd155, %fd279;
	// begin inline asm
	ld.global.nc.u64 %rd336, [%rd484];
	// end inline asm
	add.s64 	%rd339, %rd484, 8;
	// begin inline asm
	ld.global.nc.u64 %rd338, [%rd339];
	// end inline asm
	mov.b64 	%fd156, %rd336;
	setp.lt.f64 	%p67, %fd155, %fd156;
	@%p67 bra 	$L__BB9_181;
	setp.gt.f64 	%p68, %fd155, %fd156;
	mov.f64 	%fd279, %fd156;
	mov.u64 	%rd494, %rd338;
	@%p68 bra 	$L__BB9_181;
	setp.lt.s64 	%p69, %rd177, %rd338;
	selp.f64 	%fd279, %fd155, %fd156, %p69;
	min.s64 	%rd494, %rd177, %rd338;
$L__BB9_181:
	add.s32 	%r372, %r372, 256;
	add.s64 	%rd484, %rd484, 4096;
	add.s32 	%r370, %r370, 1;
	setp.ne.s32 	%p70, %r370, 0;
	@%p70 bra 	$L__BB9_178;
$L__BB9_182:
	setp.lt.u32 	%p71, %r19, 768;
	@%p71 bra 	$L__BB9_197;
	cvt.u64.u32 	%rd340, %r372;
	add.s64 	%rd341, %rd473, %rd340;
	shl.b64 	%rd342, %rd341, 4;
	add.s64 	%rd343, %rd342, %rd237;
	add.s64 	%rd489, %rd343, 12296;
$L__BB9_184:
	add.s64 	%rd345, %rd489, -12296;
	// begin inline asm
	ld.global.nc.u64 %rd344, [%rd345];
	// end inline asm
	add.s64 	%rd347, %rd489, -12288;
	// begin inline asm
	ld.global.nc.u64 %rd346, [%rd347];
	// end inline asm
	mov.b64 	%fd162, %rd344;
	setp.lt.f64 	%p72, %fd279, %fd162;
	mov.f64 	%fd276, %fd279;
	mov.u64 	%rd491, %rd494;
	@%p72 bra 	$L__BB9_187;
	setp.gt.f64 	%p73, %fd279, %fd162;
	mov.f64 	%fd276, %fd162;
	mov.u64 	%rd491, %rd346;
	@%p73 bra 	$L__BB9_187;
	setp.lt.s64 	%p74, %rd494, %rd346;
	selp.f64 	%fd276, %fd279, %fd162, %p74;
	min.s64 	%rd491, %rd494, %rd346;
$L__BB9_187:
	add.s64 	%rd349, %rd489, -8200;
	// begin inline asm
	ld.global.nc.u64 %rd348, [%rd349];
	// end inline asm
	add.s64 	%rd351, %rd489, -8192;
	// begin inline asm
	ld.global.nc.u64 %rd350, [%rd351];
	// end inline asm
	mov.b64 	%fd165, %rd348;
	setp.lt.f64 	%p75, %fd276, %fd165;
	mov.f64 	%fd277, %fd276;
	mov.u64 	%rd492, %rd491;
	@%p75 bra 	$L__BB9_190;
	setp.gt.f64 	%p76, %fd276, %fd165;
	mov.f64 	%fd277, %fd165;
	mov.u64 	%rd492, %rd350;
	@%p76 bra 	$L__BB9_190;
	setp.lt.s64 	%p77, %rd491, %rd350;
	selp.f64 	%fd277, %fd276, %fd165, %p77;
	min.s64 	%rd492, %rd491, %rd350;
$L__BB9_190:
	add.s64 	%rd353, %rd489, -4104;
	// begin inline asm
	ld.global.nc.u64 %rd352, [%rd353];
	// end inline asm
	add.s64 	%rd355, %rd489, -4096;
	// begin inline asm
	ld.global.nc.u64 %rd354, [%rd355];
	// end inline asm
	mov.b64 	%fd168, %rd352;
	setp.lt.f64 	%p78, %fd277, %fd168;
	mov.f64 	%fd278, %fd277;
	mov.u64 	%rd493, %rd492;
	@%p78 bra 	$L__BB9_193;
	setp.gt.f64 	%p79, %fd277, %fd168;
	mov.f64 	%fd278, %fd168;
	mov.u64 	%rd493, %rd354;
	@%p79 bra 	$L__BB9_193;
	setp.lt.s64 	%p80, %rd492, %rd354;
	selp.f64 	%fd278, %fd277, %fd168, %p80;
	min.s64 	%rd493, %rd492, %rd354;
$L__BB9_193:
	add.s64 	%rd357, %rd489, -8;
	// begin inline asm
	ld.global.nc.u64 %rd356, [%rd357];
	// end inline asm
	// begin inline asm
	ld.global.nc.u64 %rd358, [%rd489];
	// end inline asm
	mov.b64 	%fd171, %rd356;
	setp.lt.f64 	%p81, %fd278, %fd171;
	mov.f64 	%fd279, %fd278;
	mov.u64 	%rd494, %rd493;
	@%p81 bra 	$L__BB9_196;
	setp.gt.f64 	%p82, %fd278, %fd171;
	mov.f64 	%fd279, %fd171;
	mov.u64 	%rd494, %rd358;
	@%p82 bra 	$L__BB9_196;
	setp.lt.s64 	%p83, %rd493, %rd358;
	selp.f64 	%fd279, %fd278, %fd171, %p83;
	min.s64 	%rd494, %rd493, %rd358;
$L__BB9_196:
	add.s32 	%r372, %r372, 1024;
	add.s64 	%rd489, %rd489, 16384;
	setp.lt.s32 	%p84, %r372, %r18;
	@%p84 bra 	$L__BB9_184;
$L__BB9_197:
	// begin inline asm
	mov.u32 %r36, %laneid;
	// end inline asm
	mov.b64 	%rd360, %fd279;
	mov.b64 	{%r38, %r43}, %rd360;
	mov.b32 	%r54, 1;
	mov.b32 	%r55, 31;
	mov.b32 	%r56, -1;
	// begin inline asm
	shfl.sync.down.b32 %r37, %r38, %r54, %r55, %r56;
	// end inline asm
	// begin inline asm
	shfl.sync.down.b32 %r42, %r43, %r54, %r55, %r56;
	// end inline asm
	mov.b64 	%rd361, {%r37, %r42};
	mov.b64 	%fd175, %rd361;
	mov.b64 	{%r48, %r53}, %rd494;
	// begin inline asm
	shfl.sync.down.b32 %r47, %r48, %r54, %r55, %r56;
	// end inline asm
	// begin inline asm
	shfl.sync.down.b32 %r52, %r53, %r54, %r55, %r56;
	// end inline asm
	mov.b64 	%rd201, {%r47, %r52};
	setp.gt.s32 	%p85, %r36, 30;
	setp.lt.f64 	%p86, %fd279, %fd175;
	or.pred  	%p87, %p85, %p86;
	mov.f64 	%fd281, %fd279;
	mov.u64 	%rd496, %rd494;
	@%p87 bra 	$L__BB9_200;
	setp.gt.f64 	%p88, %fd279, %fd175;
	mov.f64 	%fd281, %fd175;
	mov.u64 	%rd496, %rd201;
	@%p88 bra 	$L__BB9_200;
	setp.lt.s64 	%p89, %rd494, %rd201;
	selp.f64 	%fd281, %fd279, %fd175, %p89;
	min.s64 	%rd496, %rd494, %rd201;
$L__BB9_200:
	mov.b64 	%rd362, %fd281;
	mov.b64 	{%r58, %r63}, %rd362;
	mov.b32 	%r74, 2;
	mov.b32 	%r75, 31;
	mov.b32 	%r76, -1;
	// begin inline asm
	shfl.sync.down.b32 %r57, %r58, %r74, %r75, %r76;
	// end inline asm
	// begin inline asm
	shfl.sync.down.b32 %r62, %r63, %r74, %r75, %r76;
	// end inline asm
	mov.b64 	%rd363, {%r57, %r62};
	mov.b64 	%fd178, %rd363;
	mov.b64 	{%r68, %r73}, %rd496;
	// begin inline asm
	shfl.sync.down.b32 %r67, %r68, %r74, %r75, %r76;
	// end inline asm
	// begin inline asm
	shfl.sync.down.b32 %r72, %r73, %r74, %r75, %r76;
	// end inline asm
	mov.b64 	%rd204, {%r67, %r72};
	setp.gt.s32 	%p90, %r36, 29;
	setp.lt.f64 	%p91, %fd281, %fd178;
	or.pred  	%p92, %p90, %p91;
	mov.f64 	%fd282, %fd281;
	mov.u64 	%rd497, %rd496;
	@%p92 bra 	$L__BB9_203;
	setp.gt.f64 	%p93, %fd281, %fd178;
	mov.f64 	%fd282, %fd178;
	mov.u64 	%rd497, %rd204;
	@%p93 bra 	$L__BB9_203;
	setp.lt.s64 	%p94, %rd496, %rd204;
	selp.f64 	%fd282, %fd281, %fd178, %p94;
	min.s64 	%rd497, %rd496, %rd204;
$L__BB9_203:
	mov.b64 	%rd364, %fd282;
	mov.b64 	{%r78, %r83}, %rd364;
	mov.b32 	%r94, 4;
	mov.b32 	%r95, 31;
	mov.b32 	%r96, -1;
	// begin inline asm
	shfl.sync.down.b32 %r77, %r78, %r94, %r95, %r96;
	// end inline asm
	// begin inline asm
	shfl.sync.down.b32 %r82, %r83, %r94, %r95, %r96;
	// end inline asm
	mov.b64 	%rd365, {%r77, %r82};
	mov.b64 	%fd181, %rd365;
	mov.b64 	{%r88, %r93}, %rd497;
	// begin inline asm
	shfl.sync.down.b32 %r87, %r88, %r94, %r95, %r96;
	// end inline asm
	// begin inline asm
	shfl.sync.down.b32 %r92, %r93, %r94, %r95, %r96;
	// end inline asm
	mov.b64 	%rd207, {%r87, %r92};
	setp.gt.s32 	%p95, %r36, 27;
	setp.lt.f64 	%p96, %fd282, %fd181;
	or.pred  	%p97, %p95, %p96;
	mov.f64 	%fd283, %fd282;
	mov.u64 	%rd498, %rd497;
	@%p97 bra 	$L__BB9_206;
	setp.gt.f64 	%p98, %fd282, %fd181;
	mov.f64 	%fd283, %fd181;
	mov.u64 	%rd498, %rd207;
	@%p98 bra 	$L__BB9_206;
	setp.lt.s64 	%p99, %rd497, %rd207;
	selp.f64 	%fd283, %fd282, %fd181, %p99;
	min.s64 	%rd498, %rd497, %rd207;
$L__BB9_206:
	mov.b64 	%rd366, %fd283;
	mov.b64 	{%r98, %r103}, %rd366;
	mov.b32 	%r114, 8;
	mov.b32 	%r115, 31;
	mov.b32 	%r116, -1;
	// begin inline asm
	shfl.sync.down.b32 %r97, %r98, %r114, %r115, %r116;
	// end inline asm
	// begin inline asm
	shfl.sync.down.b32 %r102, %r103, %r114, %r115, %r116;
	// end inline asm
	mov.b64 	%rd367, {%r97, %r102};
	mov.b64 	%fd184, %rd367;
	mov.b64 	{%r108, %r113}, %rd498;
	// begin inline asm
	shfl.sync.down.b32 %r107, %r108, %r114, %r115, %r116;
	// end inline asm
	// begin inline asm
	shfl.sync.down.b32 %r112, %r113, %r114, %r115, %r116;
	// end inline asm
	mov.b64 	%rd210, {%r107, %r112};
	setp.gt.s32 	%p100, %r36, 23;
	setp.lt.f64 	%p101, %fd283, %fd184;
	or.pred  	%p102, %p100, %p101;
	mov.f64 	%fd284, %fd283;
	mov.u64 	%rd499, %rd498;
	@%p102 bra 	$L__BB9_209;
	setp.gt.f64 	%p103, %fd283, %fd184;
	mov.f64 	%fd284, %fd184;
	mov.u64 	%rd499, %rd210;
	@%p103 bra 	$L__BB9_209;
	setp.lt.s64 	%p104, %rd498, %rd210;
	selp.f64 	%fd284, %fd283, %fd184, %p104;
	min.s64 	%rd499, %rd498, %rd210;
$L__BB9_209:
	mov.b64 	%rd368, %fd284;
	mov.b64 	{%r118, %r123}, %rd368;
	mov.b32 	%r134, 16;
	mov.b32 	%r135, 31;
	mov.b32 	%r136, -1;
	// begin inline asm
	shfl.sync.down.b32 %r117, %r118, %r134, %r135, %r136;
	// end inline asm
	// begin inline asm
	shfl.sync.down.b32 %r122, %r123, %r134, %r135, %r136;
	// end inline asm
	mov.b64 	%rd369, {%r117, %r122};
	mov.b64 	%fd187, %rd369;
	mov.b64 	{%r128, %r133}, %rd499;
	// begin inline asm
	shfl.sync.down.b32 %r127, %r128, %r134, %r135, %r136;
	// end inline asm
	// begin inline asm
	shfl.sync.down.b32 %r132, %r133, %r134, %r135, %r136;
	// end inline asm
	mov.b64 	%rd213, {%r127, %r132};
	setp.gt.s32 	%p105, %r36, 15;
	setp.lt.f64 	%p106, %fd284, %fd187;
	or.pred  	%p107, %p105, %p106;
	mov.f64 	%fd292, %fd284;
	mov.u64 	%rd507, %rd499;
	@%p107 bra 	$L__BB9_212;
	setp.gt.f64 	%p108, %fd284, %fd187;
	mov.f64 	%fd292, %fd187;
	mov.u64 	%rd507, %rd213;
	@%p108 bra 	$L__BB9_212;
	setp.lt.s64 	%p109, %rd499, %rd213;
	selp.f64 	%fd292, %fd284, %fd187, %p109;
	min.s64 	%rd507, %rd499, %rd213;
$L__BB9_212:
	setp.ne.s32 	%p110, %r36, 0;
	@%p110 bra 	$L__BB9_214;
	shr.u32 	%r137, %r16, 1;
	and.b32  	%r138, %r137, 496;
	mov.u32 	%r139, _ZN6thrust24THRUST_300001_SM_1000_NS8cuda_cub4core6detail5shmemE;
	add.s32 	%r140, %r139, %r138;
	st.shared.f64 	[%r140+8], %fd292;
	st.shared.u64 	[%r140+16], %rd507;
$L__BB9_214:
	bar.sync 	0;
	setp.ne.s32 	%p111, %r16, 0;
	@%p111 bra 	$L__BB9_236;
	ld.shared.f64 	%fd190, [_ZN6thrust24THRUST_300001_SM_1000_NS8cuda_cub4core6detail5shmemE+24];
	ld.shared.u64 	%rd216, [_ZN6thrust24THRUST_300001_SM_1000_NS8cuda_cub4core6detail5shmemE+32];
	setp.lt.f64 	%p112, %fd292, %fd190;
	mov.f64 	%fd286, %fd292;
	mov.u64 	%rd501, %rd507;
	@%p112 bra 	$L__BB9_218;
	setp.lt.f64 	%p113, %fd190, %fd292;
	mov.f64 	%fd286, %fd190;
	mov.u64 	%rd501, %rd216;
	@%p113 bra 	$L__BB9_218;
	setp.lt.s64 	%p114, %rd507, %rd216;
	selp.f64 	%fd286, %fd292, %fd190, %p114;
	min.s64 	%rd501, %rd507, %rd216;
$L__BB9_218:
	ld.shared.f64 	%fd193, [_ZN6thrust24THRUST_300001_SM_1000_NS8cuda_cub4core6detail5shmemE+40];
	ld.shared.u64 	%rd219, [_ZN6thrust24THRUST_300001_SM_1000_NS8cuda_cub4core6detail5shmemE+48];
	setp.lt.f64 	%p115, %fd286, %fd193;
	mov.f64 	%fd287, %fd286;
	mov.u64 	%rd502, %rd501;
	@%p115 bra 	$L__BB9_221;
	setp.lt.f64 	%p116, %fd193, %fd286;
	mov.f64 	%fd287, %fd193;
	mov.u64 	%rd502, %rd219;
	@%p116 bra 	$L__BB9_221;
	setp.lt.s64 	%p117, %rd501, %rd219;
	selp.f64 	%fd287, %fd286, %fd193, %p117;
	min.s64 	%rd502, %rd501, %rd219;
$L__BB9_221:
	ld.shared.f64 	%fd196, [_ZN6thrust24THRUST_300001_SM_1000_NS8cuda_cub4core6detail5shmemE+56];
	ld.shared.u64 	%rd222, [_ZN6thrust24THRUST_300001_SM_1000_NS8cuda_cub4core6detail5shmemE+64];
	setp.lt.f64 	%p118, %fd287, %fd196;
	mov.f64 	%fd288, %fd287;
	mov.u64 	%rd503, %rd502;
	@%p118 bra 	$L__BB9_224;
	setp.lt.f64 	%p119, %fd196, %fd287;
	mov.f64 	%fd288, %fd196;
	mov.u64 	%rd503, %rd222;
	@%p119 bra 	$L__BB9_224;
	setp.lt.s64 	%p120, %rd502, %rd222;
	selp.f64 	%fd288, %fd287, %fd196, %p120;
	min.s64 	%rd503, %rd502, %rd222;
$L__BB9_224:
	ld.shared.f64 	%fd199, [_ZN6thrust24THRUST_300001_SM_1000_NS8cuda_cub4core6detail5shmemE+72];
	ld.shared.u64 	%rd225, [_ZN6thrust24THRUST_300001_SM_1000_NS8cuda_cub4core6detail5shmemE+80];
	setp.lt.f64 	%p121, %fd288, %fd199;
	mov.f64 	%fd289, %fd288;
	mov.u64 	%rd504, %rd503;
	@%p121 bra 	$L__BB9_227;
	setp.lt.f64 	%p122, %fd199, %fd288;
	mov.f64 	%fd289, %fd199;
	mov.u64 	%rd504, %rd225;
	@%p122 bra 	$L__BB9_227;
	setp.lt.s64 	%p123, %rd503, %rd225;
	selp.f64 	%fd289, %fd288, %fd199, %p123;
	min.s64 	%rd504, %rd503, %rd225;
$L__BB9_227:
	ld.shared.f64 	%fd202, [_ZN6thrust24THRUST_300001_SM_1000_NS8cuda_cub4core6detail5shmemE+88];
	ld.shared.u64 	%rd228, [_ZN6thrust24THRUST_300001_SM_1000_NS8cuda_cub4core6detail5shmemE+96];
	setp.lt.f64 	%p124, %fd289, %fd202;
	mov.f64 	%fd290, %fd289;
	mov.u64 	%rd505, %rd504;
	@%p124 bra 	$L__BB9_230;
	setp.lt.f64 	%p125, %fd202, %fd289;
	mov.f64 	%fd290, %fd202;
	mov.u64 	%rd505, %rd228;
	@%p125 bra 	$L__BB9_230;
	setp.lt.s64 	%p126, %rd504, %rd228;
	selp.f64 	%fd290, %fd289, %fd202, %p126;
	min.s64 	%rd505, %rd504, %rd228;
$L__BB9_230:
	ld.shared.f64 	%fd205, [_ZN6thrust24THRUST_300001_SM_1000_NS8cuda_cub4core6detail5shmemE+104];
	ld.shared.u64 	%rd231, [_ZN6thrust24THRUST_300001_SM_1000_NS8cuda_cub4core6detail5shmemE+112];
	setp.lt.f64 	%p127, %fd290, %fd205;
	mov.f64 	%fd291, %fd290;
	mov.u64 	%rd506, %rd505;
	@%p127 bra 	$L__BB9_233;
	setp.lt.f64 	%p128, %fd205, %fd290;
	mov.f64 	%fd291, %fd205;
	mov.u64 	%rd506, %rd231;
	@%p128 bra 	$L__BB9_233;
	setp.lt.s64 	%p129, %rd505, %rd231;
	selp.f64 	%fd291, %fd290, %fd205, %p129;
	min.s64 	%rd506, %rd505, %rd231;
$L__BB9_233:
	ld.shared.f64 	%fd208, [_ZN6thrust24THRUST_300001_SM_1000_NS8cuda_cub4core6detail5shmemE+120];
	ld.shared.u64 	%rd234, [_ZN6thrust24THRUST_300001_SM_1000_NS8cuda_cub4core6detail5shmemE+128];
	setp.lt.f64 	%p130, %fd291, %fd208;
	mov.u64 	%rd507, %rd506;
	mov.f64 	%fd292, %fd291;
	@%p130 bra 	$L__BB9_236;
	setp.lt.f64 	%p131, %fd208, %fd291;
	mov.u64 	%rd507, %rd234;
	mov.f64 	%fd292, %fd208;
	@%p131 bra 	$L__BB9_236;
	setp.lt.s64 	%p132, %rd506, %rd234;
	selp.f64 	%fd292, %fd291, %fd208, %p132;
	min.s64 	%rd507, %rd506, %rd234;
$L__BB9_236:
	mov.u32 	%r364, %tid.x;
	setp.ne.s32 	%p259, %r364, 0;
	@%p259 bra 	$L__BB9_238;
	ld.param.u64 	%rd420, [_ZN6thrust24THRUST_300001_SM_1000_NS8cuda_cub4core6detail13_kernel_agentINS1_8__reduce11ReduceAgentIPN4cuda3std3__45tupleIJdlEEESC_SB_lNS1_9__extrema9arg_min_fIdlNS9_4lessIdEEEEEEJSC_SC_iSH_EEEvDpT0__param_1];
	cvta.to.global.u64 	%rd419, %rd420;
	st.global.f64 	[%rd419], %fd292;
	st.global.u64 	[%rd419+8], %rd507;
$L__BB9_238:
	ret;

}
	// .globl	_ZN3cub18CUB_300001_SM_10006detail11EmptyKernelIvEEvv
.visible .entry _ZN3cub18CUB_300001_SM_10006detail11EmptyKernelIvEEvv()
{


	ret;

}
	// .globl	_ZN3cub18CUB_300001_SM_10006detail8for_each13static_kernelINS2_12policy_hub_t12policy_500_tEmN6thrust24THRUST_300001_SM_1000_NS8cuda_cub20__uninitialized_fill7functorINS7_10device_ptrIdEEdEEEEvT0_T1_
.visible .entry _ZN3cub18CUB_300001_SM_10006detail8for_each13static_kernelINS2_12policy_hub_t12policy_500_tEmN6thrust24THRUST_300001_SM_1000_NS8cuda_cub20__uninitialized_fill7functorINS7_10device_ptrIdEEdEEEEvT0_T1_(
	.param .u64 _ZN3cub18CUB_300001_SM_10006detail8for_each13static_kernelINS2_12policy_hub_t12policy_500_tEmN6thrust24THRUST_300001_SM_1000_NS8cuda_cub20__uninitialized_fill7functorINS7_10device_ptrIdEEdEEEEvT0_T1__param_0,
	.param .align 8 .b8 _ZN3cub18CUB_300001_SM_10006detail8for_each13static_kernelINS2_12policy_hub_t12policy_500_tEmN6thrust24THRUST_300001_SM_1000_NS8cuda_cub20__uninitialized_fill7functorINS7_10device_ptrIdEEdEEEEvT0_T1__param_1[16]
)
.maxntid 256
{
	.reg .pred 	%p<4>;
	.reg .b32 	%r<5>;
	.reg .b64 	%rd<16>;
	.reg .b64 	%fd<3>;

	ld.param.f64 	%fd2, [_ZN3cub18CUB_300001_SM_10006detail8for_each13static_kernelINS2_12policy_hub_t12policy_500_tEmN6thrust24THRUST_300001_SM_1000_NS8cuda_cub20__uninitialized_fill7functorINS7_10device_ptrIdEEdEEEEvT0_T1__param_1+8];
	ld.param.u64 	%rd4, [_ZN3cub18CUB_300001_SM_10006detail8for_each13static_kernelINS2_12policy_hub_t12policy_500_tEmN6thrust24THRUST_300001_SM_1000_NS8cuda_cub20__uninitialized_fill7functorINS7_10device_ptrIdEEdEEEEvT0_T1__param_1];
	ld.param.u64 	%rd5, [_ZN3cub18CUB_300001_SM_10006detail8for_each13static_kernelINS2_12policy_hub_t12policy_500_tEmN6thrust24THRUST_300001_SM_1000_NS8cuda_cub20__uninitialized_fill7functorINS7_10device_ptrIdEEdEEEEvT0_T1__param_0];
	mov.u32 	%r2, %ctaid.x;
	mul.wide.u32 	%rd1, %r2, 512;
	sub.s64 	%rd2, %rd5, %rd1;
	setp.lt.u64 	%p1, %rd2, 512;
	@%p1 bra 	$L__BB11_2;
	mov.u32 	%r4, %tid.x;
	cvta.to.global.u64 	%rd11, %rd4;
	cvt.u64.u32 	%rd12, %r4;
	add.s64 	%rd13, %rd1, %rd12;
	shl.b64 	%rd14, %rd13, 3;
	add.s64 	%rd15, %rd11, %rd14;
	st.global.f64 	[%rd15], %fd2;
	st.global.f64 	[%rd15+2048], %fd2;
	bra.uni 	$L__BB11_6;
$L__BB11_2:
	cvta.to.global.u64 	%rd6, %rd4;
	mov.u32 	%r1, %tid.x;
	cvt.u64.u32 	%rd7, %r1;
	setp.le.u64 	%p2, %rd2, %rd7;
	add.s64 	%rd8, %rd1, %rd7;
	shl.b64 	%rd9, %rd8, 3;
	add.s64 	%rd3, %rd6, %rd9;
	@%p2 bra 	$L__BB11_4;
	st.global.f64 	[%rd3], %fd2;
$L__BB11_4:
	add.s32 	%r3, %r1, 256;
	cvt.u64.u32 	%rd10, %r3;
	setp.le.u64 	%p3, %rd2, %rd10;
	@%p3 bra 	$L__BB11_6;
	st.global.f64 	[%rd3+2048], %fd2;
$L__BB11_6:
	ret;

}
	// .globl	_ZN3cub18CUB_300001_SM_10006detail8for_each13static_kernelINS2_12policy_hub_t12policy_500_tEmN6thrust24THRUST_300001_SM_1000_NS8cuda_cub20__uninitialized_fill7functorINS7_10device_ptrIiEEiEEEEvT0_T1_
.visible .entry _ZN3cub18CUB_300001_SM_10006detail8for_each13static_kernelINS2_12policy_hub_t12policy_500_tEmN6thrust24THRUST_300001_SM_1000_NS8cuda_cub20__uninitialized_fill7functorINS7_10device_ptrIiEEiEEEEvT0_T1_(
	.param .u64 _ZN3cub18CUB_300001_SM_10006detail8for_each13static_kernelINS2_12policy_hub_t12policy_500_tEmN6thrust24THRUST_300001_SM_1000_NS8cuda_cub20__uninitialized_fill7functorINS7_10device_ptrIiEEiEEEEvT0_T1__param_0,
	.param .align 8 .b8 _ZN3cub18CUB_300001_SM_10006detail8for_each13static_kernelINS2_12policy_hub_t12policy_500_tEmN6thrust24THRUST_300001_SM_1000_NS8cuda_cub20__uninitialized_fill7functorINS7_10device_ptrIiEEiEEEEvT0_T1__param_1[16]
)
.maxntid 256
{
	.reg .pred 	%p<4>;
	.reg .b16 	%rs<5>;
	.reg .b32 	%r<12>;
	.reg .b64 	%rd<16>;

	ld.param.u32 	%r3, [_ZN3cub18CUB_300001_SM_10006detail8for_each13static_kernelINS2_12policy_hub_t12policy_500_tEmN6thrust24THRUST_300001_SM_1000_NS8cuda_cub20__uninitialized_fill7functorINS7_10device_ptrIiEEiEEEEvT0_T1__param_1+8];
	ld.param.u64 	%rd4, [_ZN3cub18CUB_300001_SM_10006detail8for_each13static_kernelINS2_12policy_hub_t12policy_500_tEmN6thrust24THRUST_300001_SM_1000_NS8cuda_cub20__uninitialized_fill7functorINS7_10device_ptrIiEEiEEEEvT0_T1__param_1];
	ld.param.u64 	%rd5, [_ZN3cub18CUB_300001_SM_10006detail8for_each13static_kernelINS2_12policy_hub_t12policy_500_tEmN6thrust24THRUST_300001_SM_1000_NS8cuda_cub20__uninitialized_fill7functorINS7_10device_ptrIiEEiEEEEvT0_T1__param_0];
	mov.u32 	%r9, %ctaid.x;
	mul.wide.u32 	%rd1, %r9, 512;
	sub.s64 	%rd2, %rd5, %rd1;
	setp.lt.u64 	%p1, %rd2, 512;
	@%p1 bra 	$L__BB12_2;
	mov.u32 	%r11, %tid.x;
	cvta.to.global.u64 	%rd11, %rd4;
	cvt.u64.u32 	%rd12, %r11;
	add.s64 	%rd13, %rd1, %rd12;
	shl.b64 	%rd14, %rd13, 2;
	add.s64 	%rd15, %rd11, %rd14;
	st.global.u32 	[%rd15], %r3;
	st.global.u32 	[%rd15+1024], %r3;
	bra.uni 	$L__BB12_6;
$L__BB12_2:
	cvta.to.global.u64 	%rd6, %rd4;
	mov.u32 	%r2, %tid.x;
	cvt.u64.u32 	%rd7, %r2;
	setp.le.u64 	%p2, %rd2, %rd7;
	add.s64 	%rd8, %rd1, %rd7;
	shl.b64 	%rd9, %rd8, 2;
	add.s64 	%rd3, %rd6, %rd9;
	@%p2 bra 	$L__BB12_4;
	st.global.u32 	[%rd3], %r3;
$L__BB12_4:
	add.s32 	%r10, %r2, 256;
	cvt.u64.u32 	%rd10, %r10;
	setp.le.u64 	%p3, %rd2, %rd10;
	@%p3 bra 	$L__BB12_6;
	st.global.u32 	[%rd3+1024], %r3;
$L__BB12_6:
	ret;

}
.func  (.param .b64 func_retval0) __internal_accurate_pow(
	.param .b64 __internal_accurate_pow_param_0
)
{
	.reg .pred 	%p<8>;
	.reg .b32 	%r<49>;
	.reg .b32 	%f<3>;
	.reg .b64 	%fd<109>;

	ld.param.f64 	%fd10, [__internal_accurate_pow_param_0];
	{
	.reg .b32 %temp; 
	mov.b64 	{%temp, %r46}, %fd10;
	}
	{
	.reg .b32 %temp; 
	mov.b64 	{%r45, %temp}, %fd10;
	}
	shr.u32 	%r47, %r46, 20;
	setp.gt.u32 	%p1, %r46, 1048575;
	@%p1 bra 	$L__BB13_2;
	mul.f64 	%fd11, %fd10, 0d4350000000000000;
	{
	.reg .b32 %temp; 
	mov.b64 	{%temp, %r46}, %fd11;
	}
	{
	.reg .b32 %temp; 
	mov.b64 	{%r45, %temp}, %fd11;
	}
	shr.u32 	%r16, %r46, 20;
	add.s32 	%r47, %r16, -54;
$L__BB13_2:
	add.s32 	%r48, %r47, -1023;
	and.b32  	%r17, %r46, -2146435073;
	or.b32  	%r18, %r17, 1072693248;
	mov.b64 	%fd107, {%r45, %r18};
	setp.lt.u32 	%p2, %r18, 1073127583;
	@%p2 bra 	$L__BB13_4;
	{
	.reg .b32 %temp; 
	mov.b64 	{%r19, %temp}, %fd107;
	}
	{
	.reg .b32 %temp; 
	mov.b64 	{%temp, %r20}, %fd107;
	}
	add.s32 	%r21, %r20, -1048576;
	mov.b64 	%fd107, {%r19, %r21};
	add.s32 	%r48, %r47, -1022;
$L__BB13_4:
	add.f64 	%fd12, %fd107, 0dBFF0000000000000;
	add.f64 	%fd13, %fd107, 0d3FF0000000000000;
	rcp.approx.ftz.f64 	%fd14, %fd13;
	neg.f64 	%fd15, %fd13;
	fma.rn.f64 	%fd16, %fd15, %fd14, 0d3FF0000000000000;
	fma.rn.f64 	%fd17, %fd16, %fd16, %fd16;
	fma.rn.f64 	%fd18, %fd17, %fd14, %fd14;
	mul.f64 	%fd19, %fd12, %fd18;
	fma.rn.f64 	%fd20, %fd12, %fd18, %fd19;
	mul.f64 	%fd21, %fd20, %fd20;
	fma.rn.f64 	%fd22, %fd21, 0d3EB0F5FF7D2CAFE2, 0d3ED0F5D241AD3B5A;
	fma.rn.f64 	%fd23, %fd22, %fd21, 0d3EF3B20A75488A3F;
	fma.rn.f64 	%fd24, %fd23, %fd21, 0d3F1745CDE4FAECD5;
	fma.rn.f64 	%fd25, %fd24, %fd21, 0d3F3C71C7258A578B;
	fma.rn.f64 	%fd26, %fd25, %fd21, 0d3F6249249242B910;
	fma.rn.f64 	%fd27, %fd26, %fd21, 0d3F89999999999DFB;
	sub.f64 	%fd28, %fd12, %fd20;
	add.f64 	%fd29, %fd28, %fd28;
	neg.f64 	%fd30, %fd20;
	fma.rn.f64 	%fd31, %fd30, %fd12, %fd29;
	mul.f64 	%fd32, %fd18, %fd31;
	fma.rn.f64 	%fd33, %fd21, %fd27, 0d3FB5555555555555;
	mov.f64 	%fd34, 0d3FB5555555555555;
	sub.f64 	%fd35, %fd34, %fd33;
	fma.rn.f64 	%fd36, %fd21, %fd27, %fd35;
	add.f64 	%fd37, %fd36, 0dBC46A4CB00B9E7B0;
	add.f64 	%fd38, %fd33, %fd37;
	sub.f64 	%fd39, %fd33, %fd38;
	add.f64 	%fd40, %fd37, %fd39;
	mul.rn.f64 	%fd41, %fd20, %fd20;
	neg.f64 	%fd42, %fd41;
	fma.rn.f64 	%fd43, %fd20, %fd20, %fd42;
	{
	.reg .b32 %temp; 
	mov.b64 	{%r22, %temp}, %fd32;
	}
	{
	.reg .b32 %temp; 
	mov.b64 	{%temp, %r23}, %fd32;
	}
	add.s32 	%r24, %r23, 1048576;
	mov.b64 	%fd44, {%r22, %r24};
	fma.rn.f64 	%fd45, %fd20, %fd44, %fd43;
	mul.rn.f64 	%fd46, %fd41, %fd20;
	neg.f64 	%fd47, %fd46;
	fma.rn.f64 	%fd48, %fd41, %fd20, %fd47;
	fma.rn.f64 	%fd49, %fd41, %fd32, %fd48;
	fma.rn.f64 	%fd50, %fd45, %fd20, %fd49;
	mul.rn.f64 	%fd51, %fd38, %fd46;
	neg.f64 	%fd52, %fd51;
	fma.rn.f64 	%fd53, %fd38, %fd46, %fd52;
	fma.rn.f64 	%fd54, %fd38, %fd50, %fd53;
	fma.rn.f64 	%fd55, %fd40, %fd46, %fd54;
	add.f64 	%fd56, %fd51, %fd55;
	sub.f64 	%fd57, %fd51, %fd56;
	add.f64 	%fd58, %fd55, %fd57;
	add.f64 	%fd59, %fd20, %fd56;
	sub.f64 	%fd60, %fd20, %fd59;
	add.f64 	%fd61, %fd56, %fd60;
	add.f64 	%fd62, %fd58, %fd61;
	add.f64 	%fd63, %fd32, %fd62;
	add.f64 	%fd64, %fd59, %fd63;
	sub.f64 	%fd65, %fd59, %fd64;
	add.f64 	%fd66, %fd63, %fd65;
	xor.b32  	%r25, %r48, -2147483648;
	mov.b32 	%r26, 1127219200;
	mov.b64 	%fd67, {%r25, %r26};
	mov.b32 	%r27, -2147483648;
	mov.b64 	%fd68, {%r27, %r26};
	sub.f64 	%fd69, %fd67, %fd68;
	fma.rn.f64 	%fd70, %fd69, 0d3FE62E42FEFA39EF, %fd64;
	fma.rn.f64 	%fd71, %fd69, 0dBFE62E42FEFA39EF, %fd70;
	sub.f64 	%fd72, %fd71, %fd64;
	sub.f64 	%fd73, %fd66, %fd72;
	fma.rn.f64 	%fd74, %fd69, 0d3C7ABC9E3B39803F, %fd73;
	add.f64 	%fd75, %fd70, %fd74;
	sub.f64 	%fd76, %fd70, %fd75;
	add.f64 	%fd77, %fd74, %fd76;
	mov.f64 	%fd78, 0d4000000000000000;
	{
	.reg .b32 %temp; 
	mov.b64 	{%temp, %r28}, %fd78;
	}
	{
	.reg .b32 %temp; 
	mov.b64 	{%r29, %temp}, %fd78;
	}
	shl.b32 	%r30, %r28, 1;
	setp.gt.u32 	%p3, %r30, -33554433;
	and.b32  	%r31, %r28, -15728641;
	selp.b32 	%r32, %r31, %r28, %p3;
	mov.b64 	%fd79, {%r29, %r32};
	mul.rn.f64 	%fd80, %fd75, %fd79;
	neg.f64 	%fd81, %fd80;
	fma.rn.f64 	%fd82, %fd75, %fd79, %fd81;
	fma.rn.f64 	%fd83, %fd77, %fd79, %fd82;
	add.f64 	%fd4, %fd80, %fd83;
	sub.f64 	%fd84, %fd80, %fd4;
	add.f64 	%fd5, %fd83, %fd84;
	fma.rn.f64 	%fd85, %fd4, 0d3FF71547652B82FE, 0d4338000000000000;
	{
	.reg .b32 %temp; 
	mov.b64 	{%r13, %temp}, %fd85;
	}
	mov.f64 	%fd86, 0dC338000000000000;
	add.rn.f64 	%fd87, %fd85, %fd86;
	fma.rn.f64 	%fd88, %fd87, 0dBFE62E42FEFA39EF, %fd4;
	fma.rn.f64 	%fd89, %fd87, 0dBC7ABC9E3B39803F, %fd88;
	fma.rn.f64 	%fd90, %fd89, 0d3E5ADE1569CE2BDF, 0d3E928AF3FCA213EA;
	fma.rn.f64 	%fd91, %fd90, %fd89, 0d3EC71DEE62401315;
	fma.rn.f64 	%fd92, %fd91, %fd89, 0d3EFA01997C89EB71;
	fma.rn.f64 	%fd93, %fd92, %fd89, 0d3F2A01A014761F65;
	fma.rn.f64 	%fd94, %fd93, %fd89, 0d3F56C16C1852B7AF;
	fma.rn.f64 	%fd95, %fd94, %fd89, 0d3F81111111122322;
	fma.rn.f64 	%fd96, %fd95, %fd89, 0d3FA55555555502A1;
	fma.rn.f64 	%fd97, %fd96, %fd89, 0d3FC5555555555511;
	fma.rn.f64 	%fd98, %fd97, %fd89, 0d3FE000000000000B;
	fma.rn.f64 	%fd99, %fd98, %fd89, 0d3FF0000000000000;
	fma.rn.f64 	%fd100, %fd99, %fd89, 0d3FF0000000000000;
	{
	.reg .b32 %temp; 
	mov.b64 	{%r14, %temp}, %fd100;
	}
	{
	.reg .b32 %temp; 
	mov.b64 	{%temp, %r15}, %fd100;
	}
	shl.b32 	%r33, %r13, 20;
	add.s32 	%r34, %r33, %r15;
	mov.b64 	%fd108, {%r14, %r34};
	{
	.reg .b32 %temp; 
	mov.b64 	{%temp, %r35}, %fd4;
	}
	mov.b32 	%f2, %r35;
	abs.f32 	%f1, %f2;
	setp.lt.f32 	%p4, %f1, 0f4086232B;
	@%p4 bra 	$L__BB13_7;
	setp.lt.f64 	%p5, %fd4, 0d0000000000000000;
	add.f64 	%fd101, %fd4, 0d7FF0000000000000;
	selp.f64 	%fd108, 0d0000000000000000, %fd101, %p5;
	setp.geu.f32 	%p6, %f1, 0f40874800;
	@%p6 bra 	$L__BB13_7;
	shr.u32 	%r36, %r13, 31;
	add.s32 	%r37, %r13, %r36;
	shr.s32 	%r38, %r37, 1;
	shl.b32 	%r39, %r38, 20;
	add.s32 	%r40, %r15, %r39;
	mov.b64 	%fd102, {%r14, %r40};
	sub.s32 	%r41, %r13, %r38;
	shl.b32 	%r42, %r41, 20;
	add.s32 	%r43, %r42, 1072693248;
	mov.b32 	%r44, 0;
	mov.b64 	%fd103, {%r44, %r43};
	mul.f64 	%fd108, %fd103, %fd102;
$L__BB13_7:
	abs.f64 	%fd104, %fd108;
	setp.eq.f64 	%p7, %fd104, 0d7FF0000000000000;
	fma.rn.f64 	%fd105, %fd108, %fd5, %fd108;
	selp.f64 	%fd106, %fd108, %fd105, %p7;
	st.param.f64 	[func_retval0], %fd106;
	ret;

}


// ===== COMPILED SASS (sm_100) =====

	.target	sm_100

	.elftype	@"ET_EXEC"


//--------------------- .note.nv.tkinfo           --------------------------
	.section	.note.nv.tkinfo,"",@"SHT_NOTE"
	.sectionflags	@"SHF_NOTE_NV_TKINFO"
	.tkinfo
        /*0018*/ 	.word	0x00000002
        /*0030*/ 	.string	""
        /*0030*/ 	.string	"ptxas"
        /*0030*/ 	.string	"Cuda compilation tools, release 13.0, V13.0.88"
        /*0030*/ 	.string	"Build cuda_13.0.r13.0/compiler.36424714_0"
        /*0030*/ 	.string	"-arch sm_100 -m 64 "



//--------------------- .note.nv.cuinfo           --------------------------
	.section	.note.nv.cuinfo,"",@"SHT_NOTE"
	.sectionflags	@"SHF_NOTE_NV_CUINFO"
        /*0018*/ 	.short	0x0002
        /*001a*/ 	.short	0x0064
        /*001c*/ 	.short	0x0082
	.zero		2


//--------------------- .nv.info                  --------------------------
	.section	.nv.info,"",@"SHT_CUDA_INFO"
	.align	4


	//----- nvinfo : EIATTR_REGCOUNT
	.align		4
        /*0000*/ 	.byte	0x04, 0x2f
        /*0002*/ 	.short	(.L_55 - .L_54)
	.align		4
.L_54:
        /*0004*/ 	.word	index@(_Z9calc_distPdS_S_i)
        /*0008*/ 	.word	0x0000001e


	//----- nvinfo : EIATTR_FRAME_SIZE
	.align		4
.L_55:
        /*000c*/ 	.byte	0x04, 0x11
        /*000e*/ 	.short	(.L_57 - .L_56)
	.align		4
.L_56:
        /*0010*/ 	.word	index@($_Z9calc_distPdS_S_i$__internal_accurate_pow)
        /*0014*/ 	.word	0x00000000


	//----- nvinfo : EIATTR_FRAME_SIZE
	.align		4
.L_57:
        /*0018*/ 	.byte	0x04, 0x11
        /*001a*/ 	.short	(.L_59 - .L_58)
	.align		4
.L_58:
        /*001c*/ 	.word	index@($__internal_0_$__cuda_sm20_dsqrt_rn_f64_mediumpath_v1)
        /*0020*/ 	.word	0x00000000


	//----- nvinfo : EIATTR_FRAME_SIZE
	.align		4
.L_59:
        /*0024*/ 	.byte	0x04, 0x11
        /*0026*/ 	.short	(.L_61 - .L_60)
	.align		4
.L_60:
        /*0028*/ 	.word	index@(_Z9calc_distPdS_S_i)
        /*002c*/ 	.word	0x00000000


	//----- nvinfo : EIATTR_REGCOUNT
	.align		4
.L_61:
        /*0030*/ 	.byte	0x04, 0x2f
        /*0032*/ 	.short	(.L_63 - .L_62)
	.align		4
.L_62:
        /*0034*/ 	.word	index@(_Z10random_solPiPdS0_i)
        /*0038*/ 	.word	0x00000020


	//----- nvinfo : EIATTR_FRAME_SIZE
	.align		4
.L_63:
        /*003c*/ 	.byte	0x04, 0x11
        /*003e*/ 	.short	(.L_65 - .L_64)
	.align		4
.L_64:
        /*0040*/ 	.word	index@(_Z10random_solPiPdS0_i)
        /*0044*/ 	.word	0x00000030


	//----- nvinfo : EIATTR_REGCOUNT
	.align		4
.L_65:
        /*0048*/ 	.byte	0x04, 0x2f
        /*004a*/ 	.short	(.L_67 - .L_66)
	.align		4
.L_66:
        /*004c*/ 	.word	index@(_ZN6thrust24THRUST_300001_SM_1000_NS8cuda_cub4core6detail13_kernel_agentINS1_8__reduce11ReduceAgentINS0_12zip_iteratorIN4cuda3std3__45tupleIJNS0_6detail15normal_iteratorINS0_10device_ptrIdEEEENS0_17counting_iteratorIlNS0_11use_defaultESI_SI_EEEEEEEPNSB_IJdlEEESM_iNS1_9__extrema9arg_min_fIdlNSA_4lessIdEEEEEEJSL_SN_iSS_EEEvDpT0_)
        /*0050*/ 	.word	0x00000020


	//----- nvinfo : EIATTR_FRAME_SIZE
	.align		4
.L_67:
        /*0054*/ 	.byte	0x04, 0x11
        /*0056*/ 	.short	(.L_69 - .L_68)
	.align		4
.L_68:
        /*0058*/ 	.word	index@(_ZN6thrust24THRUST_300001_SM_1000_NS8cuda_cub4core6detail13_kernel_agentINS1_8__reduce11ReduceAgentINS0_12zip_iteratorIN4cuda3std3__45tupleIJNS0_6detail15normal_iteratorINS0_10device_ptrIdEEEENS0_17counting_iteratorIlNS0_11use_defaultESI_SI_EEEEEEEPNSB_IJdlEEESM_iNS1_9__extrema9arg_min_fIdlNSA_4lessIdEEEEEEJSL_SN_iSS_EEEvDpT0_)
        /*005c*/ 	.word	0x00000000


	//----- nvinfo : EIATTR_REGCOUNT
	.align		4
.L_69:
        /*0060*/ 	.byte	0x04, 0x2f
        /*0062*/ 	.short	(.L_71 - .L_70)
	.align		4
.L_70:
        /*0064*/ 	.word	index@(_ZN6thrust24THRUST_300001_SM_1000_NS8cuda_cub4core6detail13_kernel_agentINS1_8__reduce11ReduceAgentINS0_12zip_iteratorIN4cuda3std3__45tupleIJNS0_6detail15normal_iteratorINS0_10device_ptrIdEEEENS0_17counting_iteratorIlNS0_11use_defaultESI_SI_EEEEEEEPNSB_IJdlEEESM_iNS1_9__extrema9arg_min_fIdlNSA_4lessIdEEEEEEJSL_SN_iN3cub18CUB_300001_SM_100013GridEvenShareIiEENSV_9GridQueueIjEESS_EEEvDpT0_)
        /*0068*/ 	.word	0x00000028


	//----- nvinfo : EIATTR_FRAME_SIZE
	.align		4
.L_71:
        /*006c*/ 	.byte	0x04, 0x11
        /*006e*/ 	.short	(.L_73 - .L_72)
	.align		4
.L_72:
        /*0070*/ 	.word	index@(_ZN6thrust24THRUST_300001_SM_1000_NS8cuda_cub4core6detail13_kernel_agentINS1_8__reduce11ReduceAgentINS0_12zip_iteratorIN4cuda3std3__45tupleIJNS0_6detail15normal_iteratorINS0_10device_ptrIdEEEENS0_17counting_iteratorIlNS0_11use_defaultESI_SI_EEEEEEEPNSB_IJdlEEESM_iNS1_9__extrema9arg_min_fIdlNSA_4lessIdEEEEEEJSL_SN_iN3cub18CUB_300001_SM_100013GridEvenShareIiEENSV_9GridQueueIjEESS_EEEvDpT0_)
        /*0074*/ 	.word	0x00000000


	//----- nvinfo : EIATTR_REGCOUNT
	.align		4
.L_73:
        /*0078*/ 	.byte	0x04, 0x2f
        /*007a*/ 	.short	(.L_75 - .L_74)
	.align		4
.L_74:
        /*007c*/ 	.word	index@(_ZN6thrust24THRUST_300001_SM_1000_NS8cuda_cub4core6detail13_kernel_agentINS1_8__reduce10DrainAgentIiEEJN3cub18CUB_300001_SM_10009GridQueueIjEEiEEEvDpT0_)
        /*0080*/ 	.word	0x00000008


	//----- nvinfo : EIATTR_FRAME_SIZE
	.align		4
.L_75:
        /*0084*/ 	.byte	0x04, 0x11
        /*0086*/ 	.short	(.L_77 - .L_76)
	.align		4
.L_76:
        /*0088*/ 	.word	index@(_ZN6thrust24THRUST_300001_SM_1000_NS8cuda_cub4core6detail13_kernel_agentINS1_8__reduce10DrainAgentIiEEJN3cub18CUB_300001_SM_10009GridQueueIjEEiEEEvDpT0_)
        /*008c*/ 	.word	0x00000000


	//----- nvinfo : EIATTR_REGCOUNT
	.align		4
.L_77:
        /*0090*/ 	.byte	0x04, 0x2f
        /*0092*/ 	.short	(.L_79 - .L_78)
	.align		4
.L_78:
        /*0094*/ 	.word	index@(_ZN6thrust24THRUST_300001_SM_1000_NS8cuda_cub4core6detail13_kernel_agentINS1_8__reduce11ReduceAgentIPN4cuda3std3__45tupleIJdlEEESC_SB_iNS1_9__extrema9arg_min_fIdlNS9_4lessIdEEEEEEJSC_SC_iSH_EEEvDpT0_)
        /*0098*/ 	.word	0x00000028


	//----- nvinfo : EIATTR_FRAME_SIZE
	.align		4
.L_79:
        /*009c*/ 	.byte	0x04, 0x11
        /*009e*/ 	.short	(.L_81 - .L_80)
	.align		4
.L_80:
        /*00a0*/ 	.word	index@(_ZN6thrust24THRUST_300001_SM_1000_NS8cuda_cub4core6detail13_kernel_agentINS1_8__reduce11ReduceAgentIPN4cuda3std3__45tupleIJdlEEESC_SB_iNS1_9__extrema9arg_min_fIdlNS9_4lessIdEEEEEEJSC_SC_iSH_EEEvDpT0_)
        /*00a4*/ 	.word	0x00000000


	//----- nvinfo : EIATTR_REGCOUNT
	.align		4
.L_81:
        /*00a8*/ 	.byte	0x04, 0x2f
        /*00aa*/ 	.short	(.L_83 - .L_82)
	.align		4
.L_82:
        /*00ac*/ 	.word	index@(_ZN6thrust24THRUST_300001_SM_1000_NS8cuda_cub4core6detail13_kernel_agentINS1_8__reduce11ReduceAgentINS0_12zip_iteratorIN4cuda3std3__45tupleIJNS0_6detail15normal_iteratorINS0_10device_ptrIdEEEENS0_17counting_iteratorIlNS0_11use_defaultESI_SI_EEEEEEEPNSB_IJdlEEESM_lNS1_9__extrema9arg_min_fIdlNSA_4lessIdEEEEEEJSL_SN_lSS_EEEvDpT0_)
        /*00b0*/ 	.word	0x00000020


	//----- nvinfo : EIATTR_FRAME_SIZE
	.align		4
.L_83:
        /*00b4*/ 	.byte	0x04, 0x11
        /*00b6*/ 	.short	(.L_85 - .L_84)
	.align		4
.L_84:
        /*00b8*/ 	.word	index@(_ZN6thrust24THRUST_300001_SM_1000_NS8cuda_cub4core6detail13_kernel_agentINS1_8__reduce11ReduceAgentINS0_12zip_iteratorIN4cuda3std3__45tupleIJNS0_6detail15normal_iteratorINS0_10device_ptrIdEEEENS0_17counting_iteratorIlNS0_11use_defaultESI_SI_EEEEEEEPNSB_IJdlEEESM_lNS1_9__extrema9arg_min_fIdlNSA_4lessIdEEEEEEJSL_SN_lSS_EEEvDpT0_)
        /*00bc*/ 	.word	0x00000000


	//----- nvinfo : EIATTR_REGCOUNT
	.align		4
.L_85:
        /*00c0*/ 	.byte	0x04, 0x2f
        /*00c2*/ 	.short	(.L_87 - .L_86)
	.align		4
.L_86:
        /*00c4*/ 	.word	index@(_ZN6thrust24THRUST_300001_SM_1000_NS8cuda_cub4core6detail13_kernel_agentINS1_8__reduce11ReduceAgentINS0_12zip_iteratorIN4cuda3std3__45tupleIJNS0_6detail15normal_iteratorINS0_10device_ptrIdEEEENS0_17counting_iteratorIlNS0_11use_defaultESI_SI_EEEEEEEPNSB_IJdlEEESM_lNS1_9__extrema9arg_min_fIdlNSA_4lessIdEEEEEEJSL_SN_lN3cub18CUB_300001_SM_100013GridEvenShareIlEENSV_9GridQueueIyEESS_EEEvDpT0_)
        /*00c8*/ 	.word	0x00000028


	//----- nvinfo : EIATTR_FRAME_SIZE
	.align		4
.L_87:
        /*00cc*/ 	.byte	0x04, 0x11
        /*00ce*/ 	.short	(.L_89 - .L_88)
	.align		4
.L_88:
        /*00d0*/ 	.word	index@(_ZN6thrust24THRUST_300001_SM_1000_NS8cuda_cub4core6detail13_kernel_agentINS1_8__reduce11ReduceAgentINS0_12zip_iteratorIN4cuda3std3__45tupleIJNS0_6detail15normal_iteratorINS0_10device_ptrIdEEEENS0_17counting_iteratorIlNS0_11use_defaultESI_SI_EEEEEEEPNSB_IJdlEEESM_lNS1_9__extrema9arg_min_fIdlNSA_4lessIdEEEEEEJSL_SN_lN3cub18CUB_300001_SM_100013GridEvenShareIlEENSV_9GridQueueIyEESS_EEEvDpT0_)
        /*00d4*/ 	.word	0x00000000


	//----- nvinfo : EIATTR_REGCOUNT
	.align		4
.L_89:
        /*00d8*/ 	.byte	0x04, 0x2f
        /*00da*/ 	.short	(.L_91 - .L_90)
	.align		4
.L_90:
        /*00dc*/ 	.word	index@(_ZN6thrust24THRUST_300001_SM_1000_NS8cuda_cub4core6detail13_kernel_agentINS1_8__reduce10DrainAgentIlEEJN3cub18CUB_300001_SM_10009GridQueueIyEElEEEvDpT0_)
        /*00e0*/ 	.word	0x00000008


	//----- nvinfo : EIATTR_FRAME_SIZE
	.align		4
.L_91:
        /*00e4*/ 	.byte	0x04, 0x11
        /*00e6*/ 	.short	(.L_93 - .L_92)
	.align		4
.L_92:
        /*00e8*/ 	.word	index@(_ZN6thrust24THRUST_300001_SM_1000_NS8cuda_cub4core6detail13_kernel_agentINS1_8__reduce10DrainAgentIlEEJN3cub18CUB_300001_SM_10009GridQueueIyEElEEEvDpT0_)
        /*00ec*/ 	.word	0x00000000


	//----- nvinfo : EIATTR_REGCOUNT
	.align		4
.L_93:
        /*00f0*/ 	.byte	0x04, 0x2f
        /*00f2*/ 	.short	(.L_95 - .L_94)
	.align		4
.L_94:
        /*00f4*/ 	.word	index@(_ZN6thrust24THRUST_300001_SM_1000_NS8cuda_cub4core6detail13_kernel_agentINS1_8__reduce11ReduceAgentIPN4cuda3std3__45tupleIJdlEEESC_SB_lNS1_9__extrema9arg_min_fIdlNS9_4lessIdEEEEEEJSC_SC_iSH_EEEvDpT0_)
        /*00f8*/ 	.word	0x00000028


	//----- nvinfo : EIATTR_FRAME_SIZE
	.align		4
.L_95:
        /*00fc*/ 	.byte	0x04, 0x11
        /*00fe*/ 	.short	(.L_97 - .L_96)
	.align		4
.L_96:
        /*0100*/ 	.word	index@(_ZN6thrust24THRUST_300001_SM_1000_NS8cuda_cub4core6detail13_kernel_agentINS1_8__reduce11ReduceAgentIPN4cuda3std3__45tupleIJdlEEESC_SB_lNS1_9__extrema9arg_min_fIdlNS9_4lessIdEEEEEEJSC_SC_iSH_EEEvDpT0_)
        /*0104*/ 	.word	0x00000000


	//----- nvinfo : EIATTR_REGCOUNT
	.align		4
.L_97:
        /*0108*/ 	.byte	0x04, 0x2f
        /*010a*/ 	.short	(.L_99 - .L_98)
	.align		4
.L_98:
        /*010c*/ 	.word	index@(_ZN3cub18CUB_300001_SM_10006detail11EmptyKernelIvEEvv)
        /*0110*/ 	.word	0x00000004


	//----- nvinfo : EIATTR_FRAME_SIZE
	.align		4
.L_99:
        /*0114*/ 	.byte	0x04, 0x11
        /*0116*/ 	.short	(.L_101 - .L_100)
	.align		4
.L_100:
        /*0118*/ 	.word	index@(_ZN3cub18CUB_300001_SM_10006detail11EmptyKernelIvEEvv)
        /*011c*/ 	.word	0x00000000


	//----- nvinfo : EIATTR_REGCOUNT
	.align		4
.L_101:
        /*0120*/ 	.byte	0x04, 0x2f
        /*0122*/ 	.short	(.L_103 - .L_102)
	.align		4
.L_102:
        /*0124*/ 	.word	index@(_ZN3cub18CUB_300001_SM_10006detail8for_each13static_kernelINS2_12policy_hub_t12policy_500_tEmN6thrust24THRUST_300001_SM_1000_NS8cuda_cub20__uninitialized_fill7functorINS7_10device_ptrIdEEdEEEEvT0_T1_)
        /*0128*/ 	.word	0x00000009


	//----- nvinfo : EIATTR_FRAME_SIZE
	.align		4
.L_103:
        /*012c*/ 	.byte	0x04, 0x11
        /*012e*/ 	.short	(.L_105 - .L_104)
	.align		4
.L_104:
        /*0130*/ 	.word	index@(_ZN3cub18CUB_300001_SM_10006detail8for_each13static_kernelINS2_12policy_hub_t12policy_500_tEmN6thrust24THRUST_300001_SM_1000_NS8cuda_cub20__uninitialized_fill7functorINS7_10device_ptrIdEEdEEEEvT0_T1_)
        /*0134*/ 	.word	0x00000000


	//----- nvinfo : EIATTR_REGCOUNT
	.align		4
.L_105:
        /*0138*/ 	.byte	0x04, 0x2f
        /*013a*/ 	.short	(.L_107 - .L_106)
	.align		4
.L_106:
        /*013c*/ 	.word	index@(_ZN3cub18CUB_300001_SM_10006detail8for_each13static_kernelINS2_12policy_hub_t12policy_500_tEmN6thrust24THRUST_300001_SM_1000_NS8cuda_cub20__uninitialized_fill7functorINS7_10device_ptrIiEEiEEEEvT0_T1_)
        /*0140*/ 	.word	0x00000008


	//----- nvinfo : EIATTR_FRAME_SIZE
	.align		4
.L_107:
        /*0144*/ 	.byte	0x04, 0x11
        /*0146*/ 	.short	(.L_109 - .L_108)
	.align		4
.L_108:
        /*0148*/ 	.word	index@(_ZN3cub18CUB_300001_SM_10006detail8for_each13static_kernelINS2_12policy_hub_t12policy_500_tEmN6thrust24THRUST_300001_SM_1000_NS8cuda_cub20__uninitialized_fill7functorINS7_10device_ptrIiEEiEEEEvT0_T1_)
        /*014c*/ 	.word	0x00000000


	//----- nvinfo : EIATTR_MIN_STACK_SIZE
	.align		4
.L_109:
        /*0150*/ 	.byte	0x04, 0x12
        /*0152*/ 	.short	(.L_111 - .L_110)
	.align		4
.L_110:
        /*0154*/ 	.word	index@(_ZN3cub18CUB_300001_SM_10006detail8for_each13static_kernelINS2_12policy_hub_t12policy_500_tEmN6thrust24THRUST_300001_SM_1000_NS8cuda_cub20__uninitialized_fill7functorINS7_10device_ptrIiEEiEEEEvT0_T1_)
        /*0158*/ 	.word	0x00000000


	//----- nvinfo : EIATTR_MIN_STACK_SIZE
	.align		4
.L_111:
        /*015c*/ 	.byte	0x04, 0x12
        /*015e*/ 	.short	(.L_113 - .L_112)
	.align		4
.L_112:
        /*0160*/ 	.word	index@(_ZN3cub18CUB_300001_SM_10006detail8for_each13static_kernelINS2_12policy_hub_t12policy_500_tEmN6thrust24THRUST_300001_SM_1000_NS8cuda_cub20__uninitialized_fill7functorINS7_10device_ptrIdEEdEEEEvT0_T1_)
        /*0164*/ 	.word	0x00000000


	//----- nvinfo : EIATTR_MIN_STACK_SIZE
	.align		4
.L_113:
        /*0168*/ 	.byte	0x04, 0x12
        /*016a*/ 	.short	(.L_115 - .L_114)
	.align		4
.L_114:
        /*016c*/ 	.word	index@(_ZN3cub18CUB_300001_SM_10006detail11EmptyKernelIvEEvv)
        /*0170*/ 	.word	0x00000000


	//----- nvinfo : EIATTR_MIN_STACK_SIZE
	.align		4
.L_115:
        /*0174*/ 	.byte	0x04, 0x12
        /*0176*/ 	.short	(.L_117 - .L_116)
	.align		4
.L_116:
        /*0178*/ 	.word	index@(_ZN6thrust24THRUST_300001_SM_1000_NS8cuda_cub4core6detail13_kernel_agentINS1_8__reduce11ReduceAgentIPN4cuda3std3__45tupleIJdlEEESC_SB_lNS1_9__extrema9arg_min_fIdlNS9_4lessIdEEEEEEJSC_SC_iSH_EEEvDpT0_)
        /*017c*/ 	.word	0x00000000


	//----- nvinfo : EIATTR_MIN_STACK_SIZE
	.align		4
.L_117:
        /*0180*/ 	.byte	0x04, 0x12
        /*0182*/ 	.short	(.L_119 - .L_118)
	.align		4
.L_118:
        /*0184*/ 	.word	index@(_ZN6thrust24THRUST_300001_SM_1000_NS8cuda_cub4core6detail13_kernel_agentINS1_8__reduce10DrainAgentIlEEJN3cub18CUB_300001_SM_10009GridQueueIyEElEEEvDpT0_)
        /*0188*/ 	.word	0x00000000


	//----- nvinfo : EIATTR_MIN_STACK_SIZE
	.align		4
.L_119:
        /*018c*/ 	.byte	0x04, 0x12
        /*018e*/ 	.short	(.L_121 - .L_120)
	.align		4
.L_120:
        /*0190*/ 	.word	index@(_ZN6thrust24THRUST_300001_SM_1000_NS8cuda_cub4core6detail13_kernel_agentINS1_8__reduce11ReduceAgentINS0_12zip_iteratorIN4cuda3std3__45tupleIJNS0_6detail15normal_iteratorINS0_10device_ptrIdEEEENS0_17counting_iteratorIlNS0_11use_defaultESI_SI_EEEEEEEPNSB_IJdlEEESM_lNS1_9__extrema9arg_min_fIdlNSA_4lessIdEEEEEEJSL_SN_lN3cub18CUB_300001_SM_100013GridEvenShareIlEENSV_9GridQueueIyEESS_EEEvDpT0_)
        /*0194*/ 	.word	0x00000000


	//----- nvinfo : EIATTR_MIN_STACK_SIZE
	.align		4
.L_121:
        /*0198*/ 	.byte	0x04, 0x12
        /*019a*/ 	.short	(.L_123 - .L_122)
	.align		4
.L_122:
        /*019c*/ 	.word	index@(_ZN6thrust24THRUST_300001_SM_1000_NS8cuda_cub4core6detail13_kernel_agentINS1_8__reduce11ReduceAgentINS0_12zip_iteratorIN4cuda3std3__45tupleIJNS0_6detail15normal_iteratorINS0_10device_ptrIdEEEENS0_17counting_iteratorIlNS0_11use_defaultESI_SI_EEEEEEEPNSB_IJdlEEESM_lNS1_9__extrema9arg_min_fIdlNSA_4lessIdEEEEEEJSL_SN_lSS_EEEvDpT0_)
        /*01a0*/ 	.word	0x00000000


	//----- nvinfo : EIATTR_MIN_STACK_SIZE
	.align		4
.L_123:
        /*01a4*/ 	.byte	0x04, 0x12
        /*01a6*/ 	.short	(.L_125 - .L_124)
	.align		4
.L_124:
        /*01a8*/ 	.word	index@(_ZN6thrust24THRUST_300001_SM_1000_NS8cuda_cub4core6detail13_kernel_agentINS1_8__reduce11ReduceAgentIPN4cuda3std3__45tupleIJdlEEESC_SB_iNS1_9__extrema9arg_min_fIdlNS9_4lessIdEEEEEEJSC_SC_iSH_EEEvDpT0_)
        /*01ac*/ 	.word	0x00000000


	//----- nvinfo : EIATTR_MIN_STACK_SIZE
	.align		4
.L_125:
        /*01b0*/ 	.byte	0x04, 0x12
        /*01b2*/ 	.short	(.L_127 - .L_126)
	.align		4
.L_126:
        /*01b4*/ 	.word	index@(_ZN6thrust24THRUST_300001_SM_1000_NS8cuda_cub4core6detail13_kernel_agentINS1_8__reduce10DrainAgentIiEEJN3cub18CUB_300001_SM_10009GridQueueIjEEiEEEvDpT0_)
        /*01b8*/ 	.word	0x00000000


	//----- nvinfo : EIATTR_MIN_STACK_SIZE
	.align		4
.L_127:
        /*01bc*/ 	.byte	0x04, 0x12
        /*01be*/ 	.short	(.L_129 - .L_128)
	.align		4
.L_128:
        /*01c0*/ 	.word	index@(_ZN6thrust24THRUST_300001_SM_1000_NS8cuda_cub4core6detail13_kernel_agentINS1_8__reduce11ReduceAgentINS0_12zip_iteratorIN4cuda3std3__45tupleIJNS0_6detail15normal_iteratorINS0_10device_ptrIdEEEENS0_17counting_iteratorIlNS0_11use_defaultESI_SI_EEEEEEEPNSB_IJdlEEESM_iNS1_9__extrema9arg_min_fIdlNSA_4lessIdEEEEEEJSL_SN_iN3cub18CUB_300001_SM_100013GridEvenShareIiEENSV_9GridQueueIjEESS_EEEvDpT0_)
        /*01c4*/ 	.word	0x00000000


	//----- nvinfo : EIATTR_MIN_STACK_SIZE
	.align		4
.L_129:
        /*01c8*/ 	.byte	0x04, 0x12
        /*01ca*/ 	.short	(.L_131 - .L_130)
	.align		4
.L_130:
        /*01cc*/ 	.word	index@(_ZN6thrust24THRUST_300001_SM_1000_NS8cuda_cub4core6detail13_kernel_agentINS1_8__reduce11ReduceAgentINS0_12zip_iteratorIN4cuda3std3__45tupleIJNS0_6detail15normal_iteratorINS0_10device_ptrIdEEEENS0_17counting_iteratorIlNS0_11use_defaultESI_SI_EEEEEEEPNSB_IJdlEEESM_iNS1_9__extrema9arg_min_fIdlNSA_4lessIdEEEEEEJSL_SN_iSS_EEEvDpT0_)
        /*01d0*/ 	.word	0x00000000


	//----- nvinfo : EIATTR_MIN_STACK_SIZE
	.align		4
.L_131:
        /*01d4*/ 	.byte	0x04, 0x12
        /*01d6*/ 	.short	(.L_133 - .L_132)
	.align		4
.L_132:
        /*01d8*/ 	.word	index@(_Z10random_solPiPdS0_i)
        /*01dc*/ 	.word	0x00000030


	//----- nvinfo : EIATTR_MIN_STACK_SIZE
	.align		4
.L_133:
        /*01e0*/ 	.byte	0x04, 0x12
        /*01e2*/ 	.short	(.L_135 - .L_134)
	.align		4
.L_134:
        /*01e4*/ 	.word	index@(_Z9calc_distPdS_S_i)
        /*01e8*/ 	.word	0x00000000
.L_135:


//--------------------- .nv.compat                --------------------------
	.section	.nv.compat,"",@"SHT_CUDA_COMPAT_INFO"
	.align	4
        /*0000*/ 	.byte	0x02, 0x09, 0x00, 0x00, 0x02, 0x02, 0x01, 0x00, 0x02, 0x05, 0x05, 0x00, 0x03, 0x07, 0x01, 0x01
        /*0010*/ 	.byte	0x02, 0x03, 0x00, 0x00, 0x02, 0x06, 0x01, 0x00, 0x04, 0x0b, 0x08, 0x00, 0x01, 0x00, 0x00, 0x00
        /*0020*/ 	.byte	0x00, 0x00, 0x00, 0x00


//--------------------- .nv.info._ZN3cub18CUB_300001_SM_10006detail8for_each13static_kernelINS2_12policy_hub_t12policy_500_tEmN6thrust24THRUST_300001_SM_1000_NS8cuda_cub20__uninitialized_fill7functorINS7_10device_ptrIiEEiEEEEvT0_T1_ --------------------------
	.section	.nv.info._ZN3cub18CUB_300001_SM_10006detail8for_each13static_kernelINS2_12policy_hub_t12policy_500_tEmN6thrust24THRUST_300001_SM_1000_NS8cuda_cub20__uninitialized_fill7functorINS7_10device_ptrIiEEiEEEEvT0_T1_,"",@"SHT_CUDA_INFO"
	.sectionflags	@""
	.align	4


	//----- nvinfo : EIATTR_CUDA_API_VERSION
	.align		4
        /*0000*/ 	.byte	0x04, 0x37
        /*0002*/ 	.short	(.L_137 - .L_136)
.L_136:
        /*0004*/ 	.word	0x00000082


	//----- nvinfo : EIATTR_KPARAM_INFO
	.align		4
.L_137:
        /*0008*/ 	.byte	0x04, 0x17
        /*000a*/ 	.short	(.L_139 - .L_138)
.L_138:
        /*000c*/ 	.word	0x00000000
        /*0010*/ 	.short	0x0001
        /*0012*/ 	.short	0x0008
        /*0014*/ 	.byte	0x00, 0xf0, 0x41, 0x00


	//----- nvinfo : EIATTR_KPARAM_INFO
	.align		4
.L_139:
        /*0018*/ 	.byte	0x04, 0x17
        /*001a*/ 	.short	(.L_141 - .L_140)
.L_140:
        /*001c*/ 	.word	0x00000000
        /*0020*/ 	.short	0x0000
        /*0022*/ 	.short	0x0000
        /*0024*/ 	.byte	0x00, 0xf0, 0x21, 0x00


	//----- nvinfo : EIATTR_SPARSE_MMA_MASK
	.align		4
.L_141:
        /*0028*/ 	.byte	0x03, 0x50
        /*002a*/ 	.short	0x0000


	//----- nvinfo : EIATTR_MAXREG_COUNT
	.align		4
        /*002c*/ 	.byte	0x03, 0x1b
        /*002e*/ 	.short	0x00ff


	//----- nvinfo : EIATTR_MERCURY_ISA_VERSION
	.align		4
        /*0030*/ 	.byte	0x03, 0x5f
        /*0032*/ 	.short	0x0101


	//----- nvinfo : EIATTR_VRC_CTA_INIT_COUNT
	.align		4
        /*0034*/ 	.byte	0x02, 0x4a
	.zero		1
	.zero		1


	//----- nvinfo : EIATTR_EXIT_INSTR_OFFSETS
	.align		4
        /*0038*/ 	.byte	0x04, 0x1c
        /*003a*/ 	.short	(.L_143 - .L_142)


	//   ....[0]....
.L_142:
        /*003c*/ 	.word	0x00000130


	//   ....[1]....
        /*0040*/ 	.word	0x00000230


	//   ....[2]....
        /*0044*/ 	.word	0x00000260


	//----- nvinfo : EIATTR_MAX_THREADS
	.align		4
.L_143:
        /*0048*/ 	.byte	0x04, 0x05
        /*004a*/ 	.short	(.L_145 - .L_144)
.L_144:
        /*004c*/ 	.word	0x00000100
        /*0050*/ 	.word	0x00000001
        /*0054*/ 	.word	0x00000001


	//----- nvinfo : EIATTR_CBANK_PARAM_SIZE
	.align		4
.L_145:
        /*0058*/ 	.byte	0x03, 0x19
        /*005a*/ 	.short	0x0018


	//----- nvinfo : EIATTR_PARAM_CBANK
	.align		4
        /*005c*/ 	.byte	0x04, 0x0a
        /*005e*/ 	.short	(.L_147 - .L_146)
	.align		4
.L_146:
        /*0060*/ 	.word	index@(.nv.constant0._ZN3cub18CUB_300001_SM_10006detail8for_each13static_kernelINS2_12policy_hub_t12policy_500_tEmN6thrust24THRUST_300001_SM_1000_NS8cuda_cub20__uninitialized_fill7functorINS7_10device_ptrIiEEiEEEEvT0_T1_)
        /*0064*/ 	.short	0x0380
        /*0066*/ 	.short	0x0018


	//----- nvinfo : EIATTR_SW_WAR
	.align		4
.L_147:
        /*0068*/ 	.byte	0x04, 0x36
        /*006a*/ 	.short	(.L_149 - .L_148)
.L_148:
        /*006c*/ 	.word	0x00000008
.L_149:


//--------------------- .nv.info._ZN3cub18CUB_300001_SM_10006detail8for_each13static_kernelINS2_12policy_hub_t12policy_500_tEmN6thrust24THRUST_300001_SM_1000_NS8cuda_cub20__uninitialized_fill7functorINS7_10device_ptrIdEEdEEEEvT0_T1_ --------------------------
	.section	.nv.info._ZN3cub18CUB_300001_SM_10006detail8for_each13static_kernelINS2_12policy_hub_t12policy_500_tEmN6thrust24THRUST_300001_SM_1000_NS8cuda_cub20__uninitialized_fill7functorINS7_10device_ptrIdEEdEEEEvT0_T1_,"",@"SHT_CUDA_INFO"
	.sectionflags	@""
	.align	4


	//----- nvinfo : EIATTR_CUDA_API_VERSION
	.align		4
        /*0000*/ 	.byte	0x04, 0x37
        /*0002*/ 	.short	(.L_151 - .L_150)
.L_150:
        /*0004*/ 	.word	0x00000082


	//----- nvinfo : EIATTR_KPARAM_INFO
	.align		4
.L_151:
        /*0008*/ 	.byte	0x04, 0x17
        /*000a*/ 	.short	(.L_153 - .L_152)
.L_152:
        /*000c*/ 	.word	0x00000000
        /*0010*/ 	.short	0x0001
        /*0012*/ 	.short	0x0008
        /*0014*/ 	.byte	0x00, 0xf0, 0x41, 0x00


	//----- nvinfo : EIATTR_KPARAM_INFO
	.align		4
.L_153:
        /*0018*/ 	.byte	0x04, 0x17
        /*001a*/ 	.short	(.L_155 - .L_154)
.L_154:
        /*001c*/ 	.word	0x00000000
        /*0020*/ 	.short	0x0000
        /*0022*/ 	.short	0x0000
        /*0024*/ 	.byte	0x00, 0xf0, 0x21, 0x00


	//----- nvinfo : EIATTR_SPARSE_MMA_MASK
	.align		4
.L_155:
        /*0028*/ 	.byte	0x03, 0x50
        /*002a*/ 	.short	0x0000


	//----- nvinfo : EIATTR_MAXREG_COUNT
	.align		4
        /*002c*/ 	.byte	0x03, 0x1b
        /*002e*/ 	.short	0x00ff


	//----- nvinfo : EIATTR_MERCURY_ISA_VERSION
	.align		4
        /*0030*/ 	.byte	0x03, 0x5f
        /*0032*/ 	.short	0x0101


	//----- nvinfo : EIATTR_VRC_CTA_INIT_COUNT
	.align		4
        /*0034*/ 	.byte	0x02, 0x4a
	.zero		1
	.zero		1


	//----- nvinfo : EIATTR_EXIT_INSTR_OFFSETS
	.align		4
        /*0038*/ 	.byte	0x04, 0x1c
        /*003a*/ 	.short	(.L_157 - .L_156)


	//   ....[0]....
.L_156:
        /*003c*/ 	.word	0x00000130


	//   ....[1]....
        /*0040*/ 	.word	0x00000230


	//   ....[2]....
        /*0044*/ 	.word	0x00000260


	//----- nvinfo : EIATTR_MAX_THREADS
	.align		4
.L_157:
        /*0048*/ 	.byte	0x04, 0x05
        /*004a*/ 	.short	(.L_159 - .L_158)
.L_158:
        /*004c*/ 	.word	0x00000100
        /*0050*/ 	.word	0x00000001
        /*0054*/ 	.word	0x00000001


	//----- nvinfo : EIATTR_CBANK_PARAM_SIZE
	.align		4
.L_159:
        /*0058*/ 	.byte	0x03, 0x19
        /*005a*/ 	.short	0x0018


	//----- nvinfo : EIATTR_PARAM_CBANK
	.align		4
        /*005c*/ 	.byte	0x04, 0x0a
        /*005e*/ 	.short	(.L_161 - .L_160)
	.align		4
.L_160:
        /*0060*/ 	.word	index@(.nv.constant0._ZN3cub18CUB_300001_SM_10006detail8for_each13static_kernelINS2_12policy_hub_t12policy_500_tEmN6thrust24THRUST_300001_SM_1000_NS8cuda_cub20__uninitialized_fill7functorINS7_10device_ptrIdEEdEEEEvT0_T1_)
        /*0064*/ 	.short	0x0380
        /*0066*/ 	.short	0x0018


	//----- nvinfo : EIATTR_SW_WAR
	.align		4
.L_161:
        /*0068*/ 	.byte	0x04, 0x36
        /*006a*/ 	.short	(.L_163 - .L_162)
.L_162:
        /*006c*/ 	.word	0x00000008
.L_163:


//--------------------- .nv.info._ZN3cub18CUB_300001_SM_10006detail11EmptyKernelIvEEvv --------------------------
	.section	.nv.info._ZN3cub18CUB_300001_SM_10006detail11EmptyKernelIvEEvv,"",@"SHT_CUDA_INFO"
	.sectionflags	@""
	.align	4


	//----- nvinfo : EIATTR_CUDA_API_VERSION
	.align		4
        /*0000*/ 	.byte	0x04, 0x37
        /*0002*/ 	.short	(.L_165 - .L_164)
.L_164:
        /*0004*/ 	.word	0x00000082


	//----- nvinfo : EIATTR_SPARSE_MMA_MASK
	.align		4
.L_165:
        /*0008*/ 	.byte	0x03, 0x50
        /*000a*/ 	.short	0x0000


	//----- nvinfo : EIATTR_MAXREG_COUNT
	.align		4
        /*000c*/ 	.byte	0x03, 0x1b
        /*000e*/ 	.short	0x00ff


	//----- nvinfo : EIATTR_MERCURY_ISA_VERSION
	.align		4
        /*0010*/ 	.byte	0x03, 0x5f
        /*0012*/ 	.short	0x0101


	//----- nvinfo : EIATTR_VRC_CTA_INIT_COUNT
	.align		4
        /*0014*/ 	.byte	0x02, 0x4a
	.zero		1
	.zero		1


	//----- nvinfo : EIATTR_EXIT_INSTR_OFFSETS
	.align		4
        /*0018*/ 	.byte	0x04, 0x1c
        /*001a*/ 	.short	(.L_167 - .L_166)


	//   ....[0]....
.L_166:
        /*001c*/ 	.word	0x00000010


	//----- nvinfo : EIATTR_SW_WAR
	.align		4
.L_167:
        /*0020*/ 	.byte	0x04, 0x36
        /*0022*/ 	.short	(.L_169 - .L_168)
.L_168:
        /*0024*/ 	.word	0x00000008
.L_169:


//--------------------- .nv.info._ZN6thrust24THRUST_300001_SM_1000_NS8cuda_cub4core6detail13_kernel_agentINS1_8__reduce11ReduceAgentIPN4cuda3std3__45tupleIJdlEEESC_SB_lNS1_9__extrema9arg_min_fIdlNS9_4lessIdEEEEEEJSC_SC_iSH_EEEvDpT0_ --------------------------
	.section	.nv.info._ZN6thrust24THRUST_300001_SM_1000_NS8cuda_cub4core6detail13_kernel_agentINS1_8__reduce11ReduceAgentIPN4cuda3std3__45tupleIJdlEEESC_SB_lNS1_9__extrema9arg_min_fIdlNS9_4lessIdEEEEEEJSC_SC_iSH_EEEvDpT0_,"",@"SHT_CUDA_INFO"
	.sectionflags	@""
	.align	4


	//----- nvinfo : EIATTR_CUDA_API_VERSION
	.align		4
        /*0000*/ 	.byte	0x04, 0x37
        /*0002*/ 	.short	(.L_171 - .L_170)
.L_170:
        /*0004*/ 	.word	0x00000082


	//----- nvinfo : EIATTR_KPARAM_INFO
	.align		4
.L_171:
        /*0008*/ 	.byte	0x04, 0x17
        /*000a*/ 	.short	(.L_173 - .L_172)
.L_172:
        /*000c*/ 	.word	0x00000000
        /*0010*/ 	.short	0x0003
        /*0012*/ 	.short	0x0014
        /*0014*/ 	.byte	0x00, 0xf0, 0x05, 0x00


	//----- nvinfo : EIATTR_KPARAM_INFO
	.align		4
.L_173:
        /*0018*/ 	.byte	0x04, 0x17
        /*001a*/ 	.short	(.L_175 - .L_174)
.L_174:
        /*001c*/ 	.word	0x00000000
        /*0020*/ 	.short	0x0002
        /*0022*/ 	.short	0x0010
        /*0024*/ 	.byte	0x00, 0xf0, 0x11, 0x00


	//----- nvinfo : EIATTR_KPARAM_INFO
	.align		4
.L_175:
        /*0028*/ 	.byte	0x04, 0x17
        /*002a*/ 	.short	(.L_177 - .L_176)
.L_176:
        /*002c*/ 	.word	0x00000000
        /*0030*/ 	.short	0x0001
        /*0032*/ 	.short	0x0008
        /*0034*/ 	.byte	0x00, 0xf5, 0x21, 0x00


	//----- nvinfo : EIATTR_KPARAM_INFO
	.align		4
.L_177:
        /*0038*/ 	.byte	0x04, 0x17
        /*003a*/ 	.short	(.L_179 - .L_178)
.L_178:
        /*003c*/ 	.word	0x00000000
        /*0040*/ 	.short	0x0000
        /*0042*/ 	.short	0x0000
        /*0044*/ 	.byte	0x00, 0xf5, 0x21, 0x00


	//----- nvinfo : EIATTR_SPARSE_MMA_MASK
	.align		4
.L_179:
        /*0048*/ 	.byte	0x03, 0x50
        /*004a*/ 	.short	0x0000


	//----- nvinfo : EIATTR_MAXREG_COUNT
	.align		4
        /*004c*/ 	.byte	0x03, 0x1b
        /*004e*/ 	.short	0x00ff


	//----- nvinfo : EIATTR_NUM_BARRIERS
	.align		4
        /*0050*/ 	.byte	0x02, 0x4c
        /*0052*/ 	.byte	0x01
	.zero		1


	//----- nvinfo : EIATTR_MERCURY_ISA_VERSION
	.align		4
        /*0054*/ 	.byte	0x03, 0x5f
        /*0056*/ 	.short	0x0101


	//----- nvinfo : EIATTR_COOP_GROUP_MASK_REGIDS
	.align		4
        /*0058*/ 	.byte	0x04, 0x29
        /*005a*/ 	.short	(.L_181 - .L_180)


	//   ....[0]....
.L_180:
        /*005c*/ 	.word	0xffffffff


	//   ....[1]....
        /*0060*/ 	.word	0xffffffff


	//   ....[2]....
        /*0064*/ 	.word	0xffffffff


	//   ....[3]....
        /*0068*/ 	.word	0xffffffff


	//   ....[4]....
        /*006c*/ 	.word	0xffffffff


	//   ....[5]....
        /*0070*/ 	.word	0xffffffff


	//   ....[6]....
        /*0074*/ 	.word	0xffffffff


	//   ....[7]....
        /*0078*/ 	.word	0xffffffff


	//   ....[8]....
        /*007c*/ 	.word	0xffffffff


	//   ....[9]....
        /*0080*/ 	.word	0xffffffff


	//   ....[10]....
        /*0084*/ 	.word	0xffffffff


	//   ....[11]....
        /*0088*/ 	.word	0xffffffff


	//   ....[12]....
        /*008c*/ 	.word	0xffffffff


	//   ....[13]....
        /*0090*/ 	.word	0xffffffff


	//   ....[14]....
        /*0094*/ 	.word	0xffffffff


	//   ....[15]....
        /*0098*/ 	.word	0xffffffff


	//   ....[16]....
        /*009c*/ 	.word	0xffffffff


	//   ....[17]....
        /*00a0*/ 	.word	0xffffffff


	//   ....[18]....
        /*00a4*/ 	.word	0xffffffff


	//   ....[19]....
        /*00a8*/ 	.word	0xffffffff


	//   ....[20]....
        /*00ac*/ 	.word	0xffffffff


	//   ....[21]....
        /*00b0*/ 	.word	0xffffffff


	//   ....[22]....
        /*00b4*/ 	.word	0xffffffff


	//   ....[23]....
        /*00b8*/ 	.word	0xffffffff


	//   ....[24]....
        /*00bc*/ 	.word	0xffffffff


	//   ....[25]....
        /*00c0*/ 	.word	0xffffffff


	//   ....[26]....
        /*00c4*/ 	.word	0xffffffff


	//   ....[27]....
        /*00c8*/ 	.word	0xffffffff


	//   ....[28]....
        /*00cc*/ 	.word	0xffffffff


	//   ....[29]....
        /*00d0*/ 	.word	0xffffffff


	//   ....[30]....
        /*00d4*/ 	.word	0xffffffff


	//   ....[31]....
        /*00d8*/ 	.word	0xffffffff


	//   ....[32]....
        /*00dc*/ 	.word	0xffffffff


	//   ....[33]....
        /*00e0*/ 	.word	0xffffffff


	//   ....[34]....
        /*00e4*/ 	.word	0xffffffff


	//   ....[35]....
        /*00e8*/ 	.word	0xffffffff


	//   ....[36]....
        /*00ec*/ 	.word	0xffffffff


	//   ....[37]....
        /*00f0*/ 	.word	0xffffffff


	//   ....[38]....
        /*00f4*/ 	.word	0xffffffff


	//   ....[39]....
        /*00f8*/ 	.word	0xffffffff


	//   ....[40]....
        /*00fc*/ 	.word	0xffffffff


	//   ....[41]....
        /*0100*/ 	.word	0xffffffff


	//   ....[42]....
        /*0104*/ 	.word	0xffffffff


	//   ....[43]....
        /*0108*/ 	.word	0xffffffff


	//   ....[44]....
        /*010c*/ 	.word	0xffffffff


	//   ....[45]....
        /*0110*/ 	.word	0xffffffff


	//   ....[46]....
        /*0114*/ 	.word	0xffffffff


	//   ....[47]....
        /*0118*/ 	.word	0xffffffff


	//   ....[48]....
        /*011c*/ 	.word	0xffffffff


	//   ....[49]....
        /*0120*/ 	.word	0xffffffff


	//   ....[50]....
        /*0124*/ 	.word	0xffffffff


	//   ....[51]....
        /*0128*/ 	.word	0xffffffff


	//   ....[52]....
        /*012c*/ 	.word	0xffffffff


	//   ....[53]....
        /*0130*/ 	.word	0xffffffff


	//   ....[54]....
        /*0134*/ 	.word	0xffffffff


	//   ....[55]....
        /*0138*/ 	.word	0xffffffff


	//   ....[56]....
        /*013c*/ 	.word	0xffffffff


	//   ....[57]....
        /*0140*/ 	.word	0xffffffff


	//   ....[58]....
        /*0144*/ 	.word	0xffffffff


	//   ....[59]....
        /*0148*/ 	.word	0xffffffff


	//----- nvinfo : EIATTR_COOP_GROUP_INSTR_OFFSETS
	.align		4
.L_181:
        /*014c*/ 	.byte	0x04, 0x28
        /*014e*/ 	.short	(.L_183 - .L_182)


	//   ....[0]....
.L_182:
        /*0150*/ 	.word	0x00000b10


	//   ....[1]....
        /*0154*/ 	.word	0x00000b40


	//   ....[2]....
        /*0158*/ 	.word	0x00000b60


	//   ....[3]....
        /*015c*/ 	.word	0x00000b70


	//   ....[4]....
        /*0160*/ 	.word	0x00000ca0


	//   ....[5]....
        /*0164*/ 	.word	0x00000cd0


	//   ....[6]....
        /*0168*/ 	.word	0x00000d00


	//   ....[7]....
        /*016c*/ 	.word	0x00000d20


	//   ....[8]....
        /*0170*/ 	.word	0x00000e50


	//   ....[9]....
        /*0174*/ 	.word	0x00000e80


	//   ....[10]....
        /*0178*/ 	.word	0x00000eb0


	//   ....[11]....
        /*017c*/ 	.word	0x00000ed0


	//   ....[12]....
        /*0180*/ 	.word	0x00001000


	//   ....[13]....
        /*0184*/ 	.word	0x00001030


	//   ....[14]....
        /*0188*/ 	.word	0x00001060


	//   ....[15]....
        /*018c*/ 	.word	0x00001080


	//   ....[16]....
        /*0190*/ 	.word	0x000011b0


	//   ....[17]....
        /*0194*/ 	.word	0x000011f0


	//   ....[18]....
        /*0198*/ 	.word	0x00001220


	//   ....[19]....
        /*019c*/ 	.word	0x00001260


	//   ....[20]....
        /*01a0*/ 	.word	0x00001f30


	//   ....[21]....
        /*01a4*/ 	.word	0x00001f40


	//   ....[22]....
        /*01a8*/ 	.word	0x00001f50


	//   ....[23]....
        /*01ac*/ 	.word	0x00001f60


	//   ....[24]....
        /*01b0*/ 	.word	0x00002090


	//   ....[25]....
        /*01b4*/ 	.word	0x000020d0


	//   ....[26]....
        /*01b8*/ 	.word	0x00002100


	//   ....[27]....
        /*01bc*/ 	.word	0x00002110


	//   ....[28]....
        /*01c0*/ 	.word	0x00002250


	//   ....[29]....
        /*01c4*/ 	.word	0x00002290


	//   ....[30]....
        /*01c8*/ 	.word	0x000022c0


	//   ....[31]....
        /*01cc*/ 	.word	0x000022d0


	//   ....[32]....
        /*01d0*/ 	.word	0x00002410


	//   ....[33]....
        /*01d4*/ 	.word	0x00002450


	//   ....[34]....
        /*01d8*/ 	.word	0x00002480


	//   ....[35]....
        /*01dc*/ 	.word	0x00002490


	//   ....[36]....
        /*01e0*/ 	.word	0x000025d0


	//   ....[37]....
        /*01e4*/ 	.word	0x00002610


	//   ....[38]....
        /*01e8*/ 	.word	0x00002640


	//   ....[39]....
        /*01ec*/ 	.word	0x00002660


	//   ....[40]....
        /*01f0*/ 	.word	0x00006110


	//   ....[41]....
        /*01f4*/ 	.word	0x00006140


	//   ....[42]....
        /*01f8*/ 	.word	0x00006160


	//   ....[43]....
        /*01fc*/ 	.word	0x00006170


	//   ....[44]....
        /*0200*/ 	.word	0x000062a0


	//   ....[45]....
        /*0204*/ 	.word	0x000062d0


	//   ....[46]....
        /*0208*/ 	.word	0x00006300


	//   ....[47]....
        /*020c*/ 	.word	0x00006320


	//   ....[48]....
        /*0210*/ 	.word	0x00006450


	//   ....[49]....
        /*0214*/ 	.word	0x00006480


	//   ....[50]....
        /*0218*/ 	.word	0x000064b0


	//   ....[51]....
        /*021c*/ 	.word	0x000064d0


	//   ....[52]....
        /*0220*/ 	.word	0x00006600


	//   ....[53]....
        /*0224*/ 	.word	0x00006630


	//   ....[54]....
        /*0228*/ 	.word	0x00006660


	//   ....[55]....
        /*022c*/ 	.word	0x00006680


	//   ....[56]....
        /*0230*/ 	.word	0x000067b0


	//   ....[57]....
        /*0234*/ 	.word	0x000067f0


	//   ....[58]....
        /*0238*/ 	.word	0x00006820


	//   ....[59]....
        /*023c*/ 	.word	0x00006830


	//----- nvinfo : EIATTR_VRC_CTA_INIT_COUNT
	.align		4
.L_183:
        /*0240*/ 	.byte	0x02, 0x4a
	.zero		1
	.zero		1


	//----- nvinfo : EIATTR_EXIT_INSTR_OFFSETS
	.align		4
        /*0244*/ 	.byte	0x04, 0x1c
        /*0246*/ 	.short	(.L_185 - .L_184)


	//   ....[0]....
.L_184:
        /*0248*/ 	.word	0x00000030


	//   ....[1]....
        /*024c*/ 	.word	0x00007470


	//   ....[2]....
        /*0250*/ 	.word	0x000074b0


	//----- nvinfo : EIATTR_MAX_THREADS
	.align		4
.L_185:
        /*0254*/ 	.byte	0x04, 0x05
        /*0256*/ 	.short	(.L_187 - .L_186)
.L_186:
        /*0258*/ 	.word	0x00000100
        /*025c*/ 	.word	0x00000001
        /*0260*/ 	.word	0x00000001


	//----- nvinfo : EIATTR_CRS_STACK_SIZE
	.align		4
.L_187:
        /*0264*/ 	.byte	0x04, 0x1e
        /*0266*/ 	.short	(.L_189 - .L_188)
.L_188:
        /*0268*/ 	.word	0x00000000


	//----- nvinfo : EIATTR_CBANK_PARAM_SIZE
	.align		4
.L_189:
        /*026c*/ 	.byte	0x03, 0x19
        /*026e*/ 	.short	0x0015


	//----- nvinfo : EIATTR_PARAM_CBANK
	.align		4
        /*0270*/ 	.byte	0x04, 0x0a
        /*0272*/ 	.short	(.L_191 - .L_190)
	.align		4
.L_190:
        /*0274*/ 	.word	index@(.nv.constant0._ZN6thrust24THRUST_300001_SM_1000_NS8cuda_cub4core6detail13_kernel_agentINS1_8__reduce11ReduceAgentIPN4cuda3std3__45tupleIJdlEEESC_SB_lNS1_9__extrema9arg_min_fIdlNS9_4lessIdEEEEEEJSC_SC_iSH_EEEvDpT0_)
        /*0278*/ 	.short	0x0380
        /*027a*/ 	.short	0x0015


	//----- nvinfo : EIATTR_SW_WAR
	.align		4
.L_191:
        /*027c*/ 	.byte	0x04, 0x36
        /*027e*/ 	.short	(.L_193 - .L_192)
.L_192:
        /*0280*/ 	.word	0x00000008
.L_193:


//--------------------- .nv.info._ZN6thrust24THRUST_300001_SM_1000_NS8cuda_cub4core6detail13_kernel_agentINS1_8__reduce10DrainAgentIlEEJN3cub18CUB_300001_SM_10009GridQueueIyEElEEEvDpT0_ --------------------------
	.section	.nv.info._ZN6thrust24THRUST_300001_SM_1000_NS8cuda_cub4core6detail13_kernel_agentINS1_8__reduce10DrainAgentIlEEJN3cub18CUB_300001_SM_10009GridQueueIyEElEEEvDpT0_,"",@"SHT_CUDA_INFO"
	.sectionflags	@""
	.align	4


	//----- nvinfo : EIATTR_CUDA_API_VERSION
	.align		4
        /*0000*/ 	.byte	0x04, 0x37
        /*0002*/ 	.short	(.L_195 - .L_194)
.L_194:
        /*0004*/ 	.word	0x00000082


	//----- nvinfo : EIATTR_KPARAM_INFO
	.align		4
.L_195:
        /*0008*/ 	.byte	0x04, 0x17
        /*000a*/ 	.short	(.L_197 - .L_196)
.L_196:
        /*000c*/ 	.word	0x00000000
        /*0010*/ 	.short	0x0001
        /*0012*/ 	.short	0x0008
        /*0014*/ 	.byte	0x00, 0xf0, 0x21, 0x00


	//----- nvinfo : EIATTR_KPARAM_INFO
	.align		4
.L_197:
        /*0018*/ 	.byte	0x04, 0x17
        /*001a*/ 	.short	(.L_199 - .L_198)
.L_198:
        /*001c*/ 	.word	0x00000000
        /*0020*/ 	.short	0x0000
        /*0022*/ 	.short	0x0000
        /*0024*/ 	.byte	0x00, 0xf0, 0x21, 0x00


	//----- nvinfo : EIATTR_SPARSE_MMA_MASK
	.align		4
.L_199:
        /*0028*/ 	.byte	0x03, 0x50
        /*002a*/ 	.short	0x0000


	//----- nvinfo : EIATTR_MAXREG_COUNT
	.align		4
        /*002c*/ 	.byte	0x03, 0x1b
        /*002e*/ 	.short	0x00ff


	//----- nvinfo : EIATTR_MERCURY_ISA_VERSION
	.align		4
        /*0030*/ 	.byte	0x03, 0x5f
        /*0032*/ 	.short	0x0101


	//----- nvinfo : EIATTR_VRC_CTA_INIT_COUNT
	.align		4
        /*0034*/ 	.byte	0x02, 0x4a
	.zero		1
	.zero		1


	//----- nvinfo : EIATTR_EXIT_INSTR_OFFSETS
	.align		4
        /*0038*/ 	.byte	0x04, 0x1c
        /*003a*/ 	.short	(.L_201 - .L_200)


	//   ....[0]....
.L_200:
        /*003c*/ 	.word	0x00000060


	//----- nvinfo : EIATTR_MAX_THREADS
	.align		4
.L_201:
        /*0040*/ 	.byte	0x04, 0x05
        /*0042*/ 	.short	(.L_203 - .L_202)
.L_202:
        /*0044*/ 	.word	0x00000001
        /*0048*/ 	.word	0x00000001
        /*004c*/ 	.word	0x00000001


	//----- nvinfo : EIATTR_CBANK_PARAM_SIZE
	.align		4
.L_203:
        /*0050*/ 	.byte	0x03, 0x19
        /*0052*/ 	.short	0x0010


	//----- nvinfo : EIATTR_PARAM_CBANK
	.align		4
        /*0054*/ 	.byte	0x04, 0x0a
        /*0056*/ 	.short	(.L_205 - .L_204)
	.align		4
.L_204:
        /*0058*/ 	.word	index@(.nv.constant0._ZN6thrust24THRUST_300001_SM_1000_NS8cuda_cub4core6detail13_kernel_agentINS1_8__reduce10DrainAgentIlEEJN3cub18CUB_300001_SM_10009GridQueueIyEElEEEvDpT0_)
        /*005c*/ 	.short	0x0380
        /*005e*/ 	.short	0x0010


	//----- nvinfo : EIATTR_SW_WAR
	.align		4
.L_205:
        /*0060*/ 	.byte	0x04, 0x36
        /*0062*/ 	.short	(.L_207 - .L_206)
.L_206:
        /*0064*/ 	.word	0x00000008
.L_207:


//--------------------- .nv.info._ZN6thrust24THRUST_300001_SM_1000_NS8cuda_cub4core6detail13_kernel_agentINS1_8__reduce11ReduceAgentINS0_12zip_iteratorIN4cuda3std3__45tupleIJNS0_6detail15normal_iteratorINS0_10device_ptrIdEEEENS0_17counting_iteratorIlNS0_11use_defaultESI_SI_EEEEEEEPNSB_IJdlEEESM_lNS1_9__extrema9arg_min_fIdlNSA_4lessIdEEEEEEJSL_SN_lN3cub18CUB_300001_SM_100013GridEvenShareIlEENSV_9GridQueueIyEESS_EEEvDpT0_ --------------------------
	.section	.nv.info._ZN6thrust24THRUST_300001_SM_1000_NS8cuda_cub4core6detail13_kernel_agentINS1_8__reduce11ReduceAgentINS0_12zip_iteratorIN4cuda3std3__45tupleIJNS0_6detail15normal_iteratorINS0_10device_ptrIdEEEENS0_17counting_iteratorIlNS0_11use_defaultESI_SI_EEEEEEEPNSB_IJdlEEESM_lNS1_9__extrema9arg_min_fIdlNSA_4lessIdEEEEEEJSL_SN_lN3cub18CUB_300001_SM_100013GridEvenShareIlEENSV_9GridQueueIyEESS_EEEvDpT0_,"",@"SHT_CUDA_INFO"
	.sectionflags	@""
	.align	4


	//----- nvinfo : EIATTR_CUDA_API_VERSION
	.align		4
        /*0000*/ 	.byte	0x04, 0x37
        /*0002*/ 	.short	(.L_209 - .L_208)
.L_208:
        /*0004*/ 	.word	0x00000082


	//----- nvinfo : EIATTR_KPARAM_INFO
	.align		4
.L_209:
        /*0008*/ 	.byte	0x04, 0x17
        /*000a*/ 	.short	(.L_211 - .L_210)
.L_210:
        /*000c*/ 	.word	0x00000000
        /*0010*/ 	.short	0x0005
        /*0012*/ 	.short	0x0070
        /*0014*/ 	.byte	0x00, 0xf0, 0x05, 0x00


	//----- nvinfo : EIATTR_KPARAM_INFO
	.align		4
.L_211:
        /*0018*/ 	.byte	0x04, 0x17
        /*001a*/ 	.short	(.L_213 - .L_212)
.L_212:
        /*001c*/ 	.word	0x00000000
        /*0020*/ 	.short	0x0004
        /*0022*/ 	.short	0x0068
        /*0024*/ 	.byte	0x00, 0xf0, 0x21, 0x00


	//----- nvinfo : EIATTR_KPARAM_INFO
	.align		4
.L_213:
        /*0028*/ 	.byte	0x04, 0x17
        /*002a*/ 	.short	(.L_215 - .L_214)
.L_214:
        /*002c*/ 	.word	0x00000000
        /*0030*/ 	.short	0x0003
        /*0032*/ 	.short	0x0020
        /*0034*/ 	.byte	0x00, 0xf0, 0x21, 0x01


	//----- nvinfo : EIATTR_KPARAM_INFO
	.align		4
.L_215:
        /*0038*/ 	.byte	0x04, 0x17
        /*003a*/ 	.short	(.L_217 - .L_216)
.L_216:
        /*003c*/ 	.word	0x00000000
        /*0040*/ 	.short	0x0002
        /*0042*/ 	.short	0x0018
        /*0044*/ 	.byte	0x00, 0xf0, 0x21, 0x00


	//----- nvinfo : EIATTR_KPARAM_INFO
	.align		4
.L_217:
        /*0048*/ 	.byte	0x04, 0x17
        /*004a*/ 	.short	(.L_219 - .L_218)
.L_218:
        /*004c*/ 	.word	0x00000000
        /*0050*/ 	.short	0x0001
        /*0052*/ 	.short	0x0010
        /*0054*/ 	.byte	0x00, 0xf5, 0x21, 0x00


	//----- nvinfo : EIATTR_KPARAM_INFO
	.align		4
.L_219:
        /*0058*/ 	.byte	0x04, 0x17
        /*005a*/ 	.short	(.L_221 - .L_220)
.L_220:
        /*005c*/ 	.word	0x00000000
        /*0060*/ 	.short	0x0000
        /*0062*/ 	.short	0x0000
        /*0064*/ 	.byte	0x00, 0xf0, 0x41, 0x00


	//----- nvinfo : EIATTR_SPARSE_MMA_MASK
	.align		4
.L_221:
        /*0068*/ 	.byte	0x03, 0x50
        /*006a*/ 	.short	0x0000


	//----- nvinfo : EIATTR_MAXREG_COUNT
	.align		4
        /*006c*/ 	.byte	0x03, 0x1b
        /*006e*/ 	.short	0x00ff


	//----- nvinfo : EIATTR_NUM_BARRIERS
	.align		4
        /*0070*/ 	.byte	0x02, 0x4c
        /*0072*/ 	.byte	0x01
	.zero		1


	//----- nvinfo : EIATTR_MERCURY_ISA_VERSION
	.align		4
        /*0074*/ 	.byte	0x03, 0x5f
        /*0076*/ 	.short	0x0101


	//----- nvinfo : EIATTR_COOP_GROUP_MASK_REGIDS
	.align		4
        /*0078*/ 	.byte	0x04, 0x29
        /*007a*/ 	.short	(.L_223 - .L_222)


	//   ....[0]....
.L_222:
        /*007c*/ 	.word	0xffffffff


	//   ....[1]....
        /*0080*/ 	.word	0xffffffff


	//   ....[2]....
        /*0084*/ 	.word	0xffffffff


	//   ....[3]....
        /*0088*/ 	.word	0xffffffff


	//   ....[4]....
        /*008c*/ 	.word	0xffffffff


	//   ....[5]....
        /*0090*/ 	.word	0xffffffff


	//   ....[6]....
        /*0094*/ 	.word	0xffffffff


	//   ....[7]....
        /*0098*/ 	.word	0xffffffff


	//   ....[8]....
        /*009c*/ 	.word	0xffffffff


	//   ....[9]....
        /*00a0*/ 	.word	0xffffffff


	//   ....[10]....
        /*00a4*/ 	.word	0xffffffff


	//   ....[11]....
        /*00a8*/ 	.word	0xffffffff


	//   ....[12]....
        /*00ac*/ 	.word	0xffffffff


	//   ....[13]....
        /*00b0*/ 	.word	0xffffffff


	//   ....[14]....
        /*00b4*/ 	.word	0xffffffff


	//   ....[15]....
        /*00b8*/ 	.word	0xffffffff


	//   ....[16]....
        /*00bc*/ 	.word	0xffffffff


	//   ....[17]....
        /*00c0*/ 	.word	0xffffffff


	//   ....[18]....
        /*00c4*/ 	.word	0xffffffff


	//   ....[19]....
        /*00c8*/ 	.word	0xffffffff


	//   ....[20]....
        /*00cc*/ 	.word	0xffffffff


	//   ....[21]....
        /*00d0*/ 	.word	0xffffffff


	//   ....[22]....
        /*00d4*/ 	.word	0xffffffff


	//   ....[23]....
        /*00d8*/ 	.word	0xffffffff


	//   ....[24]....
        /*00dc*/ 	.word	0xffffffff


	//   ....[25]....
        /*00e0*/ 	.word	0xffffffff


	//   ....[26]....
        /*00e4*/ 	.word	0xffffffff


	//   ....[27]....
        /*00e8*/ 	.word	0xffffffff


	//   ....[28]....
        /*00ec*/ 	.word	0xffffffff


	//   ....[29]....
        /*00f0*/ 	.word	0xffffffff


	//   ....[30]....
        /*00f4*/ 	.word	0xffffffff


	//   ....[31]....
        /*00f8*/ 	.word	0xffffffff


	//   ....[32]....
        /*00fc*/ 	.word	0xffffffff


	//   ....[33]....
        /*0100*/ 	.word	0xffffffff


	//   ....[34]....
        /*0104*/ 	.word	0xffffffff


	//   ....[35]....
        /*0108*/ 	.word	0xffffffff


	//   ....[36]....
        /*010c*/ 	.word	0xffffffff


	//   ....[37]....
        /*0110*/ 	.word	0xffffffff


	//   ....[38]....
        /*0114*/ 	.word	0xffffffff


	//   ....[39]....
        /*0118*/ 	.word	0xffffffff


	//   ....[40]....
        /*011c*/ 	.word	0xffffffff


	//   ....[41]....
        /*0120*/ 	.word	0xffffffff


	//   ....[42]....
        /*0124*/ 	.word	0xffffffff


	//   ....[43]....
        /*0128*/ 	.word	0xffffffff


	//   ....[44]....
        /*012c*/ 	.word	0xffffffff


	//   ....[45]....
        /*0130*/ 	.word	0xffffffff


	//   ....[46]....
        /*0134*/ 	.word	0xffffffff


	//   ....[47]....
        /*0138*/ 	.word	0xffffffff


	//   ....[48]....
        /*013c*/ 	.word	0xffffffff


	//   ....[49]....
        /*0140*/ 	.word	0xffffffff


	//   ....[50]....
        /*0144*/ 	.word	0xffffffff


	//   ....[51]....
        /*0148*/ 	.word	0xffffffff


	//   ....[52]....
        /*014c*/ 	.word	0xffffffff


	//   ....[53]....
        /*0150*/ 	.word	0xffffffff


	//   ....[54]....
        /*0154*/ 	.word	0xffffffff


	//   ....[55]....
        /*0158*/ 	.word	0xffffffff


	//   ....[56]....
        /*015c*/ 	.word	0xffffffff


	//   ....[57]....
        /*0160*/ 	.word	0xffffffff


	//   ....[58]....
        /*0164*/ 	.word	0xffffffff


	//   ....[59]....
        /*0168*/ 	.word	0xffffffff


	//----- nvinfo : EIATTR_COOP_GROUP_INSTR_OFFSETS
	.align		4
.L_223:
        /*016c*/ 	.byte	0x04, 0x28
        /*016e*/ 	.short	(.L_225 - .L_224)


	//   ....[0]....
.L_224:
        /*0170*/ 	.word	0x00000d40


	//   ....[1]....
        /*0174*/ 	.word	0x00000d70


	//   ....[2]....
        /*0178*/ 	.word	0x00000d90


	//   ....[3]....
        /*017c*/ 	.word	0x00000da0


	//   ....[4]....
        /*0180*/ 	.word	0x00000ed0


	//   ....[5]....
        /*0184*/ 	.word	0x00000f00


	//   ....[6]....
        /*0188*/ 	.word	0x00000f30


	//   ....[7]....
        /*018c*/ 	.word	0x00000f50


	//   ....[8]....
        /*0190*/ 	.word	0x00001080


	//   ....[9]....
        /*0194*/ 	.word	0x000010b0


	//   ....[10]....
        /*0198*/ 	.word	0x000010e0


	//   ....[11]....
        /*019c*/ 	.word	0x00001100


	//   ....[12]....
        /*01a0*/ 	.word	0x00001230


	//   ....[13]....
        /*01a4*/ 	.word	0x00001260


	//   ....[14]....
        /*01a8*/ 	.word	0x00001290


	//   ....[15]....
        /*01ac*/ 	.word	0x000012b0


	//   ....[16]....
        /*01b0*/ 	.word	0x000013e0


	//   ....[17]....
        /*01b4*/ 	.word	0x00001420


	//   ....[18]....
        /*01b8*/ 	.word	0x00001450


	//   ....[19]....
        /*01bc*/ 	.word	0x00001490


	//   ....[20]....
        /*01c0*/ 	.word	0x00002160


	//   ....[21]....
        /*01c4*/ 	.word	0x00002170


	//   ....[22]....
        /*01c8*/ 	.word	0x00002180


	//   ....[23]....
        /*01cc*/ 	.word	0x00002190


	//   ....[24]....
        /*01d0*/ 	.word	0x000022c0


	//   ....[25]....
        /*01d4*/ 	.word	0x00002300


	//   ....[26]....
        /*01d8*/ 	.word	0x00002330


	//   ....[27]....
        /*01dc*/ 	.word	0x00002340


	//   ....[28]....
        /*01e0*/ 	.word	0x00002480


	//   ....[29]....
        /*01e4*/ 	.word	0x000024c0


	//   ....[30]....
        /*01e8*/ 	.word	0x000024f0


	//   ....[31]....
        /*01ec*/ 	.word	0x00002510


	//   ....[32]....
        /*01f0*/ 	.word	0x00002640


	//   ....[33]....
        /*01f4*/ 	.word	0x00002680


	//   ....[34]....
        /*01f8*/ 	.word	0x000026b0


	//   ....[35]....
        /*01fc*/ 	.word	0x000026c0


	//   ....[36]....
        /*0200*/ 	.word	0x00002800


	//   ....[37]....
        /*0204*/ 	.word	0x00002840


	//   ....[38]....
        /*0208*/ 	.word	0x00002870


	//   ....[39]....
        /*020c*/ 	.word	0x00002890


	//   ....[40]....
        /*0210*/ 	.word	0x00005490


	//   ....[41]....
        /*0214*/ 	.word	0x000054c0


	//   ....[42]....
        /*0218*/ 	.word	0x000054e0


	//   ....[43]....
        /*021c*/ 	.word	0x000054f0


	//   ....[44]....
        /*0220*/ 	.word	0x00005620


	//   ....[45]....
        /*0224*/ 	.word	0x00005650


	//   ....[46]....
        /*0228*/ 	.word	0x00005680


	//   ....[47]....
        /*022c*/ 	.word	0x000056a0


	//   ....[48]....
        /*0230*/ 	.word	0x000057d0


	//   ....[49]....
        /*0234*/ 	.word	0x00005800


	//   ....[50]....
        /*0238*/ 	.word	0x00005830


	//   ....[51]....
        /*023c*/ 	.word	0x00005850


	//   ....[52]....
        /*0240*/ 	.word	0x00005980


	//   ....[53]....
        /*0244*/ 	.word	0x000059b0


	//   ....[54]....
        /*0248*/ 	.word	0x000059e0


	//   ....[55]....
        /*024c*/ 	.word	0x00005a00


	//   ....[56]....
        /*0250*/ 	.word	0x00005b30


	//   ....[57]....
        /*0254*/ 	.word	0x00005b70


	//   ....[58]....
        /*0258*/ 	.word	0x00005ba0


	//   ....[59]....
        /*025c*/ 	.word	0x00005be0


	//----- nvinfo : EIATTR_VRC_CTA_INIT_COUNT
	.align		4
.L_225:
        /*0260*/ 	.byte	0x02, 0x4a
	.zero		1
	.zero		1


	//----- nvinfo : EIATTR_EXIT_INSTR_OFFSETS
	.align		4
        /*0264*/ 	.byte	0x04, 0x1c
        /*0266*/ 	.short	(.L_227 - .L_226)


	//   ....[0]....
.L_226:
        /*0268*/ 	.word	0x000067f0


	//   ....[1]....
        /*026c*/ 	.word	0x00006840


	//----- nvinfo : EIATTR_MAX_THREADS
	.align		4
.L_227:
        /*0270*/ 	.byte	0x04, 0x05
        /*0272*/ 	.short	(.L_229 - .L_228)
.L_228:
        /*0274*/ 	.word	0x00000100
        /*0278*/ 	.word	0x00000001
        /*027c*/ 	.word	0x00000001


	//----- nvinfo : EIATTR_CRS_STACK_SIZE
	.align		4
.L_229:
        /*0280*/ 	.byte	0x04, 0x1e
        /*0282*/ 	.short	(.L_231 - .L_230)
.L_230:
        /*0284*/ 	.word	0x00000000


	//----- nvinfo : EIATTR_CBANK_PARAM_SIZE
	.align		4
.L_231:
        /*0288*/ 	.byte	0x03, 0x19
        /*028a*/ 	.short	0x0071


	//----- nvinfo : EIATTR_PARAM_CBANK
	.align		4
        /*028c*/ 	.byte	0x04, 0x0a
        /*028e*/ 	.short	(.L_233 - .L_232)
	.align		4
.L_232:
        /*0290*/ 	.word	index@(.nv.constant0._ZN6thrust24THRUST_300001_SM_1000_NS8cuda_cub4core6detail13_kernel_agentINS1_8__reduce11ReduceAgentINS0_12zip_iteratorIN4cuda3std3__45tupleIJNS0_6detail15normal_iteratorINS0_10device_ptrIdEEEENS0_17counting_iteratorIlNS0_11use_defaultESI_SI_EEEEEEEPNSB_IJdlEEESM_lNS1_9__extrema9arg_min_fIdlNSA_4lessIdEEEEEEJSL_SN_lN3cub18CUB_300001_SM_100013GridEvenShareIlEENSV_9GridQueueIyEESS_EEEvDpT0_)
        /*0294*/ 	.short	0x0380
        /*0296*/ 	.short	0x0071


	//----- nvinfo : EIATTR_SW_WAR
	.align		4
.L_233:
        /*0298*/ 	.byte	0x04, 0x36
        /*029a*/ 	.short	(.L_235 - .L_234)
.L_234:
        /*029c*/ 	.word	0x00000008
.L_235:


//--------------------- .nv.info._ZN6thrust24THRUST_300001_SM_1000_NS8cuda_cub4core6detail13_kernel_agentINS1_8__reduce11ReduceAgentINS0_12zip_iteratorIN4cuda3std3__45tupleIJNS0_6detail15normal_iteratorINS0_10device_ptrIdEEEENS0_17counting_iteratorIlNS0_11use_defaultESI_SI_EEEEEEEPNSB_IJdlEEESM_lNS1_9__extrema9arg_min_fIdlNSA_4lessIdEEEEEEJSL_SN_lSS_EEEvDpT0_ --------------------------
	.section	.nv.info._ZN6thrust24THRUST_300001_SM_1000_NS8cuda_cub4core6detail13_kernel_agentINS1_8__reduce11ReduceAgentINS0_12zip_iteratorIN4cuda3std3__45tupleIJNS0_6detail15normal_iteratorINS0_10device_ptrIdEEEENS0_17counting_iteratorIlNS0_11use_defaultESI_SI_EEEEEEEPNSB_IJdlEEESM_lNS1_9__extrema9arg_min_fIdlNSA_4lessIdEEEEEEJSL_SN_lSS_EEEvDpT0_,"",@"SHT_CUDA_INFO"
	.sectionflags	@""
	.align	4


	//----- nvinfo : EIATTR_CUDA_API_VERSION
	.align		4
        /*0000*/ 	.byte	0x04, 0x37
        /*0002*/ 	.short	(.L_237 - .L_236)
.L_236:
        /*0004*/ 	.word	0x00000082


	//----- nvinfo : EIATTR_KPARAM_INFO
	.align		4
.L_237:
        /*0008*/ 	.byte	0x04, 0x17
        /*000a*/ 	.short	(.L_239 - .L_238)
.L_238:
        /*000c*/ 	.word	0x00000000
        /*0010*/ 	.short	0x0003
        /*0012*/ 	.short	0x0020
        /*0014*/ 	.byte	0x00, 0xf0, 0x05, 0x00


	//----- nvinfo : EIATTR_KPARAM_INFO
	.align		4
.L_239:
        /*0018*/ 	.byte	0x04, 0x17
        /*001a*/ 	.short	(.L_241 - .L_240)
.L_240:
        /*001c*/ 	.word	0x00000000
        /*0020*/ 	.short	0x0002
        /*0022*/ 	.short	0x0018
        /*0024*/ 	.byte	0x00, 0xf0, 0x21, 0x00


	//----- nvinfo : EIATTR_KPARAM_INFO
	.align		4
.L_241:
        /*0028*/ 	.byte	0x04, 0x17
        /*002a*/ 	.short	(.L_243 - .L_242)
.L_242:
        /*002c*/ 	.word	0x00000000
        /*0030*/ 	.short	0x0001
        /*0032*/ 	.short	0x0010
        /*0034*/ 	.byte	0x00, 0xf5, 0x21, 0x00


	//----- nvinfo : EIATTR_KPARAM_INFO
	.align		4
.L_243:
        /*0038*/ 	.byte	0x04, 0x17
        /*003a*/ 	.short	(.L_245 - .L_244)
.L_244:
        /*003c*/ 	.word	0x00000000
        /*0040*/ 	.short	0x0000
        /*0042*/ 	.short	0x0000
        /*0044*/ 	.byte	0x00, 0xf0, 0x41, 0x00


	//----- nvinfo : EIATTR_SPARSE_MMA_MASK
	.align		4
.L_245:
        /*0048*/ 	.byte	0x03, 0x50
        /*004a*/ 	.short	0x0000


	//----- nvinfo : EIATTR_MAXREG_COUNT
	.align		4
        /*004c*/ 	.byte	0x03, 0x1b
        /*004e*/ 	.short	0x00ff


	//----- nvinfo : EIATTR_NUM_BARRIERS
	.align		4
        /*0050*/ 	.byte	0x02, 0x4c
        /*0052*/ 	.byte	0x01
	.zero		1


	//----- nvinfo : EIATTR_MERCURY_ISA_VERSION
	.align		4
        /*0054*/ 	.byte	0x03, 0x5f
        /*0056*/ 	.short	0x0101


	//----- nvinfo : EIATTR_COOP_GROUP_MASK_REGIDS
	.align		4
        /*0058*/ 	.byte	0x04, 0x29
        /*005a*/ 	.short	(.L_247 - .L_246)


	//   ....[0]....
.L_246:
        /*005c*/ 	.word	0xffffffff


	//   ....[1]....
        /*0060*/ 	.word	0xffffffff


	//   ....[2]....
        /*0064*/ 	.word	0xffffffff


	//   ....[3]....
        /*0068*/ 	.word	0xffffffff


	//   ....[4]....
        /*006c*/ 	.word	0xffffffff


	//   ....[5]....
        /*0070*/ 	.word	0xffffffff


	//   ....[6]....
        /*0074*/ 	.word	0xffffffff


	//   ....[7]....
        /*0078*/ 	.word	0xffffffff


	//   ....[8]....
        /*007c*/ 	.word	0xffffffff


	//   ....[9]....
        /*0080*/ 	.word	0xffffffff


	//   ....[10]....
        /*0084*/ 	.word	0xffffffff


	//   ....[11]....
        /*0088*/ 	.word	0xffffffff


	//   ....[12]....
        /*008c*/ 	.word	0xffffffff


	//   ....[13]....
        /*0090*/ 	.word	0xffffffff


	//   ....[14]....
        /*0094*/ 	.word	0xffffffff


	//   ....[15]....
        /*0098*/ 	.word	0xffffffff


	//   ....[16]....
        /*009c*/ 	.word	0xffffffff


	//   ....[17]....
        /*00a0*/ 	.word	0xffffffff


	//   ....[18]....
        /*00a4*/ 	.word	0xffffffff


	//   ....[19]....
        /*00a8*/ 	.word	0xffffffff


	//   ....[20]....
        /*00ac*/ 	.word	0xffffffff


	//   ....[21]....
        /*00b0*/ 	.word	0xffffffff


	//   ....[22]....
        /*00b4*/ 	.word	0xffffffff


	//   ....[23]....
        /*00b8*/ 	.word	0xffffffff


	//   ....[24]....
        /*00bc*/ 	.word	0xffffffff


	//   ....[25]....
        /*00c0*/ 	.word	0xffffffff


	//   ....[26]....
        /*00c4*/ 	.word	0xffffffff


	//   ....[27]....
        /*00c8*/ 	.word	0xffffffff


	//   ....[28]....
        /*00cc*/ 	.word	0xffffffff


	//   ....[29]....
        /*00d0*/ 	.word	0xffffffff


	//   ....[30]....
        /*00d4*/ 	.word	0xffffffff


	//   ....[31]....
        /*00d8*/ 	.word	0xffffffff


	//   ....[32]....
        /*00dc*/ 	.word	0xffffffff


	//   ....[33]....
        /*00e0*/ 	.word	0xffffffff


	//   ....[34]....
        /*00e4*/ 	.word	0xffffffff


	//   ....[35]....
        /*00e8*/ 	.word	0xffffffff


	//   ....[36]....
        /*00ec*/ 	.word	0xffffffff


	//   ....[37]....
        /*00f0*/ 	.word	0xffffffff


	//   ....[38]....
        /*00f4*/ 	.word	0xffffffff


	//   ....[39]....
        /*00f8*/ 	.word	0xffffffff


	//   ....[40]....
        /*00fc*/ 	.word	0xffffffff


	//   ....[41]....
        /*0100*/ 	.word	0xffffffff


	//   ....[42]....
        /*0104*/ 	.word	0xffffffff


	//   ....[43]....
        /*0108*/ 	.word	0xffffffff


	//   ....[44]....
        /*010c*/ 	.word	0xffffffff


	//   ....[45]....
        /*0110*/ 	.word	0xffffffff


	//   ....[46]....
        /*0114*/ 	.word	0xffffffff


	//   ....[47]....
        /*0118*/ 	.word	0xffffffff


	//   ....[48]....
        /*011c*/ 	.word	0xffffffff


	//   ....[49]....
        /*0120*/ 	.word	0xffffffff


	//   ....[50]....
        /*0124*/ 	.word	0xffffffff


	//   ....[51]....
        /*0128*/ 	.word	0xffffffff


	//   ....[52]....
        /*012c*/ 	.word	0xffffffff


	//   ....[53]....
        /*0130*/ 	.word	0xffffffff


	//   ....[54]....
        /*0134*/ 	.word	0xffffffff


	//   ....[55]....
        /*0138*/ 	.word	0xffffffff


	//   ....[56]....
        /*013c*/ 	.word	0xffffffff


	//   ....[57]....
        /*0140*/ 	.word	0xffffffff


	//   ....[58]....
        /*0144*/ 	.word	0xffffffff


	//   ....[59]....
        /*0148*/ 	.word	0xffffffff


	//----- nvinfo : EIATTR_COOP_GROUP_INSTR_OFFSETS
	.align		4
.L_247:
        /*014c*/ 	.byte	0x04, 0x28
        /*014e*/ 	.short	(.L_249 - .L_248)


	//   ....[0]....
.L_248:
        /*0150*/ 	.word	0x00000c70


	//   ....[1]....
        /*0154*/ 	.word	0x00000ca0


	//   ....[2]....
        /*0158*/ 	.word	0x00000cc0


	//   ....[3]....
        /*015c*/ 	.word	0x00000cd0


	//   ....[4]....
        /*0160*/ 	.word	0x00000e00


	//   ....[5]....
        /*0164*/ 	.word	0x00000e30


	//   ....[6]....
        /*0168*/ 	.word	0x00000e60


	//   ....[7]....
        /*016c*/ 	.word	0x00000e80


	//   ....[8]....
        /*0170*/ 	.word	0x00000fb0


	//   ....[9]....
        /*0174*/ 	.word	0x00000fe0


	//   ....[10]....
        /*0178*/ 	.word	0x00001010


	//   ....[11]....
        /*017c*/ 	.word	0x00001030


	//   ....[12]....
        /*0180*/ 	.word	0x00001160


	//   ....[13]....
        /*0184*/ 	.word	0x00001190


	//   ....[14]....
        /*0188*/ 	.word	0x000011c0


	//   ....[15]....
        /*018c*/ 	.word	0x000011e0


	//   ....[16]....
        /*0190*/ 	.word	0x00001310


	//   ....[17]....
        /*0194*/ 	.word	0x00001350


	//   ....[18]....
        /*0198*/ 	.word	0x00001380


	//   ....[19]....
        /*019c*/ 	.word	0x000013c0


	//   ....[20]....
        /*01a0*/ 	.word	0x00002090


	//   ....[21]....
        /*01a4*/ 	.word	0x000020a0


	//   ....[22]....
        /*01a8*/ 	.word	0x000020b0


	//   ....[23]....
        /*01ac*/ 	.word	0x000020c0


	//   ....[24]....
        /*01b0*/ 	.word	0x000021f0


	//   ....[25]....
        /*01b4*/ 	.word	0x00002230


	//   ....[26]....
        /*01b8*/ 	.word	0x00002260


	//   ....[27]....
        /*01bc*/ 	.word	0x00002270


	//   ....[28]....
        /*01c0*/ 	.word	0x000023b0


	//   ....[29]....
        /*01c4*/ 	.word	0x000023f0


	//   ....[30]....
        /*01c8*/ 	.word	0x00002420


	//   ....[31]....
        /*01cc*/ 	.word	0x00002430


	//   ....[32]....
        /*01d0*/ 	.word	0x00002570


	//   ....[33]....
        /*01d4*/ 	.word	0x000025b0


	//   ....[34]....
        /*01d8*/ 	.word	0x000025e0


	//   ....[35]....
        /*01dc*/ 	.word	0x000025f0


	//   ....[36]....
        /*01e0*/ 	.word	0x00002730


	//   ....[37]....
        /*01e4*/ 	.word	0x00002770


	//   ....[38]....
        /*01e8*/ 	.word	0x000027a0


	//   ....[39]....
        /*01ec*/ 	.word	0x000027c0


	//   ....[40]....
        /*01f0*/ 	.word	0x00004f70


	//   ....[41]....
        /*01f4*/ 	.word	0x00004fa0


	//   ....[42]....
        /*01f8*/ 	.word	0x00004fc0


	//   ....[43]....
        /*01fc*/ 	.word	0x00004fd0


	//   ....[44]....
        /*0200*/ 	.word	0x00005100


	//   ....[45]....
        /*0204*/ 	.word	0x00005130


	//   ....[46]....
        /*0208*/ 	.word	0x00005160


	//   ....[47]....
        /*020c*/ 	.word	0x00005180


	//   ....[48]....
        /*0210*/ 	.word	0x000052b0


	//   ....[49]....
        /*0214*/ 	.word	0x000052e0


	//   ....[50]....
        /*0218*/ 	.word	0x00005310


	//   ....[51]....
        /*021c*/ 	.word	0x00005330


	//   ....[52]....
        /*0220*/ 	.word	0x00005460


	//   ....[53]....
        /*0224*/ 	.word	0x00005490


	//   ....[54]....
        /*0228*/ 	.word	0x000054c0


	//   ....[55]....
        /*022c*/ 	.word	0x000054e0


	//   ....[56]....
        /*0230*/ 	.word	0x00005610


	//   ....[57]....
        /*0234*/ 	.word	0x00005650


	//   ....[58]....
        /*0238*/ 	.word	0x00005680


	//   ....[59]....
        /*023c*/ 	.word	0x000056c0


	//----- nvinfo : EIATTR_VRC_CTA_INIT_COUNT
	.align		4
.L_249:
        /*0240*/ 	.byte	0x02, 0x4a
	.zero		1
	.zero		1


	//----- nvinfo : EIATTR_EXIT_INSTR_OFFSETS
	.align		4
        /*0244*/ 	.byte	0x04, 0x1c
        /*0246*/ 	.short	(.L_251 - .L_250)


	//   ....[0]....
.L_250:
        /*0248*/ 	.word	0x00000040


	//   ....[1]....
        /*024c*/ 	.word	0x000062d0


	//   ....[2]....
        /*0250*/ 	.word	0x00006310


	//----- nvinfo : EIATTR_MAX_THREADS
	.align		4
.L_251:
        /*0254*/ 	.byte	0x04, 0x05
        /*0256*/ 	.short	(.L_253 - .L_252)
.L_252:
        /*0258*/ 	.word	0x00000100
        /*025c*/ 	.word	0x00000001
        /*0260*/ 	.word	0x00000001


	//----- nvinfo : EIATTR_CRS_STACK_SIZE
	.align		4
.L_253:
        /*0264*/ 	.byte	0x04, 0x1e
        /*0266*/ 	.short	(.L_255 - .L_254)
.L_254:
        /*0268*/ 	.word	0x00000000


	//----- nvinfo : EIATTR_CBANK_PARAM_SIZE
	.align		4
.L_255:
        /*026c*/ 	.byte	0x03, 0x19
        /*026e*/ 	.short	0x0021


	//----- nvinfo : EIATTR_PARAM_CBANK
	.align		4
        /*0270*/ 	.byte	0x04, 0x0a
        /*0272*/ 	.short	(.L_257 - .L_256)
	.align		4
.L_256:
        /*0274*/ 	.word	index@(.nv.constant0._ZN6thrust24THRUST_300001_SM_1000_NS8cuda_cub4core6detail13_kernel_agentINS1_8__reduce11ReduceAgentINS0_12zip_iteratorIN4cuda3std3__45tupleIJNS0_6detail15normal_iteratorINS0_10device_ptrIdEEEENS0_17counting_iteratorIlNS0_11use_defaultESI_SI_EEEEEEEPNSB_IJdlEEESM_lNS1_9__extrema9arg_min_fIdlNSA_4lessIdEEEEEEJSL_SN_lSS_EEEvDpT0_)
        /*0278*/ 	.short	0x0380
        /*027a*/ 	.short	0x0021


	//----- nvinfo : EIATTR_SW_WAR
	.align		4
.L_257:
        /*027c*/ 	.byte	0x04, 0x36
        /*027e*/ 	.short	(.L_259 - .L_258)
.L_258:
        /*0280*/ 	.word	0x00000008
.L_259:


//--------------------- .nv.info._ZN6thrust24THRUST_300001_SM_1000_NS8cuda_cub4core6detail13_kernel_agentINS1_8__reduce11ReduceAgentIPN4cuda3std3__45tupleIJdlEEESC_SB_iNS1_9__extrema9arg_min_fIdlNS9_4lessIdEEEEEEJSC_SC_iSH_EEEvDpT0_ --------------------------
	.section	.nv.info._ZN6thrust24THRUST_300001_SM_1000_NS8cuda_cub4core6detail13_kernel_agentINS1_8__reduce11ReduceAgentIPN4cuda3std3__45tupleIJdlEEESC_SB_iNS1_9__extrema9arg_min_fIdlNS9_4lessIdEEEEEEJSC_SC_iSH_EEEvDpT0_,"",@"SHT_CUDA_INFO"
	.sectionflags	@""
	.align	4


	//----- nvinfo : EIATTR_CUDA_API_VERSION
	.align		4
        /*0000*/ 	.byte	0x04, 0x37
        /*0002*/ 	.short	(.L_261 - .L_260)
.L_260:
        /*0004*/ 	.word	0x00000082


	//----- nvinfo : EIATTR_KPARAM_INFO
	.align		4
.L_261:
        /*0008*/ 	.byte	0x04, 0x17
        /*000a*/ 	.short	(.L_263 - .L_262)
.L_262:
        /*000c*/ 	.word	0x00000000
        /*0010*/ 	.short	0x0003
        /*0012*/ 	.short	0x0014
        /*0014*/ 	.byte	0x00, 0xf0, 0x05, 0x00


	//----- nvinfo : EIATTR_KPARAM_INFO
	.align		4
.L_263:
        /*0018*/ 	.byte	0x04, 0x17
        /*001a*/ 	.short	(.L_265 - .L_264)
.L_264:
        /*001c*/ 	.word	0x00000000
        /*0020*/ 	.short	0x0002
        /*0022*/ 	.short	0x0010
        /*0024*/ 	.byte	0x00, 0xf0, 0x11, 0x00


	//----- nvinfo : EIATTR_KPARAM_INFO
	.align		4
.L_265:
        /*0028*/ 	.byte	0x04, 0x17
        /*002a*/ 	.short	(.L_267 - .L_266)
.L_266:
        /*002c*/ 	.word	0x00000000
        /*0030*/ 	.short	0x0001
        /*0032*/ 	.short	0x0008
        /*0034*/ 	.byte	0x00, 0xf5, 0x21, 0x00


	//----- nvinfo : EIATTR_KPARAM_INFO
	.align		4
.L_267:
        /*0038*/ 	.byte	0x04, 0x17
        /*003a*/ 	.short	(.L_269 - .L_268)
.L_268:
        /*003c*/ 	.word	0x00000000
        /*0040*/ 	.short	0x0000
        /*0042*/ 	.short	0x0000
        /*0044*/ 	.byte	0x00, 0xf5, 0x21, 0x00


	//----- nvinfo : EIATTR_SPARSE_MMA_MASK
	.align		4
.L_269:
        /*0048*/ 	.byte	0x03, 0x50
        /*004a*/ 	.short	0x0000


	//----- nvinfo : EIATTR_MAXREG_COUNT
	.align		4
        /*004c*/ 	.byte	0x03, 0x1b
        /*004e*/ 	.short	0x00ff


	//----- nvinfo : EIATTR_NUM_BARRIERS
	.align		4
        /*0050*/ 	.byte	0x02, 0x4c
        /*0052*/ 	.byte	0x01
	.zero		1


	//----- nvinfo : EIATTR_MERCURY_ISA_VERSION
	.align		4
        /*0054*/ 	.byte	0x03, 0x5f
        /*0056*/ 	.short	0x0101


	//----- nvinfo : EIATTR_COOP_GROUP_MASK_REGIDS
	.align		4
        /*0058*/ 	.byte	0x04, 0x29
        /*005a*/ 	.short	(.L_271 - .L_270)


	//   ....[0]....
.L_270:
        /*005c*/ 	.word	0xffffffff


	//   ....[1]....
        /*0060*/ 	.word	0xffffffff


	//   ....[2]....
        /*0064*/ 	.word	0xffffffff


	//   ....[3]....
        /*0068*/ 	.word	0xffffffff


	//   ....[4]....
        /*006c*/ 	.word	0xffffffff


	//   ....[5]....
        /*0070*/ 	.word	0xffffffff


	//   ....[6]....
        /*0074*/ 	.word	0xffffffff


	//   ....[7]....
        /*0078*/ 	.word	0xffffffff


	//   ....[8]....
        /*007c*/ 	.word	0xffffffff


	//   ....[9]....
        /*0080*/ 	.word	0xffffffff


	//   ....[10]....
        /*0084*/ 	.word	0xffffffff


	//   ....[11]....
        /*0088*/ 	.word	0xffffffff


	//   ....[12]....
        /*008c*/ 	.word	0xffffffff


	//   ....[13]....
        /*0090*/ 	.word	0xffffffff


	//   ....[14]....
        /*0094*/ 	.word	0xffffffff


	//   ....[15]....
        /*0098*/ 	.word	0xffffffff


	//   ....[16]....
        /*009c*/ 	.word	0xffffffff


	//   ....[17]....
        /*00a0*/ 	.word	0xffffffff


	//   ....[18]....
        /*00a4*/ 	.word	0xffffffff


	//   ....[19]....
        /*00a8*/ 	.word	0xffffffff


	//   ....[20]....
        /*00ac*/ 	.word	0xffffffff


	//   ....[21]....
        /*00b0*/ 	.word	0xffffffff


	//   ....[22]....
        /*00b4*/ 	.word	0xffffffff


	//   ....[23]....
        /*00b8*/ 	.word	0xffffffff


	//   ....[24]....
        /*00bc*/ 	.word	0xffffffff


	//   ....[25]....
        /*00c0*/ 	.word	0xffffffff


	//   ....[26]....
        /*00c4*/ 	.word	0xffffffff


	//   ....[27]....
        /*00c8*/ 	.word	0xffffffff


	//   ....[28]....
        /*00cc*/ 	.word	0xffffffff


	//   ....[29]....
        /*00d0*/ 	.word	0xffffffff


	//   ....[30]....
        /*00d4*/ 	.word	0xffffffff


	//   ....[31]....
        /*00d8*/ 	.word	0xffffffff


	//   ....[32]....
        /*00dc*/ 	.word	0xffffffff


	//   ....[33]....
        /*00e0*/ 	.word	0xffffffff


	//   ....[34]....
        /*00e4*/ 	.word	0xffffffff


	//   ....[35]....
        /*00e8*/ 	.word	0xffffffff


	//   ....[36]....
        /*00ec*/ 	.word	0xffffffff


	//   ....[37]....
        /*00f0*/ 	.word	0xffffffff


	//   ....[38]....
        /*00f4*/ 	.word	0xffffffff


	//   ....[39]....
        /*00f8*/ 	.word	0xffffffff


	//   ....[40]....
        /*00fc*/ 	.word	0xffffffff


	//   ....[41]....
        /*0100*/ 	.word	0xffffffff


	//   ....[42]....
        /*0104*/ 	.word	0xffffffff


	//   ....[43]....
        /*0108*/ 	.word	0xffffffff


	//   ....[44]....
        /*010c*/ 	.word	0xffffffff


	//   ....[45]....
        /*0110*/ 	.word	0xffffffff


	//   ....[46]....
        /*0114*/ 	.word	0xffffffff


	//   ....[47]....
        /*0118*/ 	.word	0xffffffff


	//   ....[48]....
        /*011c*/ 	.word	0xffffffff


	//   ....[49]....
        /*0120*/ 	.word	0xffffffff


	//   ....[50]....
        /*0124*/ 	.word	0xffffffff


	//   ....[51]....
        /*0128*/ 	.word	0xffffffff


	//   ....[52]....
        /*012c*/ 	.word	0xffffffff


	//   ....[53]....
        /*0130*/ 	.word	0xffffffff


	//   ....[54]....
        /*0134*/ 	.word	0xffffffff


	//   ....[55]....
        /*0138*/ 	.word	0xffffffff


	//   ....[56]....
        /*013c*/ 	.word	0xffffffff


	//   ....[57]....
        /*0140*/ 	.word	0xffffffff


	//   ....[58]....
        /*0144*/ 	.word	0xffffffff


	//   ....[59]....
        /*0148*/ 	.word	0xffffffff


	//----- nvinfo : EIATTR_COOP_GROUP_INSTR_OFFSETS
	.align		4
.L_271:
        /*014c*/ 	.byte	0x04, 0x28
        /*014e*/ 	.short	(.L_273 - .L_272)


	//   ....[0]....
.L_272:
        /*0150*/ 	.word	0x00000b10


	//   ....[1]....
        /*0154*/ 	.word	0x00000b40


	//   ....[2]....
        /*0158*/ 	.word	0x00000b60


	//   ....[3]....
        /*015c*/ 	.word	0x00000b70


	//   ....[4]....
        /*0160*/ 	.word	0x00000ca0


	//   ....[5]....
        /*0164*/ 	.word	0x00000cd0


	//   ....[6]....
        /*0168*/ 	.word	0x00000d00


	//   ....[7]....
        /*016c*/ 	.word	0x00000d20


	//   ....[8]....
        /*0170*/ 	.word	0x00000e50


	//   ....[9]....
        /*0174*/ 	.word	0x00000e80


	//   ....[10]....
        /*0178*/ 	.word	0x00000eb0


	//   ....[11]....
        /*017c*/ 	.word	0x00000ed0


	//   ....[12]....
        /*0180*/ 	.word	0x00001000


	//   ....[13]....
        /*0184*/ 	.word	0x00001030


	//   ....[14]....
        /*0188*/ 	.word	0x00001060


	//   ....[15]....
        /*018c*/ 	.word	0x00001080


	//   ....[16]....
        /*0190*/ 	.word	0x000011b0


	//   ....[17]....
        /*0194*/ 	.word	0x000011f0


	//   ....[18]....
        /*0198*/ 	.word	0x00001220


	//   ....[19]....
        /*019c*/ 	.word	0x00001260


	//   ....[20]....
        /*01a0*/ 	.word	0x00001f30


	//   ....[21]....
        /*01a4*/ 	.word	0x00001f40


	//   ....[22]....
        /*01a8*/ 	.word	0x00001f50


	//   ....[23]....
        /*01ac*/ 	.word	0x00001f60


	//   ....[24]....
        /*01b0*/ 	.word	0x00002090


	//   ....[25]....
        /*01b4*/ 	.word	0x000020d0


	//   ....[26]....
        /*01b8*/ 	.word	0x00002100


	//   ....[27]....
        /*01bc*/ 	.word	0x00002110


	//   ....[28]....
        /*01c0*/ 	.word	0x00002250


	//   ....[29]....
        /*01c4*/ 	.word	0x00002290


	//   ....[30]....
        /*01c8*/ 	.word	0x000022c0


	//   ....[31]....
        /*01cc*/ 	.word	0x000022d0


	//   ....[32]....
        /*01d0*/ 	.word	0x00002410


	//   ....[33]....
        /*01d4*/ 	.word	0x00002450


	//   ....[34]....
        /*01d8*/ 	.word	0x00002480


	//   ....[35]....
        /*01dc*/ 	.word	0x00002490


	//   ....[36]....
        /*01e0*/ 	.word	0x000025d0


	//   ....[37]....
        /*01e4*/ 	.word	0x00002610


	//   ....[38]....
        /*01e8*/ 	.word	0x00002640


	//   ....[39]....
        /*01ec*/ 	.word	0x00002660


	//   ....[40]....
        /*01f0*/ 	.word	0x00004fb0


	//   ....[41]....
        /*01f4*/ 	.word	0x00004fe0


	//   ....[42]....
        /*01f8*/ 	.word	0x00005000


	//   ....[43]....
        /*01fc*/ 	.word	0x00005010


	//   ....[44]....
        /*0200*/ 	.word	0x00005140


	//   ....[45]....
        /*0204*/ 	.word	0x00005170


	//   ....[46]....
        /*0208*/ 	.word	0x000051a0


	//   ....[47]....
        /*020c*/ 	.word	0x000051c0


	//   ....[48]....
        /*0210*/ 	.word	0x000052f0


	//   ....[49]....
        /*0214*/ 	.word	0x00005320


	//   ....[50]....
        /*0218*/ 	.word	0x00005350


	//   ....[51]....
        /*021c*/ 	.word	0x00005370


	//   ....[52]....
        /*0220*/ 	.word	0x000054a0


	//   ....[53]....
        /*0224*/ 	.word	0x000054d0


	//   ....[54]....
        /*0228*/ 	.word	0x00005500


	//   ....[55]....
        /*022c*/ 	.word	0x00005520


	//   ....[56]....
        /*0230*/ 	.word	0x00005650


	//   ....[57]....
        /*0234*/ 	.word	0x00005690


	//   ....[58]....
        /*0238*/ 	.word	0x000056c0


	//   ....[59]....
        /*023c*/ 	.word	0x00005700


	//----- nvinfo : EIATTR_VRC_CTA_INIT_COUNT
	.align		4
.L_273:
        /*0240*/ 	.byte	0x02, 0x4a
	.zero		1
	.zero		1


	//----- nvinfo : EIATTR_EXIT_INSTR_OFFSETS
	.align		4
        /*0244*/ 	.byte	0x04, 0x1c
        /*0246*/ 	.short	(.L_275 - .L_274)


	//   ....[0]....
.L_274:
        /*0248*/ 	.word	0x00000030


	//   ....[1]....
        /*024c*/ 	.word	0x00006310


	//   ....[2]....
        /*0250*/ 	.word	0x00006350


	//----- nvinfo : EIATTR_MAX_THREADS
	.align		4
.L_275:
        /*0254*/ 	.byte	0x04, 0x05
        /*0256*/ 	.short	(.L_277 - .L_276)
.L_276:
        /*0258*/ 	.word	0x00000100
        /*025c*/ 	.word	0x00000001
        /*0260*/ 	.word	0x00000001


	//----- nvinfo : EIATTR_CRS_STACK_SIZE
	.align		4
.L_277:
        /*0264*/ 	.byte	0x04, 0x1e
        /*0266*/ 	.short	(.L_279 - .L_278)
.L_278:
        /*0268*/ 	.word	0x00000000


	//----- nvinfo : EIATTR_CBANK_PARAM_SIZE
	.align		4
.L_279:
        /*026c*/ 	.byte	0x03, 0x19
        /*026e*/ 	.short	0x0015


	//----- nvinfo : EIATTR_PARAM_CBANK
	.align		4
        /*0270*/ 	.byte	0x04, 0x0a
        /*0272*/ 	.short	(.L_281 - .L_280)
	.align		4
.L_280:
        /*0274*/ 	.word	index@(.nv.constant0._ZN6thrust24THRUST_300001_SM_1000_NS8cuda_cub4core6detail13_kernel_agentINS1_8__reduce11ReduceAgentIPN4cuda3std3__45tupleIJdlEEESC_SB_iNS1_9__extrema9arg_min_fIdlNS9_4lessIdEEEEEEJSC_SC_iSH_EEEvDpT0_)
        /*0278*/ 	.short	0x0380
        /*027a*/ 	.short	0x0015


	//----- nvinfo : EIATTR_SW_WAR
	.align		4
.L_281:
        /*027c*/ 	.byte	0x04, 0x36
        /*027e*/ 	.short	(.L_283 - .L_282)
.L_282:
        /*0280*/ 	.word	0x00000008
.L_283:


//--------------------- .nv.info._ZN6thrust24THRUST_300001_SM_1000_NS8cuda_cub4core6detail13_kernel_agentINS1_8__reduce10DrainAgentIiEEJN3cub18CUB_300001_SM_10009GridQueueIjEEiEEEvDpT0_ --------------------------
	.section	.nv.info._ZN6thrust24THRUST_300001_SM_1000_NS8cuda_cub4core6detail13_kernel_agentINS1_8__reduce10DrainAgentIiEEJN3cub18CUB_300001_SM_10009GridQueueIjEEiEEEvDpT0_,"",@"SHT_CUDA_INFO"
	.sectionflags	@""
	.align	4


	//----- nvinfo : EIATTR_CUDA_API_VERSION
	.align		4
        /*0000*/ 	.byte	0x04, 0x37
        /*0002*/ 	.short	(.L_285 - .L_284)
.L_284:
        /*0004*/ 	.word	0x00000082


	//----- nvinfo : EIATTR_KPARAM_INFO
	.align		4
.L_285:
        /*0008*/ 	.byte	0x04, 0x17
        /*000a*/ 	.short	(.L_287 - .L_286)
.L_286:
        /*000c*/ 	.word	0x00000000
        /*0010*/ 	.short	0x0001
        /*0012*/ 	.short	0x0008
        /*0014*/ 	.byte	0x00, 0xf0, 0x11, 0x00


	//----- nvinfo : EIATTR_KPARAM_INFO
	.align		4
.L_287:
        /*0018*/ 	.byte	0x04, 0x17
        /*001a*/ 	.short	(.L_289 - .L_288)
.L_288:
        /*001c*/ 	.word	0x00000000
        /*0020*/ 	.short	0x0000
        /*0022*/ 	.short	0x0000
        /*0024*/ 	.byte	0x00, 0xf0, 0x21, 0x00


	//----- nvinfo : EIATTR_SPARSE_MMA_MASK
	.align		4
.L_289:
        /*0028*/ 	.byte	0x03, 0x50
        /*002a*/ 	.short	0x0000


	//----- nvinfo : EIATTR_MAXREG_COUNT
	.align		4
        /*002c*/ 	.byte	0x03, 0x1b
        /*002e*/ 	.short	0x00ff


	//----- nvinfo : EIATTR_MERCURY_ISA_VERSION
	.align		4
        /*0030*/ 	.byte	0x03, 0x5f
        /*0032*/ 	.short	0x0101


	//----- nvinfo : EIATTR_VRC_CTA_INIT_COUNT
	.align		4
        /*0034*/ 	.byte	0x02, 0x4a
	.zero		1
	.zero		1


	//----- nvinfo : EIATTR_EXIT_INSTR_OFFSETS
	.align		4
        /*0038*/ 	.byte	0x04, 0x1c
        /*003a*/ 	.short	(.L_291 - .L_290)


	//   ....[0]....
.L_290:
        /*003c*/ 	.word	0x00000060


	//----- nvinfo : EIATTR_MAX_THREADS
	.align		4
.L_291:
        /*0040*/ 	.byte	0x04, 0x05
        /*0042*/ 	.short	(.L_293 - .L_292)
.L_292:
        /*0044*/ 	.word	0x00000001
        /*0048*/ 	.word	0x00000001
        /*004c*/ 	.word	0x00000001


	//----- nvinfo : EIATTR_CBANK_PARAM_SIZE
	.align		4
.L_293:
        /*0050*/ 	.byte	0x03, 0x19
        /*0052*/ 	.short	0x000c


	//----- nvinfo : EIATTR_PARAM_CBANK
	.align		4
        /*0054*/ 	.byte	0x04, 0x0a
        /*0056*/ 	.short	(.L_295 - .L_294)
	.align		4
.L_294:
        /*0058*/ 	.word	index@(.nv.constant0._ZN6thrust24THRUST_300001_SM_1000_NS8cuda_cub4core6detail13_kernel_agentINS1_8__reduce10DrainAgentIiEEJN3cub18CUB_300001_SM_10009GridQueueIjEEiEEEvDpT0_)
        /*005c*/ 	.short	0x0380
        /*005e*/ 	.short	0x000c


	//----- nvinfo : EIATTR_SW_WAR
	.align		4
.L_295:
        /*0060*/ 	.byte	0x04, 0x36
        /*0062*/ 	.short	(.L_297 - .L_296)
.L_296:
        /*0064*/ 	.word	0x00000008
.L_297:


//--------------------- .nv.info._ZN6thrust24THRUST_300001_SM_1000_NS8cuda_cub4core6detail13_kernel_agentINS1_8__reduce11ReduceAgentINS0_12zip_iteratorIN4cuda3std3__45tupleIJNS0_6detail15normal_iteratorINS0_10device_ptrIdEEEENS0_17counting_iteratorIlNS0_11use_defaultESI_SI_EEEEEEEPNSB_IJdlEEESM_iNS1_9__extrema9arg_min_fIdlNSA_4lessIdEEEEEEJSL_SN_iN3cub18CUB_300001_SM_100013GridEvenShareIiEENSV_9GridQueueIjEESS_EEEvDpT0_ --------------------------
	.section	.nv.info._ZN6thrust24THRUST_300001_SM_1000_NS8cuda_cub4core6detail13_kernel_agentINS1_8__reduce11ReduceAgentINS0_12zip_iteratorIN4cuda3std3__45tupleIJNS0_6detail15normal_iteratorINS0_10device_ptrIdEEEENS0_17counting_iteratorIlNS0_11use_defaultESI_SI_EEEEEEEPNSB_IJdlEEESM_iNS1_9__extrema9arg_min_fIdlNSA_4lessIdEEEEEEJSL_SN_iN3cub18CUB_300001_SM_100013GridEvenShareIiEENSV_9GridQueueIjEESS_EEEvDpT0_,"",@"SHT_CUDA_INFO"
	.sectionflags	@""
	.align	4


	//----- nvinfo : EIATTR_CUDA_API_VERSION
	.align		4
        /*0000*/ 	.byte	0x04, 0x37
        /*0002*/ 	.short	(.L_299 - .L_298)
.L_298:
        /*0004*/ 	.word	0x00000082


	//----- nvinfo : EIATTR_KPARAM_INFO
	.align		4
.L_299:
        /*0008*/ 	.byte	0x04, 0x17
        /*000a*/ 	.short	(.L_301 - .L_300)
.L_300:
        /*000c*/ 	.word	0x00000000
        /*0010*/ 	.short	0x0005
        /*0012*/ 	.short	0x0050
        /*0014*/ 	.byte	0x00, 0xf0, 0x05, 0x00


	//----- nvinfo : EIATTR_KPARAM_INFO
	.align		4
.L_301:
        /*0018*/ 	.byte	0x04, 0x17
        /*001a*/ 	.short	(.L_303 - .L_302)
.L_302:
        /*001c*/ 	.word	0x00000000
        /*0020*/ 	.short	0x0004
        /*0022*/ 	.short	0x0048
        /*0024*/ 	.byte	0x00, 0xf0, 0x21, 0x00


	//----- nvinfo : EIATTR_KPARAM_INFO
	.align		4
.L_303:
        /*0028*/ 	.byte	0x04, 0x17
        /*002a*/ 	.short	(.L_305 - .L_304)
.L_304:
        /*002c*/ 	.word	0x00000000
        /*0030*/ 	.short	0x0003
        /*0032*/ 	.short	0x001c
        /*0034*/ 	.byte	0x00, 0xf0, 0xa1, 0x00


	//----- nvinfo : EIATTR_KPARAM_INFO
	.align		4
.L_305:
        /*0038*/ 	.byte	0x04, 0x17
        /*003a*/ 	.short	(.L_307 - .L_306)
.L_306:
        /*003c*/ 	.word	0x00000000
        /*0040*/ 	.short	0x0002
        /*0042*/ 	.short	0x0018
        /*0044*/ 	.byte	0x00, 0xf0, 0x11, 0x00


	//----- nvinfo : EIATTR_KPARAM_INFO
	.align		4
.L_307:
        /*0048*/ 	.byte	0x04, 0x17
        /*004a*/ 	.short	(.L_309 - .L_308)
.L_308:
        /*004c*/ 	.word	0x00000000
        /*0050*/ 	.short	0x0001
        /*0052*/ 	.short	0x0010
        /*0054*/ 	.byte	0x00, 0xf5, 0x21, 0x00


	//----- nvinfo : EIATTR_KPARAM_INFO
	.align		4
.L_309:
        /*0058*/ 	.byte	0x04, 0x17
        /*005a*/ 	.short	(.L_311 - .L_310)
.L_310:
        /*005c*/ 	.word	0x00000000
        /*0060*/ 	.short	0x0000
        /*0062*/ 	.short	0x0000
        /*0064*/ 	.byte	0x00, 0xf0, 0x41, 0x00


	//----- nvinfo : EIATTR_SPARSE_MMA_MASK
	.align		4
.L_311:
        /*0068*/ 	.byte	0x03, 0x50
        /*006a*/ 	.short	0x0000


	//----- nvinfo : EIATTR_MAXREG_COUNT
	.align		4
        /*006c*/ 	.byte	0x03, 0x1b
        /*006e*/ 	.short	0x00ff


	//----- nvinfo : EIATTR_NUM_BARRIERS
	.align		4
        /*0070*/ 	.byte	0x02, 0x4c
        /*0072*/ 	.byte	0x01
	.zero		1


	//----- nvinfo : EIATTR_MERCURY_ISA_VERSION
	.align		4
        /*0074*/ 	.byte	0x03, 0x5f
        /*0076*/ 	.short	0x0101


	//----- nvinfo : EIATTR_COOP_GROUP_MASK_REGIDS
	.align		4
        /*0078*/ 	.byte	0x04, 0x29
        /*007a*/ 	.short	(.L_313 - .L_312)


	//   ....[0]....
.L_312:
        /*007c*/ 	.word	0xffffffff


	//   ....[1]....
        /*0080*/ 	.word	0xffffffff


	//   ....[2]....
        /*0084*/ 	.word	0xffffffff


	//   ....[3]....
        /*0088*/ 	.word	0xffffffff


	//   ....[4]....
        /*008c*/ 	.word	0xffffffff


	//   ....[5]....
        /*0090*/ 	.word	0xffffffff


	//   ....[6]....
        /*0094*/ 	.word	0xffffffff


	//   ....[7]....
        /*0098*/ 	.word	0xffffffff


	//   ....[8]....
        /*009c*/ 	.word	0xffffffff


	//   ....[9]....
        /*00a0*/ 	.word	0xffffffff


	//   ....[10]....
        /*00a4*/ 	.word	0xffffffff


	//   ....[11]....
        /*00a8*/ 	.word	0xffffffff


	//   ....[12]....
        /*00ac*/ 	.word	0xffffffff


	//   ....[13]....
        /*00b0*/ 	.word	0xffffffff


	//   ....[14]....
        /*00b4*/ 	.word	0xffffffff


	//   ....[15]....
        /*00b8*/ 	.word	0xffffffff


	//   ....[16]....
        /*00bc*/ 	.word	0xffffffff


	//   ....[17]....
        /*00c0*/ 	.word	0xffffffff


	//   ....[18]....
        /*00c4*/ 	.word	0xffffffff


	//   ....[19]....
        /*00c8*/ 	.word	0xffffffff


	//   ....[20]....
        /*00cc*/ 	.word	0xffffffff


	//   ....[21]....
        /*00d0*/ 	.word	0xffffffff


	//   ....[22]....
        /*00d4*/ 	.word	0xffffffff


	//   ....[23]....
        /*00d8*/ 	.word	0xffffffff


	//   ....[24]....
        /*00dc*/ 	.word	0xffffffff


	//   ....[25]....
        /*00e0*/ 	.word	0xffffffff


	//   ....[26]....
        /*00e4*/ 	.word	0xffffffff


	//   ....[27]....
        /*00e8*/ 	.word	0xffffffff


	//   ....[28]....
        /*00ec*/ 	.word	0xffffffff


	//   ....[29]....
        /*00f0*/ 	.word	0xffffffff


	//   ....[30]....
        /*00f4*/ 	.word	0xffffffff


	//   ....[31]....
        /*00f8*/ 	.word	0xffffffff


	//   ....[32]....
        /*00fc*/ 	.word	0xffffffff


	//   ....[33]....
        /*0100*/ 	.word	0xffffffff


	//   ....[34]....
        /*0104*/ 	.word	0xffffffff


	//   ....[35]....
        /*0108*/ 	.word	0xffffffff


	//   ....[36]....
        /*010c*/ 	.word	0xffffffff


	//   ....[37]....
        /*0110*/ 	.word	0xffffffff


	//   ....[38]....
        /*0114*/ 	.word	0xffffffff


	//   ....[39]....
        /*0118*/ 	.word	0xffffffff


	//   ....[40]....
        /*011c*/ 	.word	0xffffffff


	//   ....[41]....
        /*0120*/ 	.word	0xffffffff


	//   ....[42]....
        /*0124*/ 	.word	0xffffffff


	//   ....[43]....
        /*0128*/ 	.word	0xffffffff


	//   ....[44]....
        /*012c*/ 	.word	0xffffffff


	//   ....[45]....
        /*0130*/ 	.word	0xffffffff


	//   ....[46]....
        /*0134*/ 	.word	0xffffffff


	//   ....[47]....
        /*0138*/ 	.word	0xffffffff


	//   ....[48]....
        /*013c*/ 	.word	0xffffffff


	//   ....[49]....
        /*0140*/ 	.word	0xffffffff


	//   ....[50]....
        /*0144*/ 	.word	0xffffffff


	//   ....[51]....
        /*0148*/ 	.word	0xffffffff


	//   ....[52]....
        /*014c*/ 	.word	0xffffffff


	//   ....[53]....
        /*0150*/ 	.word	0xffffffff


	//   ....[54]....
        /*0154*/ 	.word	0xffffffff


	//   ....[55]....
        /*0158*/ 	.word	0xffffffff


	//   ....[56]....
        /*015c*/ 	.word	0xffffffff


	//   ....[57]....
        /*0160*/ 	.word	0xffffffff


	//   ....[58]....
        /*0164*/ 	.word	0xffffffff


	//   ....[59]....
        /*0168*/ 	.word	0xffffffff


	//----- nvinfo : EIATTR_COOP_GROUP_INSTR_OFFSETS
	.align		4
.L_313:
        /*016c*/ 	.byte	0x04, 0x28
        /*016e*/ 	.short	(.L_315 - .L_314)


	//   ....[0]....
.L_314:
        /*0170*/ 	.word	0x00000c80


	//   ....[1]....
        /*0174*/ 	.word	0x00000cb0


	//   ....[2]....
        /*0178*/ 	.word	0x00000cd0


	//   ....[3]....
        /*017c*/ 	.word	0x00000ce0


	//   ....[4]....
        /*0180*/ 	.word	0x00000e10


	//   ....[5]....
        /*0184*/ 	.word	0x00000e40


	//   ....[6]....
        /*0188*/ 	.word	0x00000e70


	//   ....[7]....
        /*018c*/ 	.word	0x00000e90


	//   ....[8]....
        /*0190*/ 	.word	0x00000fc0


	//   ....[9]....
        /*0194*/ 	.word	0x00000ff0


	//   ....[10]....
        /*0198*/ 	.word	0x00001020


	//   ....[11]....
        /*019c*/ 	.word	0x00001040


	//   ....[12]....
        /*01a0*/ 	.word	0x00001170


	//   ....[13]....
        /*01a4*/ 	.word	0x000011a0


	//   ....[14]....
        /*01a8*/ 	.word	0x000011d0


	//   ....[15]....
        /*01ac*/ 	.word	0x000011f0


	//   ....[16]....
        /*01b0*/ 	.word	0x00001320


	//   ....[17]....
        /*01b4*/ 	.word	0x00001360


	//   ....[18]....
        /*01b8*/ 	.word	0x00001390


	//   ....[19]....
        /*01bc*/ 	.word	0x000013d0


	//   ....[20]....
        /*01c0*/ 	.word	0x000020a0


	//   ....[21]....
        /*01c4*/ 	.word	0x000020b0


	//   ....[22]....
        /*01c8*/ 	.word	0x000020c0


	//   ....[23]....
        /*01cc*/ 	.word	0x000020d0


	//   ....[24]....
        /*01d0*/ 	.word	0x00002200


	//   ....[25]....
        /*01d4*/ 	.word	0x00002240


	//   ....[26]....
        /*01d8*/ 	.word	0x00002270


	//   ....[27]....
        /*01dc*/ 	.word	0x00002280


	//   ....[28]....
        /*01e0*/ 	.word	0x000023c0


	//   ....[29]....
        /*01e4*/ 	.word	0x00002400


	//   ....[30]....
        /*01e8*/ 	.word	0x00002430


	//   ....[31]....
        /*01ec*/ 	.word	0x00002440


	//   ....[32]....
        /*01f0*/ 	.word	0x00002580


	//   ....[33]....
        /*01f4*/ 	.word	0x000025c0


	//   ....[34]....
        /*01f8*/ 	.word	0x000025f0


	//   ....[35]....
        /*01fc*/ 	.word	0x00002600


	//   ....[36]....
        /*0200*/ 	.word	0x00002740


	//   ....[37]....
        /*0204*/ 	.word	0x00002780


	//   ....[38]....
        /*0208*/ 	.word	0x000027b0


	//   ....[39]....
        /*020c*/ 	.word	0x000027d0


	//   ....[40]....
        /*0210*/ 	.word	0x00005280


	//   ....[41]....
        /*0214*/ 	.word	0x000052b0


	//   ....[42]....
        /*0218*/ 	.word	0x000052d0


	//   ....[43]....
        /*021c*/ 	.word	0x000052e0


	//   ....[44]....
        /*0220*/ 	.word	0x00005410


	//   ....[45]....
        /*0224*/ 	.word	0x00005440


	//   ....[46]....
        /*0228*/ 	.word	0x00005470


	//   ....[47]....
        /*022c*/ 	.word	0x00005490


	//   ....[48]....
        /*0230*/ 	.word	0x000055c0


	//   ....[49]....
        /*0234*/ 	.word	0x000055f0


	//   ....[50]....
        /*0238*/ 	.word	0x00005620


	//   ....[51]....
        /*023c*/ 	.word	0x00005640


	//   ....[52]....
        /*0240*/ 	.word	0x00005770


	//   ....[53]....
        /*0244*/ 	.word	0x000057a0


	//   ....[54]....
        /*0248*/ 	.word	0x000057d0


	//   ....[55]....
        /*024c*/ 	.word	0x000057f0


	//   ....[56]....
        /*0250*/ 	.word	0x00005920


	//   ....[57]....
        /*0254*/ 	.word	0x00005960


	//   ....[58]....
        /*0258*/ 	.word	0x00005990


	//   ....[59]....
        /*025c*/ 	.word	0x000059d0


	//----- nvinfo : EIATTR_VRC_CTA_INIT_COUNT
	.align		4
.L_315:
        /*0260*/ 	.byte	0x02, 0x4a
	.zero		1
	.zero		1


	//----- nvinfo : EIATTR_EXIT_INSTR_OFFSETS
	.align		4
        /*0264*/ 	.byte	0x04, 0x1c
        /*0266*/ 	.short	(.L_317 - .L_316)


	//   ....[0]....
.L_316:
        /*0268*/ 	.word	0x000065e0


	//   ....[1]....
        /*026c*/ 	.word	0x00006630


	//----- nvinfo : EIATTR_MAX_THREADS
	.align		4
.L_317:
        /*0270*/ 	.byte	0x04, 0x05
        /*0272*/ 	.short	(.L_319 - .L_318)
.L_318:
        /*0274*/ 	.word	0x00000100
        /*0278*/ 	.word	0x00000001
        /*027c*/ 	.word	0x00000001


	//----- nvinfo : EIATTR_CRS_STACK_SIZE
	.align		4
.L_319:
        /*0280*/ 	.byte	0x04, 0x1e
        /*0282*/ 	.short	(.L_321 - .L_320)
.L_320:
        /*0284*/ 	.word	0x00000000


	//----- nvinfo : EIATTR_CBANK_PARAM_SIZE
	.align		4
.L_321:
        /*0288*/ 	.byte	0x03, 0x19
        /*028a*/ 	.short	0x0051


	//----- nvinfo : EIATTR_PARAM_CBANK
	.align		4
        /*028c*/ 	.byte	0x04, 0x0a
        /*028e*/ 	.short	(.L_323 - .L_322)
	.align		4
.L_322:
        /*0290*/ 	.word	index@(.nv.constant0._ZN6thrust24THRUST_300001_SM_1000_NS8cuda_cub4core6detail13_kernel_agentINS1_8__reduce11ReduceAgentINS0_12zip_iteratorIN4cuda3std3__45tupleIJNS0_6detail15normal_iteratorINS0_10device_ptrIdEEEENS0_17counting_iteratorIlNS0_11use_defaultESI_SI_EEEEEEEPNSB_IJdlEEESM_iNS1_9__extrema9arg_min_fIdlNSA_4lessIdEEEEEEJSL_SN_iN3cub18CUB_300001_SM_100013GridEvenShareIiEENSV_9GridQueueIjEESS_EEEvDpT0_)
        /*0294*/ 	.short	0x0380
        /*0296*/ 	.short	0x0051


	//----- nvinfo : EIATTR_SW_WAR
	.align		4
.L_323:
        /*0298*/ 	.byte	0x04, 0x36
        /*029a*/ 	.short	(.L_325 - .L_324)
.L_324:
        /*029c*/ 	.word	0x00000008
.L_325:


//--------------------- .nv.info._ZN6thrust24THRUST_300001_SM_1000_NS8cuda_cub4core6detail13_kernel_agentINS1_8__reduce11ReduceAgentINS0_12zip_iteratorIN4cuda3std3__45tupleIJNS0_6detail15normal_iteratorINS0_10device_ptrIdEEEENS0_17counting_iteratorIlNS0_11use_defaultESI_SI_EEEEEEEPNSB_IJdlEEESM_iNS1_9__extrema9arg_min_fIdlNSA_4lessIdEEEEEEJSL_SN_iSS_EEEvDpT0_ --------------------------
	.section	.nv.info._ZN6thrust24THRUST_300001_SM_1000_NS8cuda_cub4core6detail13_kernel_agentINS1_8__reduce11ReduceAgentINS0_12zip_iteratorIN4cuda3std3__45tupleIJNS0_6detail15normal_iteratorINS0_10device_ptrIdEEEENS0_17counting_iteratorIlNS0_11use_defaultESI_SI_EEEEEEEPNSB_IJdlEEESM_iNS1_9__extrema9arg_min_fIdlNSA_4lessIdEEEEEEJSL_SN_iSS_EEEvDpT0_,"",@"SHT_CUDA_INFO"
	.sectionflags	@""
	.align	4


	//----- nvinfo : EIATTR_CUDA_API_VERSION
	.align		4
        /*0000*/ 	.byte	0x04, 0x37
        /*0002*/ 	.short	(.L_327 - .L_326)
.L_326:
        /*0004*/ 	.word	0x00000082


	//----- nvinfo : EIATTR_KPARAM_INFO
	.align		4
.L_327:
        /*0008*/ 	.byte	0x04, 0x17
        /*000a*/ 	.short	(.L_329 - .L_328)
.L_328:
        /*000c*/ 	.word	0x00000000
        /*0010*/ 	.short	0x0003
        /*0012*/ 	.short	0x001c
        /*0014*/ 	.byte	0x00, 0xf0, 0x05, 0x00


	//----- nvinfo : EIATTR_KPARAM_INFO
	.align		4
.L_329:
        /*0018*/ 	.byte	0x04, 0x17
        /*001a*/ 	.short	(.L_331 - .L_330)
.L_330:
        /*001c*/ 	.word	0x00000000
        /*0020*/ 	.short	0x0002
        /*0022*/ 	.short	0x0018
        /*0024*/ 	.byte	0x00, 0xf0, 0x11, 0x00


	//----- nvinfo : EIATTR_KPARAM_INFO
	.align		4
.L_331:
        /*0028*/ 	.byte	0x04, 0x17
        /*002a*/ 	.short	(.L_333 - .L_332)
.L_332:
        /*002c*/ 	.word	0x00000000
        /*0030*/ 	.short	0x0001
        /*0032*/ 	.short	0x0010
        /*0034*/ 	.byte	0x00, 0xf5, 0x21, 0x00


	//----- nvinfo : EIATTR_KPARAM_INFO
	.align		4
.L_333:
        /*0038*/ 	.byte	0x04, 0x17
        /*003a*/ 	.short	(.L_335 - .L_334)
.L_334:
        /*003c*/ 	.word	0x00000000
        /*0040*/ 	.short	0x0000
        /*0042*/ 	.short	0x0000
        /*0044*/ 	.byte	0x00, 0xf0, 0x41, 0x00


	//----- nvinfo : EIATTR_SPARSE_MMA_MASK
	.align		4
.L_335:
        /*0048*/ 	.byte	0x03, 0x50
        /*004a*/ 	.short	0x0000


	//----- nvinfo : EIATTR_MAXREG_COUNT
	.align		4
        /*004c*/ 	.byte	0x03, 0x1b
        /*004e*/ 	.short	0x00ff


	//----- nvinfo : EIATTR_NUM_BARRIERS
	.align		4
        /*0050*/ 	.byte	0x02, 0x4c
        /*0052*/ 	.byte	0x01
	.zero		1


	//----- nvinfo : EIATTR_MERCURY_ISA_VERSION
	.align		4
        /*0054*/ 	.byte	0x03, 0x5f
        /*0056*/ 	.short	0x0101


	//----- nvinfo : EIATTR_COOP_GROUP_MASK_REGIDS
	.align		4
        /*0058*/ 	.byte	0x04, 0x29
        /*005a*/ 	.short	(.L_337 - .L_336)


	//   ....[0]....
.L_336:
        /*005c*/ 	.word	0xffffffff


	//   ....[1]....
        /*0060*/ 	.word	0xffffffff


	//   ....[2]....
        /*0064*/ 	.word	0xffffffff


	//   ....[3]....
        /*0068*/ 	.word	0xffffffff


	//   ....[4]....
        /*006c*/ 	.word	0xffffffff


	//   ....[5]....
        /*0070*/ 	.word	0xffffffff


	//   ....[6]....
        /*0074*/ 	.word	0xffffffff


	//   ....[7]....
        /*0078*/ 	.word	0xffffffff


	//   ....[8]....
        /*007c*/ 	.word	0xffffffff


	//   ....[9]....
        /*0080*/ 	.word	0xffffffff


	//   ....[10]....
        /*0084*/ 	.word	0xffffffff


	//   ....[11]....
        /*0088*/ 	.word	0xffffffff


	//   ....[12]....
        /*008c*/ 	.word	0xffffffff


	//   ....[13]....
        /*0090*/ 	.word	0xffffffff


	//   ....[14]....
        /*0094*/ 	.word	0xffffffff


	//   ....[15]....
        /*0098*/ 	.word	0xffffffff


	//   ....[16]....
        /*009c*/ 	.word	0xffffffff


	//   ....[17]....
        /*00a0*/ 	.word	0xffffffff


	//   ....[18]....
        /*00a4*/ 	.word	0xffffffff


	//   ....[19]....
        /*00a8*/ 	.word	0xffffffff


	//   ....[20]....
        /*00ac*/ 	.word	0xffffffff


	//   ....[21]....
        /*00b0*/ 	.word	0xffffffff


	//   ....[22]....
        /*00b4*/ 	.word	0xffffffff


	//   ....[23]....
        /*00b8*/ 	.word	0xffffffff


	//   ....[24]....
        /*00bc*/ 	.word	0xffffffff


	//   ....[25]....
        /*00c0*/ 	.word	0xffffffff


	//   ....[26]....
        /*00c4*/ 	.word	0xffffffff


	//   ....[27]....
        /*00c8*/ 	.word	0xffffffff


	//   ....[28]....
        /*00cc*/ 	.word	0xffffffff


	//   ....[29]....
        /*00d0*/ 	.word	0xffffffff


	//   ....[30]....
        /*00d4*/ 	.word	0xffffffff


	//   ....[31]....
        /*00d8*/ 	.word	0xffffffff


	//   ....[32]....
        /*00dc*/ 	.word	0xffffffff


	//   ....[33]....
        /*00e0*/ 	.word	0xffffffff


	//   ....[34]....
        /*00e4*/ 	.word	0xffffffff


	//   ....[35]....
        /*00e8*/ 	.word	0xffffffff


	//   ....[36]....
        /*00ec*/ 	.word	0xffffffff


	//   ....[37]....
        /*00f0*/ 	.word	0xffffffff


	//   ....[38]....
        /*00f4*/ 	.word	0xffffffff


	//   ....[39]....
        /*00f8*/ 	.word	0xffffffff


	//   ....[40]....
        /*00fc*/ 	.word	0xffffffff


	//   ....[41]....
        /*0100*/ 	.word	0xffffffff


	//   ....[42]....
        /*0104*/ 	.word	0xffffffff


	//   ....[43]....
        /*0108*/ 	.word	0xffffffff


	//   ....[44]....
        /*010c*/ 	.word	0xffffffff


	//   ....[45]....
        /*0110*/ 	.word	0xffffffff


	//   ....[46]....
        /*0114*/ 	.word	0xffffffff


	//   ....[47]....
        /*0118*/ 	.word	0xffffffff


	//   ....[48]....
        /*011c*/ 	.word	0xffffffff


	//   ....[49]....
        /*0120*/ 	.word	0xffffffff


	//   ....[50]....
        /*0124*/ 	.word	0xffffffff


	//   ....[51]....
        /*0128*/ 	.word	0xffffffff


	//   ....[52]....
        /*012c*/ 	.word	0xffffffff


	//   ....[53]....
        /*0130*/ 	.word	0xffffffff


	//   ....[54]....
        /*0134*/ 	.word	0xffffffff


	//   ....[55]....
        /*0138*/ 	.word	0xffffffff


	//   ....[56]....
        /*013c*/ 	.word	0xffffffff


	//   ....[57]....
        /*0140*/ 	.word	0xffffffff


	//   ....[58]....
        /*0144*/ 	.word	0xffffffff


	//   ....[59]....
        /*0148*/ 	.word	0xffffffff


	//----- nvinfo : EIATTR_COOP_GROUP_INSTR_OFFSETS
	.align		4
.L_337:
        /*014c*/ 	.byte	0x04, 0x28
        /*014e*/ 	.short	(.L_339 - .L_338)


	//   ....[0]....
.L_338:
        /*0150*/ 	.word	0x00000c50


	//   ....[1]....
        /*0154*/ 	.word	0x00000c80


	//   ....[2]....
        /*0158*/ 	.word	0x00000ca0


	//   ....[3]....
        /*015c*/ 	.word	0x00000cb0


	//   ....[4]....
        /*0160*/ 	.word	0x00000de0


	//   ....[5]....
        /*0164*/ 	.word	0x00000e10


	//   ....[6]....
        /*0168*/ 	.word	0x00000e40


	//   ....[7]....
        /*016c*/ 	.word	0x00000e60


	//   ....[8]....
        /*0170*/ 	.word	0x00000f90


	//   ....[9]....
        /*0174*/ 	.word	0x00000fc0


	//   ....[10]....
        /*0178*/ 	.word	0x00000ff0


	//   ....[11]....
        /*017c*/ 	.word	0x00001010


	//   ....[12]....
        /*0180*/ 	.word	0x00001140


	//   ....[13]....
        /*0184*/ 	.word	0x00001170


	//   ....[14]....
        /*0188*/ 	.word	0x000011a0


	//   ....[15]....
        /*018c*/ 	.word	0x000011c0


	//   ....[16]....
        /*0190*/ 	.word	0x000012f0


	//   ....[17]....
        /*0194*/ 	.word	0x00001330


	//   ....[18]....
        /*0198*/ 	.word	0x00001360


	//   ....[19]....
        /*019c*/ 	.word	0x000013a0


	//   ....[20]....
        /*01a0*/ 	.word	0x00002070


	//   ....[21]....
        /*01a4*/ 	.word	0x00002080


	//   ....[22]....
        /*01a8*/ 	.word	0x00002090


	//   ....[23]....
        /*01ac*/ 	.word	0x000020a0


	//   ....[24]....
        /*01b0*/ 	.word	0x000021d0


	//   ....[25]....
        /*01b4*/ 	.word	0x00002210


	//   ....[26]....
        /*01b8*/ 	.word	0x00002240


	//   ....[27]....
        /*01bc*/ 	.word	0x00002250


	//   ....[28]....
        /*01c0*/ 	.word	0x00002390


	//   ....[29]....
        /*01c4*/ 	.word	0x000023d0


	//   ....[30]....
        /*01c8*/ 	.word	0x00002400


	//   ....[31]....
        /*01cc*/ 	.word	0x00002410


	//   ....[32]....
        /*01d0*/ 	.word	0x00002550


	//   ....[33]....
        /*01d4*/ 	.word	0x00002590


	//   ....[34]....
        /*01d8*/ 	.word	0x000025c0


	//   ....[35]....
        /*01dc*/ 	.word	0x000025d0


	//   ....[36]....
        /*01e0*/ 	.word	0x00002710


	//   ....[37]....
        /*01e4*/ 	.word	0x00002750


	//   ....[38]....
        /*01e8*/ 	.word	0x00002780


	//   ....[39]....
        /*01ec*/ 	.word	0x000027a0


	//   ....[40]....
        /*01f0*/ 	.word	0x00005010


	//   ....[41]....
        /*01f4*/ 	.word	0x00005040


	//   ....[42]....
        /*01f8*/ 	.word	0x00005060


	//   ....[43]....
        /*01fc*/ 	.word	0x00005070


	//   ....[44]....
        /*0200*/ 	.word	0x000051a0


	//   ....[45]....
        /*0204*/ 	.word	0x000051d0


	//   ....[46]....
        /*0208*/ 	.word	0x00005200


	//   ....[47]....
        /*020c*/ 	.word	0x00005220


	//   ....[48]....
        /*0210*/ 	.word	0x00005350


	//   ....[49]....
        /*0214*/ 	.word	0x00005380


	//   ....[50]....
        /*0218*/ 	.word	0x000053b0


	//   ....[51]....
        /*021c*/ 	.word	0x000053d0


	//   ....[52]....
        /*0220*/ 	.word	0x00005500


	//   ....[53]....
        /*0224*/ 	.word	0x00005530


	//   ....[54]....
        /*0228*/ 	.word	0x00005560


	//   ....[55]....
        /*022c*/ 	.word	0x00005580


	//   ....[56]....
        /*0230*/ 	.word	0x000056b0


	//   ....[57]....
        /*0234*/ 	.word	0x000056f0


	//   ....[58]....
        /*0238*/ 	.word	0x00005720


	//   ....[59]....
        /*023c*/ 	.word	0x00005730


	//----- nvinfo : EIATTR_VRC_CTA_INIT_COUNT
	.align		4
.L_339:
        /*0240*/ 	.byte	0x02, 0x4a
	.zero		1
	.zero		1


	//----- nvinfo : EIATTR_EXIT_INSTR_OFFSETS
	.align		4
        /*0244*/ 	.byte	0x04, 0x1c
        /*0246*/ 	.short	(.L_341 - .L_340)


	//   ....[0]....
.L_340:
        /*0248*/ 	.word	0x00000030


	//   ....[1]....
        /*024c*/ 	.word	0x00006370


	//   ....[2]....
        /*0250*/ 	.word	0x000063b0


	//----- nvinfo : EIATTR_MAX_THREADS
	.align		4
.L_341:
        /*0254*/ 	.byte	0x04, 0x05
        /*0256*/ 	.short	(.L_343 - .L_342)
.L_342:
        /*0258*/ 	.word	0x00000100
        /*025c*/ 	.word	0x00000001
        /*0260*/ 	.word	0x00000001


	//----- nvinfo : EIATTR_CRS_STACK_SIZE
	.align		4
.L_343:
        /*0264*/ 	.byte	0x04, 0x1e
        /*0266*/ 	.short	(.L_345 - .L_344)
.L_344:
        /*0268*/ 	.word	0x00000000


	//----- nvinfo : EIATTR_CBANK_PARAM_SIZE
	.align		4
.L_345:
        /*026c*/ 	.byte	0x03, 0x19
        /*026e*/ 	.short	0x001d


	//----- nvinfo : EIATTR_PARAM_CBANK
	.align		4
        /*0270*/ 	.byte	0x04, 0x0a
        /*0272*/ 	.short	(.L_347 - .L_346)
	.align		4
.L_346:
        /*0274*/ 	.word	index@(.nv.constant0._ZN6thrust24THRUST_300001_SM_1000_NS8cuda_cub4core6detail13_kernel_agentINS1_8__reduce11ReduceAgentINS0_12zip_iteratorIN4cuda3std3__45tupleIJNS0_6detail15normal_iteratorINS0_10device_ptrIdEEEENS0_17counting_iteratorIlNS0_11use_defaultESI_SI_EEEEEEEPNSB_IJdlEEESM_iNS1_9__extrema9arg_min_fIdlNSA_4lessIdEEEEEEJSL_SN_iSS_EEEvDpT0_)
        /*0278*/ 	.short	0x0380
        /*027a*/ 	.short	0x001d


	//----- nvinfo : EIATTR_SW_WAR
	.align		4
.L_347:
        /*027c*/ 	.byte	0x04, 0x36
        /*027e*/ 	.short	(.L_349 - .L_348)
.L_348:
        /*0280*/ 	.word	0x00000008
.L_349:


//--------------------- .nv.info._Z10random_solPiPdS0_i --------------------------
	.section	.nv.info._Z10random_solPiPdS0_i,"",@"SHT_CUDA_INFO"
	.sectionflags	@""
	.align	4


	//----- nvinfo : EIATTR_CUDA_API_VERSION
	.align		4
        /*0000*/ 	.byte	0x04, 0x37
        /*0002*/ 	.short	(.L_351 - .L_350)
.L_350:
        /*0004*/ 	.word	0x00000082


	//----- nvinfo : EIATTR_KPARAM_INFO
	.align		4
.L_351:
        /*0008*/ 	.byte	0x04, 0x17
        /*000a*/ 	.short	(.L_353 - .L_352)
.L_352:
        /*000c*/ 	.word	0x00000000
        /*0010*/ 	.short	0x0003
        /*0012*/ 	.short	0x0018
        /*0014*/ 	.byte	0x00, 0xf0, 0x11, 0x00


	//----- nvinfo : EIATTR_KPARAM_INFO
	.align		4
.L_353:
        /*0018*/ 	.byte	0x04, 0x17
        /*001a*/ 	.short	(.L_355 - .L_354)
.L_354:
        /*001c*/ 	.word	0x00000000
        /*0020*/ 	.short	0x0002
        /*0022*/ 	.short	0x0010
        /*0024*/ 	.byte	0x00, 0xf5, 0x21, 0x00


	//----- nvinfo : EIATTR_KPARAM_INFO
	.align		4
.L_355:
        /*0028*/ 	.byte	0x04, 0x17
        /*002a*/ 	.short	(.L_357 - .L_356)
.L_356:
        /*002c*/ 	.word	0x00000000
        /*0030*/ 	.short	0x0001
        /*0032*/ 	.short	0x0008
        /*0034*/ 	.byte	0x00, 0xf5, 0x21, 0x00


	//----- nvinfo : EIATTR_KPARAM_INFO
	.align		4
.L_357:
        /*0038*/ 	.byte	0x04, 0x17
        /*003a*/ 	.short	(.L_359 - .L_358)
.L_358:
        /*003c*/ 	.word	0x00000000
        /*0040*/ 	.short	0x0000
        /*0042*/ 	.short	0x0000
        /*0044*/ 	.byte	0x00, 0xf5, 0x21, 0x00


	//----- nvinfo : EIATTR_SPARSE_MMA_MASK
	.align		4
.L_359:
        /*0048*/ 	.byte	0x03, 0x50
        /*004a*/ 	.short	0x0000


	//----- nvinfo : EIATTR_MAXREG_COUNT
	.align		4
        /*004c*/ 	.byte	0x03, 0x1b
        /*004e*/ 	.short	0x00ff


	//----- nvinfo : EIATTR_MERCURY_ISA_VERSION
	.align		4
        /*0050*/ 	.byte	0x03, 0x5f
        /*0052*/ 	.short	0x0101


	//----- nvinfo : EIATTR_VRC_CTA_INIT_COUNT
	.align		4
        /*0054*/ 	.byte	0x02, 0x4a
	.zero		1
	.zero		1


	//----- nvinfo : EIATTR_EXIT_INSTR_OFFSETS
	.align		4
        /*0058*/ 	.byte	0x04, 0x1c
        /*005a*/ 	.short	(.L_361 - .L_360)


	//   ....[0]....
.L_360:
        /*005c*/ 	.word	0x00003bc0


	//----- nvinfo : EIATTR_CRS_STACK_SIZE
	.align		4
.L_361:
        /*0060*/ 	.byte	0x04, 0x1e
        /*0062*/ 	.short	(.L_363 - .L_362)
.L_362:
        /*0064*/ 	.word	0x00000000


	//----- nvinfo : EIATTR_CBANK_PARAM_SIZE
	.align		4
.L_363:
        /*0068*/ 	.byte	0x03, 0x19
        /*006a*/ 	.short	0x001c


	//----- nvinfo : EIATTR_PARAM_CBANK
	.align		4
        /*006c*/ 	.byte	0x04, 0x0a
        /*006e*/ 	.short	(.L_365 - .L_364)
	.align		4
.L_364:
        /*0070*/ 	.word	index@(.nv.constant0._Z10random_solPiPdS0_i)
        /*0074*/ 	.short	0x0380
        /*0076*/ 	.short	0x001c


	//----- nvinfo : EIATTR_SW_WAR
	.align		4
.L_365:
        /*0078*/ 	.byte	0x04, 0x36
        /*007a*/ 	.short	(.L_367 - .L_366)
.L_366:
        /*007c*/ 	.word	0x00000008
.L_367:


//--------------------- .nv.info._Z9calc_distPdS_S_i --------------------------
	.section	.nv.info._Z9calc_distPdS_S_i,"",@"SHT_CUDA_INFO"
	.sectionflags	@""
	.align	4


	//----- nvinfo : EIATTR_CUDA_API_VERSION
	.align		4
        /*0000*/ 	.byte	0x04, 0x37
        /*0002*/ 	.short	(.L_369 - .L_368)
.L_368:
        /*0004*/ 	.word	0x00000082


	//----- nvinfo : EIATTR_KPARAM_INFO
	.align		4
.L_369:
        /*0008*/ 	.byte	0x04, 0x17
        /*000a*/ 	.short	(.L_371 - .L_370)
.L_370:
        /*000c*/ 	.word	0x00000000
        /*0010*/ 	.short	0x0003
        /*0012*/ 	.short	0x0018
        /*0014*/ 	.byte	0x00, 0xf0, 0x11, 0x00


	//----- nvinfo : EIATTR_KPARAM_INFO
	.align		4
.L_371:
        /*0018*/ 	.byte	0x04, 0x17
        /*001a*/ 	.short	(.L_373 - .L_372)
.L_372:
        /*001c*/ 	.word	0x00000000
        /*0020*/ 	.short	0x0002
        /*0022*/ 	.short	0x0010
        /*0024*/ 	.byte	0x00, 0xf5, 0x21, 0x00


	//----- nvinfo : EIATTR_KPARAM_INFO
	.align		4
.L_373:
        /*0028*/ 	.byte	0x04, 0x17
        /*002a*/ 	.short	(.L_375 - .L_374)
.L_374:
        /*002c*/ 	.word	0x00000000
        /*0030*/ 	.short	0x0001
        /*0032*/ 	.short	0x0008
        /*0034*/ 	.byte	0x00, 0xf5, 0x21, 0x00


	//----- nvinfo : EIATTR_KPARAM_INFO
	.align		4
.L_375:
        /*0038*/ 	.byte	0x04, 0x17
        /*003a*/ 	.short	(.L_377 - .L_376)
.L_376:
        /*003c*/ 	.word	0x00000000
        /*0040*/ 	.short	0x0000
        /*0042*/ 	.short	0x0000
        /*0044*/ 	.byte	0x00, 0xf5, 0x21, 0x00


	//----- nvinfo : EIATTR_SPARSE_MMA_MASK
	.align		4
.L_377:
        /*0048*/ 	.byte	0x03, 0x50
        /*004a*/ 	.short	0x0000


	//----- nvinfo : EIATTR_MAXREG_COUNT
	.align		4
        /*004c*/ 	.byte	0x03, 0x1b
        /*004e*/ 	.short	0x00ff


	//----- nvinfo : EIATTR_MERCURY_ISA_VERSION
	.align		4
        /*0050*/ 	.byte	0x03, 0x5f
        /*0052*/ 	.short	0x0101


	//----- nvinfo : EIATTR_VRC_CTA_INIT_COUNT
	.align		4
        /*0054*/ 	.byte	0x02, 0x4a
	.zero		1
	.zero		1


	//----- nvinfo : EIATTR_EXIT_INSTR_OFFSETS
	.align		4
        /*0058*/ 	.byte	0x04, 0x1c
        /*005a*/ 	.short	(.L_379 - .L_378)


	//   ....[0]....
.L_378:
        /*005c*/ 	.word	0x000005c0


	//----- nvinfo : EIATTR_CRS_STACK_SIZE
	.align		4
.L_379:
        /*0060*/ 	.byte	0x04, 0x1e
        /*0062*/ 	.short	(.L_381 - .L_380)
.L_380:
        /*0064*/ 	.word	0x00000000


	//----- nvinfo : EIATTR_CBANK_PARAM_SIZE
	.align		4
.L_381:
        /*0068*/ 	.byte	0x03, 0x19
        /*006a*/ 	.short	0x001c


	//----- nvinfo : EIATTR_PARAM_CBANK
	.align		4
        /*006c*/ 	.byte	0x04, 0x0a
        /*006e*/ 	.short	(.L_383 - .L_382)
	.align		4
.L_382:
        /*0070*/ 	.word	index@(.nv.constant0._Z9calc_distPdS_S_i)
        /*0074*/ 	.short	0x0380
        /*0076*/ 	.short	0x001c


	//----- nvinfo : EIATTR_SW_WAR
	.align		4
.L_383:
        /*0078*/ 	.byte	0x04, 0x36
        /*007a*/ 	.short	(.L_385 - .L_384)
.L_384:
        /*007c*/ 	.word	0x00000008
.L_385:


//--------------------- .nv.callgraph             --------------------------
	.section	.nv.callgraph,"",@"SHT_CUDA_CALLGRAPH"
	.align	4
	.sectionentsize	8
	.align		4
        /*0000*/ 	.word	0x00000000
	.align		4
        /*0004*/ 	.word	0xffffffff
	.align		4
        /*0008*/ 	.word	0x00000000
	.align		4
        /*000c*/ 	.word	0xfffffffe
	.align		4
        /*0010*/ 	.word	0x00000000
	.align		4
        /*0014*/ 	.word	0xfffffffd
	.align		4
        /*0018*/ 	.word	0x00000000
	.align		4
        /*001c*/ 	.word	0xfffffffc


//--------------------- .nv.constant4             --------------------------
	.section	.nv.constant4,"a",@progbits
	.align	8
	.align		8
.nv.constant4:
        /*0000*/ 	.dword	precalc_xorwow_matrix
	.align		8
        /*0008*/ 	.dword	precalc_xorwow_offset_matrix
	.align		8
        /*0010*/ 	.dword	mrg32k3aM1
	.align		8
        /*0018*/ 	.dword	mrg32k3aM2
	.align		8
        /*0020*/ 	.dword	mrg32k3aM1SubSeq
	.align		8
        /*0028*/ 	.dword	mrg32k3aM2SubSeq
	.align		8
        /*0030*/ 	.dword	mrg32k3aM1Seq
	.align		8
        /*0038*/ 	.dword	mrg32k3aM2Seq
	.align		8
        /*0040*/ 	.dword	_ZN34_INTERNAL_6e395248_4_k_cu_be9128594cuda3std3__45__cpo5beginE
	.align		8
        /*0048*/ 	.dword	_ZN34_INTERNAL_6e395248_4_k_cu_be9128594cuda3std3__45__cpo3endE
	.align		8
        /*0050*/ 	.dword	_ZN34_INTERNAL_6e395248_4_k_cu_be9128594cuda3std3__45__cpo6cbeginE
	.align		8
        /*0058*/ 	.dword	_ZN34_INTERNAL_6e395248_4_k_cu_be9128594cuda3std3__45__cpo4cendE
	.align		8
        /*0060*/ 	.dword	_ZN34_INTERNAL_6e395248_4_k_cu_be9128594cuda3std3__45__cpo6rbeginE
	.align		8
        /*0068*/ 	.dword	_ZN34_INTERNAL_6e395248_4_k_cu_be9128594cuda3std3__45__cpo4rendE
	.align		8
        /*0070*/ 	.dword	_ZN34_INTERNAL_6e395248_4_k_cu_be9128594cuda3std3__45__cpo7crbeginE
	.align		8
        /*0078*/ 	.dword	_ZN34_INTERNAL_6e395248_4_k_cu_be9128594cuda3std3__45__cpo5crendE
	.align		8
        /*0080*/ 	.dword	_ZN34_INTERNAL_6e395248_4_k_cu_be9128594cuda3std3__436_GLOBAL__N__6e395248_4_k_cu_be9128596ignoreE
	.align		8
        /*0088*/ 	.dword	_ZN34_INTERNAL_6e395248_4_k_cu_be9128594cuda3std3__419piecewise_constructE
	.align		8
        /*0090*/ 	.dword	_ZN34_INTERNAL_6e395248_4_k_cu_be9128594cuda3std3__48in_placeE
	.align		8
        /*0098*/ 	.dword	_ZN34_INTERNAL_6e395248_4_k_cu_be9128594cuda3std3__420unreachable_sentinelE
	.align		8
        /*00a0*/ 	.dword	_ZN34_INTERNAL_6e395248_4_k_cu_be9128594cuda3std3__47nulloptE
	.align		8
        /*00a8*/ 	.dword	_ZN34_INTERNAL_6e395248_4_k_cu_be9128594cuda3std3__48unexpectE
	.align		8
        /*00b0*/ 	.dword	_ZN34_INTERNAL_6e395248_4_k_cu_be9128594cuda3std6ranges3__45__cpo4swapE
	.align		8
        /*00b8*/ 	.dword	_ZN34_INTERNAL_6e395248_4_k_cu_be9128594cuda3std6ranges3__45__cpo9iter_moveE
	.align		8
        /*00c0*/ 	.dword	_ZN34_INTERNAL_6e395248_4_k_cu_be9128594cuda3std6ranges3__45__cpo5beginE
	.align		8
        /*00c8*/ 	.dword	_ZN34_INTERNAL_6e395248_4_k_cu_be9128594cuda3std6ranges3__45__cpo3endE
	.align		8
        /*00d0*/ 	.dword	_ZN34_INTERNAL_6e395248_4_k_cu_be9128594cuda3std6ranges3__45__cpo6cbeginE
	.align		8
        /*00d8*/ 	.dword	_ZN34_INTERNAL_6e395248_4_k_cu_be9128594cuda3std6ranges3__45__cpo4cendE
	.align		8
        /*00e0*/ 	.dword	_ZN34_INTERNAL_6e395248_4_k_cu_be9128594cuda3std6ranges3__45__cpo7advanceE
	.align		8
        /*00e8*/ 	.dword	_ZN34_INTERNAL_6e395248_4_k_cu_be9128594cuda3std6ranges3__45__cpo9iter_swapE
	.align		8
        /*00f0*/ 	.dword	_ZN34_INTERNAL_6e395248_4_k_cu_be9128594cuda3std6ranges3__45__cpo4nextE
	.align		8
        /*00f8*/ 	.dword	_ZN34_INTERNAL_6e395248_4_k_cu_be9128594cuda3std6ranges3__45__cpo4prevE
	.align		8
        /*0100*/ 	.dword	_ZN34_INTERNAL_6e395248_4_k_cu_be9128594cuda3std6ranges3__45__cpo4dataE
	.align		8
        /*0108*/ 	.dword	_ZN34_INTERNAL_6e395248_4_k_cu_be9128594cuda3std6ranges3__45__cpo5cdataE
	.align		8
        /*0110*/ 	.dword	_ZN34_INTERNAL_6e395248_4_k_cu_be9128594cuda3std6ranges3__45__cpo4sizeE
	.align		8
        /*0118*/ 	.dword	_ZN34_INTERNAL_6e395248_4_k_cu_be9128594cuda3std6ranges3__45__cpo5ssizeE
	.align		8
        /*0120*/ 	.dword	_ZN34_INTERNAL_6e395248_4_k_cu_be9128594cuda3std6ranges3__45__cpo8distanceE
	.align		8
        /*0128*/ 	.dword	_ZN34_INTERNAL_6e395248_4_k_cu_be9128596thrust24THRUST_300001_SM_1000_NS8cuda_cub3parE
	.align		8
        /*0130*/ 	.dword	_ZN34_INTERNAL_6e395248_4_k_cu_be9128596thrust24THRUST_300001_SM_1000_NS8cuda_cub10par_nosyncE
	.align		8
        /*0138*/ 	.dword	_ZN34_INTERNAL_6e395248_4_k_cu_be9128596thrust24THRUST_300001_SM_1000_NS6system6detail10sequential3seqE
	.align		8
        /*0140*/ 	.dword	_ZN34_INTERNAL_6e395248_4_k_cu_be9128596thrust24THRUST_300001_SM_1000_NS6system3cpp3parE
	.align		8
        /*0148*/ 	.dword	_ZN34_INTERNAL_6e395248_4_k_cu_be9128596thrust24THRUST_300001_SM_1000_NS12placeholders2_1E
	.align		8
        /*0150*/ 	.dword	_ZN34_INTERNAL_6e395248_4_k_cu_be9128596thrust24THRUST_300001_SM_1000_NS12placeholders2_2E
	.align		8
        /*0158*/ 	.dword	_ZN34_INTERNAL_6e395248_4_k_cu_be9128596thrust24THRUST_300001_SM_1000_NS12placeholders2_3E
	.align		8
        /*0160*/ 	.dword	_ZN34_INTERNAL_6e395248_4_k_cu_be9128596thrust24THRUST_300001_SM_1000_NS12placeholders2_4E
	.align		8
        /*0168*/ 	.dword	_ZN34_INTERNAL_6e395248_4_k_cu_be9128596thrust24THRUST_300001_SM_1000_NS12placeholders2_5E
	.align		8
        /*0170*/ 	.dword	_ZN34_INTERNAL_6e395248_4_k_cu_be9128596thrust24THRUST_300001_SM_1000_NS12placeholders2_6E
	.align		8
        /*0178*/ 	.dword	_ZN34_INTERNAL_6e395248_4_k_cu_be9128596thrust24THRUST_300001_SM_1000_NS12placeholders2_7E
	.align		8
        /*0180*/ 	.dword	_ZN34_INTERNAL_6e395248_4_k_cu_be9128596thrust24THRUST_300001_SM_1000_NS12placeholders2_8E
	.align		8
        /*0188*/ 	.dword	_ZN34_INTERNAL_6e395248_4_k_cu_be9128596thrust24THRUST_300001_SM_1000_NS12placeholders2_9E
	.align		8
        /*0190*/ 	.dword	_ZN34_INTERNAL_6e395248_4_k_cu_be9128596thrust24THRUST_300001_SM_1000_NS12placeholders3_10E
	.align		8
        /*0198*/ 	.dword	_ZN34_INTERNAL_6e395248_4_k_cu_be9128596thrust24THRUST_300001_SM_1000_NS3seqE
	.align		8
        /*01a0*/ 	.dword	_ZN34_INTERNAL_6e395248_4_k_cu_be9128596thrust24THRUST_300001_SM_1000_NS6deviceE


//--------------------- .nv.constant3             --------------------------
	.section	.nv.constant3,"a",@progbits
	.align	8
.nv.constant3:
	.type		__cr_lgamma_table,@object
	.size		__cr_lgamma_table,(.L_8 - __cr_lgamma_table)
__cr_lgamma_table:
        /*0000*/ 	.byte	0x00, 0x00, 0x00, 0x00, 0x00, 0x00, 0x00, 0x00, 0x00, 0x00, 0x00, 0x00, 0x00, 0x00, 0x00, 0x00
        /*0010*/ 	.byte	0xef, 0x39, 0xfa, 0xfe, 0x42, 0x2e, 0xe6, 0x3f, 0x02, 0x20, 0x2a, 0xfa, 0x0b, 0xab, 0xfc, 0x3f
        /*0020*/ 	.byte	0xf9, 0x2c, 0x92, 0x7c, 0xa7, 0x6c, 0x09, 0x40, 0xc9, 0x79, 0x44, 0x3c, 0x64, 0x26, 0x13, 0x40
        /*0030*/ 	.byte	0xca, 0x01, 0xcf, 0x3a, 0x27, 0x51, 0x1a, 0x40, 0x30, 0xcc, 0x2d, 0xf3, 0xe1, 0x0c, 0x21, 0x40
        /*0040*/ 	.byte	0x0d, 0xb7, 0xfc, 0x82, 0x8e, 0x35, 0x25, 0x40
.L_8:


//--------------------- .text._ZN3cub18CUB_300001_SM_10006detail8for_each13static_kernelINS2_12policy_hub_t12policy_500_tEmN6thrust24THRUST_300001_SM_1000_NS8cuda_cub20__uninitialized_fill7functorINS7_10device_ptrIiEEiEEEEvT0_T1_ --------------------------
	.section	.text._ZN3cub18CUB_300001_SM_10006detail8for_each13static_kernelINS2_12policy_hub_t12policy_500_tEmN6thrust24THRUST_300001_SM_1000_NS8cuda_cub20__uninitialized_fill7functorINS7_10device_ptrIiEEiEEEEvT0_T1_,"ax",@progbits
	.align	128
        .global         _ZN3cub18CUB_300001_SM_10006detail8for_each13static_kernelINS2_12policy_hub_t12policy_500_tEmN6thrust24THRUST_300001_SM_1000_NS8cuda_cub20__uninitialized_fill7functorINS7_10device_ptrIiEEiEEEEvT0_T1_
        .type           _ZN3cub18CUB_300001_SM_10006detail8for_each13static_kernelINS2_12policy_hub_t12policy_500_tEmN6thrust24THRUST_300001_SM_1000_NS8cuda_cub20__uninitialized_fill7functorINS7_10device_ptrIiEEiEEEEvT0_T1_,@function
        .size           _ZN3cub18CUB_300001_SM_10006detail8for_each13static_kernelINS2_12policy_hub_t12policy_500_tEmN6thrust24THRUST_300001_SM_1000_NS8cuda_cub20__uninitialized_fill7functorINS7_10device_ptrIiEEiEEEEvT0_T1_,(.L_x_843 - _ZN3cub18CUB_300001_SM_10006detail8for_each13static_kernelINS2_12policy_hub_t12policy_500_tEmN6thrust24THRUST_300001_SM_1000_NS8cuda_cub20__uninitialized_fill7functorINS7_10device_ptrIiEEiEEEEvT0_T1_)
        .other          _ZN3cub18CUB_300001_SM_10006detail8for_each13static_kernelINS2_12policy_hub_t12policy_500_tEmN6thrust24THRUST_300001_SM_1000_NS8cuda_cub20__uninitialized_fill7functorINS7_10device_ptrIiEEiEEEEvT0_T1_,@"STO_CUDA_ENTRY STV_DEFAULT"
_ZN3cub18CUB_300001_SM_10006detail8for_each13static_kernelINS2_12policy_hub_t12policy_500_tEmN6thrust24THRUST_300001_SM_1000_NS8cuda_cub20__uninitialized_fill7functorINS7_10device_ptrIiEEiEEEEvT0_T1_:
.text._ZN3cub18CUB_300001_SM_10006detail8for_each13static_kernelINS2_12policy_hub_t12policy_500_tEmN6thrust24THRUST_300001_SM_1000_NS8cuda_cub20__uninitialized_fill7functorINS7_10device_ptrIiEEiEEEEvT0_T1_:
[----:B------:R-:W-:Y:S08]  /*0000*/  LDC R1, c[0x0][0x37c] ;  /* 0x0000df00ff017b82 */ /* 0x000ff00000000800 */
[----:B------:R-:W0:Y:S01]  /*0010*/  S2UR UR4, SR_CTAID.X ;  /* 0x00000000000479c3 */ /* 0x000e220000002500 */
[----:B------:R-:W1:Y:S01]  /*0020*/  LDCU.64 UR6, c[0x0][0x380] ;  /* 0x00007000ff0677ac */ /* 0x000e620008000a00 */
[----:B------:R-:W2:Y:S01]  /*0030*/  LDCU.64 UR8, c[0x0][0x358] ;  /* 0x00006b00ff0877ac */ /* 0x000ea20008000a00 */
[----:B0-----:R-:W-:-:S04]  /*0040*/  UIMAD.WIDE.U32 UR4, UR4, 0x200, URZ ;  /* 0x00000200040478a5 */ /* 0x001fc8000f8e00ff */
[----:B-1----:R-:W-:-:S04]  /*0050*/  UIADD3 UR6, UP0, UPT, -UR4, UR6, URZ ;  /* 0x0000000604067290 */ /* 0x002fc8000ff1e1ff */
[----:B------:R-:W-:Y:S02]  /*0060*/  UIADD3.X UR7, UPT, UPT, ~UR5, UR7, URZ, UP0, !UPT ;  /* 0x0000000705077290 */ /* 0x000fe400087fe5ff */
[----:B------:R-:W-:-:S04]  /*0070*/  UISETP.GE.U32.AND UP0, UPT, UR6, 0x200, UPT ;  /* 0x000002000600788c */ /* 0x000fc8000bf06070 */
[----:B------:R-:W-:-:S09]  /*0080*/  UISETP.GE.U32.AND.EX UP0, UPT, UR7, URZ, UPT, UP0 ;  /* 0x000000ff0700728c */ /* 0x000fd2000bf06100 */
[----:B--2---:R-:W-:Y:S05]  /*0090*/  BRA.U !UP0, `(.L_x_0) ;  /* 0x0000000108287547 */ /* 0x004fea000b800000 */
[----:B------:R-:W0:Y:S01]  /*00a0*/  S2R R0, SR_TID.X ;  /* 0x0000000000007919 */ /* 0x000e220000002100 */
[----:B------:R-:W1:Y:S01]  /*00b0*/  LDCU.64 UR6, c[0x0][0x388] ;  /* 0x00007100ff0677ac */ /* 0x000e620008000a00 */
[----:B------:R-:W2:Y:S01]  /*00c0*/  LDC R5, c[0x0][0x390] ;  /* 0x0000e400ff057b82 */ /* 0x000ea20000000800 */
[----:B0-----:R-:W-:-:S05]  /*00d0*/  IADD3 R0, P0, PT, R0, UR4, RZ ;  /* 0x0000000400007c10 */ /* 0x001fca000ff1e0ff */
[----:B------:R-:W-:Y:S01]  /*00e0*/  IMAD.X R3, RZ, RZ, UR5, P0 ;  /* 0x00000005ff037e24 */ /* 0x000fe200080e06ff */
[----:B-1----:R-:W-:-:S04]  /*00f0*/  LEA R2, P0, R0, UR6, 0x2 ;  /* 0x0000000600027c11 */ /* 0x002fc8000f8010ff */
[----:B------:R-:W-:-:S05]  /*0100*/  LEA.HI.X R3, R0, UR7, R3, 0x2, P0 ;  /* 0x0000000700037c11 */ /* 0x000fca00080f1403 */
[----:B--2---:R-:W-:Y:S04]  /*0110*/  STG.E desc[UR8][R2.64], R5 ;  /* 0x0000000502007986 */ /* 0x004fe8000c101908 */
[----:B------:R-:W-:Y:S01]  /*0120*/  STG.E desc[UR8][R2.64+0x400], R5 ;  /* 0x0004000502007986 */ /* 0x000fe2000c101908 */
[----:B------:R-:W-:Y:S05]  /*0130*/  EXIT ;  /* 0x000000000000794d */ /* 0x000fea0003800000 */
.L_x_0:
[----:B------:R-:W0:Y:S01]  /*0140*/  S2R R0, SR_TID.X ;  /* 0x0000000000007919 */ /* 0x000e220000002100 */
[----:B------:R-:W-:Y:S01]  /*0150*/  IMAD.U32 R2, RZ, RZ, UR7 ;  /* 0x00000007ff027e24 */ /* 0x000fe2000f8e00ff */
[----:B------:R-:W1:Y:S01]  /*0160*/  LDCU.64 UR10, c[0x0][0x388] ;  /* 0x00007100ff0a77ac */ /* 0x000e620008000a00 */
[----:B------:R-:W-:Y:S01]  /*0170*/  IMAD.U32 R4, RZ, RZ, UR7 ;  /* 0x00000007ff047e24 */ /* 0x000fe2000f8e00ff */
[----:B0-----:R-:W-:-:S04]  /*0180*/  ISETP.LT.U32.AND P0, PT, R0, UR6, PT ;  /* 0x0000000600007c0c */ /* 0x001fc8000bf01070 */
[----:B------:R-:W-:Y:S01]  /*0190*/  ISETP.GT.U32.AND.EX P0, PT, R2, RZ, PT, P0 ;  /* 0x000000ff0200720c */ /* 0x000fe20003f04100 */
[C---:B------:R-:W-:Y:S01]  /*01a0*/  VIADD R2, R0.reuse, 0x100 ;  /* 0x0000010000027836 */ /* 0x040fe20000000000 */
[----:B------:R-:W-:-:S04]  /*01b0*/  IADD3 R0, P2, PT, R0, UR4, RZ ;  /* 0x0000000400007c10 */ /* 0x000fc8000ff5e0ff */
[----:B------:R-:W-:Y:S01]  /*01c0*/  ISETP.LT.U32.AND P1, PT, R2, UR6, PT ;  /* 0x0000000602007c0c */ /* 0x000fe2000bf21070 */
[----:B------:R-:W-:Y:S01]  /*01d0*/  IMAD.X R3, RZ, RZ, UR5, P2 ;  /* 0x00000005ff037e24 */ /* 0x000fe200090e06ff */
[----:B-1----:R-:W-:Y:S02]  /*01e0*/  LEA R2, P2, R0, UR10, 0x2 ;  /* 0x0000000a00027c11 */ /* 0x002fe4000f8410ff */
[----:B------:R-:W-:Y:S02]  /*01f0*/  ISETP.GT.U32.AND.EX P1, PT, R4, RZ, PT, P1 ;  /* 0x000000ff0400720c */ /* 0x000fe40003f24110 */
[----:B------:R-:W-:Y:S01]  /*0200*/  LEA.HI.X R3, R0, UR11, R3, 0x2, P2 ;  /* 0x0000000b00037c11 */ /* 0x000fe200090f1403 */
[----:B------:R-:W0:Y:S04]  /*0210*/  @P0 LDC R5, c[0x0][0x390] ;  /* 0x0000e400ff050b82 */ /* 0x000e280000000800 */
[----:B0-----:R0:W-:Y:S06]  /*0220*/  @P0 STG.E desc[UR8][R2.64], R5 ;  /* 0x0000000502000986 */ /* 0x0011ec000c101908 */
[----:B------:R-:W-:Y:S05]  /*0230*/  @!P1 EXIT ;  /* 0x000000000000994d */ /* 0x000fea0003800000 */
[----:B0-----:R-:W0:Y:S02]  /*0240*/  LDC R5, c[0x0][0x390] ;  /* 0x0000e400ff057b82 */ /* 0x001e240000000800 */
[----:B0-----:R-:W-:Y:S01]  /*0250*/  STG.E desc[UR8][R2.64+0x400], R5 ;  /* 0x0004000502007986 */ /* 0x001fe2000c101908 */
[----:B------:R-:W-:Y:S05]  /*0260*/  EXIT ;  /* 0x000000000000794d */ /* 0x000fea0003800000 */
.L_x_1:
[----:B------:R-:W-:-:S00]  /*0270*/  BRA `(.L_x_1) ;  /* 0xfffffffc00fc7947 */ /* 0x000fc0000383ffff */
[----:B------:R-:W-:-:S00]  /*0280*/  NOP ;  /* 0x0000000000007918 */ /* 0x000fc00000000000 */
[----:B------:R-:W-:-:S00]  /*0290*/  NOP ;  /* 0x0000000000007918 */ /* 0x000fc00000000000 */
[----:B------:R-:W-:-:S00]  /*02a0*/  NOP ;  /* 0x0000000000007918 */ /* 0x000fc00000000000 */
[----:B------:R-:W-:-:S00]  /*02b0*/  NOP ;  /* 0x0000000000007918 */ /* 0x000fc00000000000 */
[----:B------:R-:W-:-:S00]  /*02c0*/  NOP ;  /* 0x0000000000007918 */ /* 0x000fc00000000000 */
[----:B------:R-:W-:-:S00]  /*02d0*/  NOP ;  /* 0x0000000000007918 */ /* 0x000fc00000000000 */
[----:B------:R-:W-:-:S00]  /*02e0*/  NOP ;  /* 0x0000000000007918 */ /* 0x000fc00000000000 */
[----:B------:R-:W-:-:S00]  /*02f0*/  NOP ;  /* 0x0000000000007918 */ /* 0x000fc00000000000 */
.L_x_843:


//--------------------- .text._ZN3cub18CUB_300001_SM_10006detail8for_each13static_kernelINS2_12policy_hub_t12policy_500_tEmN6thrust24THRUST_300001_SM_1000_NS8cuda_cub20__uninitialized_fill7functorINS7_10device_ptrIdEEdEEEEvT0_T1_ --------------------------
	.section	.text._ZN3cub18CUB_300001_SM_10006detail8for_each13static_kernelINS2_12policy_hub_t12policy_500_tEmN6thrust24THRUST_300001_SM_1000_NS8cuda_cub20__uninitialized_fill7functorINS7_10device_ptrIdEEdEEEEvT0_T1_,"ax",@progbits
	.align	128
        .global         _ZN3cub18CUB_300001_SM_10006detail8for_each13static_kernelINS2_12policy_hub_t12policy_500_tEmN6thrust24THRUST_300001_SM_1000_NS8cuda_cub20__uninitialized_fill7functorINS7_10device_ptrIdEEdEEEEvT0_T1_
        .type           _ZN3cub18CUB_300001_SM_10006detail8for_each13static_kernelINS2_12policy_hub_t12policy_500_tEmN6thrust24THRUST_300001_SM_1000_NS8cuda_cub20__uninitialized_fill7functorINS7_10device_ptrIdEEdEEEEvT0_T1_,@function
        .size           _ZN3cub18CUB_300001_SM_10006detail8for_each13static_kernelINS2_12policy_hub_t12policy_500_tEmN6thrust24THRUST_300001_SM_1000_NS8cuda_cub20__uninitialized_fill7functorINS7_10device_ptrIdEEdEEEEvT0_T1_,(.L_x_844 - _ZN3cub18CUB_300001_SM_10006detail8for_each13static_kernelINS2_12policy_hub_t12policy_500_tEmN6thrust24THRUST_300001_SM_1000_NS8cuda_cub20__uninitialized_fill7functorINS7_10device_ptrIdEEdEEEEvT0_T1_)
        .other          _ZN3cub18CUB_300001_SM_10006detail8for_each13static_kernelINS2_12policy_hub_t12policy_500_tEmN6thrust24THRUST_300001_SM_1000_NS8cuda_cub20__uninitialized_fill7functorINS7_10device_ptrIdEEdEEEEvT0_T1_,@"STO_CUDA_ENTRY STV_DEFAULT"
_ZN3cub18CUB_300001_SM_10006detail8for_each13static_kernelINS2_12policy_hub_t12policy_500_tEmN6thrust24THRUST_300001_SM_1000_NS8cuda_cub20__uninitialized_fill7functorINS7_10device_ptrIdEEdEEEEvT0_T1_:
.text._ZN3cub18CUB_300001_SM_10006detail8for_each13static_kernelINS2_12policy_hub_t12policy_500_tEmN6thrust24THRUST_300001_SM_1000_NS8cuda_cub20__uninitialized_fill7functorINS7_10device_ptrIdEEdEEEEvT0_T1_:
        /* <DEDUP_REMOVED lines=12> */
[----:B------:R-:W2:Y:S01]  /*00c0*/  LDC.64 R4, c[0x0][0x390] ;  /* 0x0000e400ff047b82 */ /* 0x000ea20000000a00 */
[----:B0-----:R-:W-:-:S05]  /*00d0*/  IADD3 R0, P0, PT, R0, UR4, RZ ;  /* 0x0000000400007c10 */ /* 0x001fca000ff1e0ff */
[----:B------:R-:W-:Y:S01]  /*00e0*/  IMAD.X R3, RZ, RZ, UR5, P0 ;  /* 0x00000005ff037e24 */ /* 0x000fe200080e06ff */
[----:B-1----:R-:W-:-:S04]  /*00f0*/  LEA R2, P0, R0, UR6, 0x3 ;  /* 0x0000000600027c11 */ /* 0x002fc8000f8018ff */
[----:B------:R-:W-:-:S05]  /*0100*/  LEA.HI.X R3, R0, UR7, R3, 0x3, P0 ;  /* 0x0000000700037c11 */ /* 0x000fca00080f1c03 */
[----:B--2---:R-:W-:Y:S04]  /*0110*/  STG.E.64 desc[UR8][R2.64], R4 ;  /* 0x0000000402007986 */ /* 0x004fe8000c101b08 */
[----:B------:R-:W-:Y:S01]  /*0120*/  STG.E.64 desc[UR8][R2.64+0x800], R4 ;  /* 0x0008000402007986 */ /* 0x000fe2000c101b08 */
[----:B------:R-:W-:Y:S05]  /*0130*/  EXIT ;  /* 0x000000000000794d */ /* 0x000fea0003800000 */
.L_x_2:
        /* <DEDUP_REMOVED lines=13> */
[----:B------:R-:W0:Y:S04]  /*0210*/  @P0 LDC.64 R4, c[0x0][0x390] ;  /* 0x0000e400ff040b82 */ /* 0x000e280000000a00 */
[----:B0-----:R0:W-:Y:S06]  /*0220*/  @P0 STG.E.64 desc[UR8][R2.64], R4 ;  /* 0x0000000402000986 */ /* 0x0011ec000c101b08 */
[----:B------:R-:W-:Y:S05]  /*0230*/  @!P1 EXIT ;  /* 0x000000000000994d */ /* 0x000fea0003800000 */
[----:B0-----:R-:W0:Y:S02]  /*0240*/  LDC.64 R4, c[0x0][0x390] ;  /* 0x0000e400ff047b82 */ /* 0x001e240000000a00 */
[----:B0-----:R-:W-:Y:S01]  /*0250*/  STG.E.64 desc[UR8][R2.64+0x800], R4 ;  /* 0x0008000402007986 */ /* 0x001fe2000c101b08 */
[----:B------:R-:W-:Y:S05]  /*0260*/  EXIT ;  /* 0x000000000000794d */ /* 0x000fea0003800000 */
.L_x_3:
        /* <DEDUP_REMOVED lines=9> */
.L_x_844:


//--------------------- .text._ZN3cub18CUB_300001_SM_10006detail11EmptyKernelIvEEvv --------------------------
	.section	.text._ZN3cub18CUB_300001_SM_10006detail11EmptyKernelIvEEvv,"ax",@progbits
	.align	128
        .global         _ZN3cub18CUB_300001_SM_10006detail11EmptyKernelIvEEvv
        .type           _ZN3cub18CUB_300001_SM_10006detail11EmptyKernelIvEEvv,@function
        .size           _ZN3cub18CUB_300001_SM_10006detail11EmptyKernelIvEEvv,(.L_x_845 - _ZN3cub18CUB_300001_SM_10006detail11EmptyKernelIvEEvv)
        .other          _ZN3cub18CUB_300001_SM_10006detail11EmptyKernelIvEEvv,@"STO_CUDA_ENTRY STV_DEFAULT"
_ZN3cub18CUB_300001_SM_10006detail11EmptyKernelIvEEvv:
.text._ZN3cub18CUB_300001_SM_10006detail11EmptyKernelIvEEvv:
[----:B------:R-:W-:Y:S01]  /*0000*/  LDC R1, c[0x0][0x37c] ;  /* 0x0000df00ff017b82 */ /* 0x000fe20000000800 */
[----:B------:R-:W-:Y:S05]  /*0010*/  EXIT ;  /* 0x000000000000794d */ /* 0x000fea0003800000 */
.L_x_4:
        /* <DEDUP_REMOVED lines=14> */
.L_x_845:


//--------------------- .text._ZN6thrust24THRUST_300001_SM_1000_NS8cuda_cub4core6detail13_kernel_agentINS1_8__reduce11ReduceAgentIPN4cuda3std3__45tupleIJdlEEESC_SB_lNS1_9__extrema9arg_min_fIdlNS9_4lessIdEEEEEEJSC_SC_iSH_EEEvDpT0_ --------------------------
	.section	.text._ZN6thrust24THRUST_300001_SM_1000_NS8cuda_cub4core6detail13_kernel_agentINS1_8__reduce11ReduceAgentIPN4cuda3std3__45tupleIJdlEEESC_SB_lNS1_9__extrema9arg_min_fIdlNS9_4lessIdEEEEEEJSC_SC_iSH_EEEvDpT0_,"ax",@progbits
	.align	128
        .global         _ZN6thrust24THRUST_300001_SM_1000_NS8cuda_cub4core6detail13_kernel_agentINS1_8__reduce11ReduceAgentIPN4cuda3std3__45tupleIJdlEEESC_SB_lNS1_9__extrema9arg_min_fIdlNS9_4lessIdEEEEEEJSC_SC_iSH_EEEvDpT0_
        .type           _ZN6thrust24THRUST_300001_SM_1000_NS8cuda_cub4core6detail13_kernel_agentINS1_8__reduce11ReduceAgentIPN4cuda3std3__45tupleIJdlEEESC_SB_lNS1_9__extrema9arg_min_fIdlNS9_4lessIdEEEEEEJSC_SC_iSH_EEEvDpT0_,@function
        .size           _ZN6thrust24THRUST_300001_SM_1000_NS8cuda_cub4core6detail13_kernel_agentINS1_8__reduce11ReduceAgentIPN4cuda3std3__45tupleIJdlEEESC_SB_lNS1_9__extrema9arg_min_fIdlNS9_4lessIdEEEEEEJSC_SC_iSH_EEEvDpT0_,(.L_x_846 - _ZN6thrust24THRUST_300001_SM_1000_NS8cuda_cub4core6detail13_kernel_agentINS1_8__reduce11ReduceAgentIPN4cuda3std3__45tupleIJdlEEESC_SB_lNS1_9__extrema9arg_min_fIdlNS9_4lessIdEEEEEEJSC_SC_iSH_EEEvDpT0_)
        .other          _ZN6thrust24THRUST_300001_SM_1000_NS8cuda_cub4core6detail13_kernel_agentINS1_8__reduce11ReduceAgentIPN4cuda3std3__45tupleIJdlEEESC_SB_lNS1_9__extrema9arg_min_fIdlNS9_4lessIdEEEEEEJSC_SC_iSH_EEEvDpT0_,@"STO_CUDA_ENTRY STV_DEFAULT"
_ZN6thrust24THRUST_300001_SM_1000_NS8cuda_cub4core6detail13_kernel_agentINS1_8__reduce11ReduceAgentIPN4cuda3std3__45tupleIJdlEEESC_SB_lNS1_9__extrema9arg_min_fIdlNS9_4lessIdEEEEEEJSC_SC_iSH_EEEvDpT0_:
.text._ZN6thrust24THRUST_300001_SM_1000_NS8cuda_cub4core6detail13_kernel_agentINS1_8__reduce11ReduceAgentIPN4cuda3std3__45tupleIJdlEEESC_SB_lNS1_9__extrema9arg_min_fIdlNS9_4lessIdEEEEEEJSC_SC_iSH_EEEvDpT0_:
[----:B------:R-:W-:Y:S01]  /*0000*/  LDC R1, c[0x0][0x37c] ;  /* 0x0000df00ff017b82 */ /* 0x000fe20000000800 */
[----:B------:R-:W0:Y:S02]  /*0010*/  LDCU UR8, c[0x0][0x390] ;  /* 0x00007200ff0877ac */ /* 0x000e240008000800 */
[----:B0-----:R-:W-:-:S13]  /*0020*/  ISETP.NE.AND P0, PT, RZ, UR8, PT ;  /* 0x00000008ff007c0c */ /* 0x001fda000bf05270 */
[----:B------:R-:W-:Y:S05]  /*0030*/  @!P0 EXIT ;  /* 0x000000000000894d */ /* 0x000fea0003800000 */
[----:B------:R-:W-:Y:S01]  /*0040*/  UISETP.GT.AND UP0, UPT, UR8, 0x4ff, UPT ;  /* 0x000004ff0800788c */ /* 0x000fe2000bf04270 */
[----:B------:R-:W-:Y:S01]  /*0050*/  BSSY.RECONVERGENT B0, `(.L_x_5) ;  /* 0x0000741000007945 */ /* 0x000fe20003800200 */
[----:B------:R-:W0:Y:S07]  /*0060*/  LDCU.64 UR10, c[0x0][0x358] ;  /* 0x00006b00ff0a77ac */ /* 0x000e2e0008000a00 */
[----:B------:R-:W-:Y:S05]  /*0070*/  BRA.U UP0, `(.L_x_6) ;  /* 0x0000003500907547 */ /* 0x000fea000b800000 */
[----:B------:R-:W1:Y:S01]  /*0080*/  S2R R0, SR_TID.X ;  /* 0x0000000000007919 */ /* 0x000e620000002100 */
[----:B------:R-:W2:Y:S01]  /*0090*/  LDCU UR4, c[0x0][0x390] ;  /* 0x00007200ff0477ac */ /* 0x000ea20008000800 */
[----:B------:R-:W-:Y:S01]  /*00a0*/  BSSY.RECONVERGENT B1, `(.L_x_7) ;  /* 0x000000b000017945 */ /* 0x000fe20003800200 */
[----:B------:R-:W-:Y:S02]  /*00b0*/  CS2R R2, SRZ ;  /* 0x0000000000027805 */ /* 0x000fe4000001ff00 */
[----:B------:R-:W-:Y:S02]  /*00c0*/  CS2R R4, SRZ ;  /* 0x0000000000047805 */ /* 0x000fe4000001ff00 */
[----:B-1----:R-:W-:Y:S01]  /*00d0*/  ISETP.GE.AND P0, PT, R0, UR8, PT ;  /* 0x0000000800007c0c */ /* 0x002fe2000bf06270 */
[----:B------:R-:W-:-:S12]  /*00e0*/  IMAD.MOV.U32 R6, RZ, RZ, R0 ;  /* 0x000000ffff067224 */ /* 0x000fd800078e0000 */
[----:B--2---:R-:W-:Y:S05]  /*00f0*/  @P0 BRA `(.L_x_8) ;  /* 0x0000000000140947 */ /* 0x004fea0003800000 */
[----:B------:R-:W1:Y:S02]  /*0100*/  LDC.64 R8, c[0x0][0x380] ;  /* 0x0000e000ff087b82 */ /* 0x000e640000000a00 */
[----:B-1----:R-:W-:-:S05]  /*0110*/  IMAD.WIDE.U32 R8, R0, 0x10, R8 ;  /* 0x0000001000087825 */ /* 0x002fca00078e0008 */
[----:B0-----:R1:W5:Y:S04]  /*0120*/  LDG.E.64.CONSTANT R2, desc[UR10][R8.64] ;  /* 0x0000000a08027981 */ /* 0x001368000c1e9b00 */
[----:B------:R1:W5:Y:S01]  /*0130*/  LDG.E.64.CONSTANT R4, desc[UR10][R8.64+0x8] ;  /* 0x0000080a08047981 */ /* 0x000362000c1e9b00 */
[----:B------:R-:W-:-:S07]  /*0140*/  VIADD R6, R0, 0x100 ;  /* 0x0000010000067836 */ /* 0x000fce0000000000 */
.L_x_8:
[----:B0-----:R-:W-:Y:S05]  /*0150*/  BSYNC.RECONVERGENT B1 ;  /* 0x0000000000017941 */ /* 0x001fea0003800200 */
.L_x_7:
[----:B------:R-:W-:Y:S01]  /*0160*/  ISETP.GE.AND P0, PT, R6, UR8, PT ;  /* 0x0000000806007c0c */ /* 0x000fe2000bf06270 */
[----:B------:R-:W-:-:S12]  /*0170*/  BSSY.RECONVERGENT B1, `(.L_x_9) ;  /* 0x0000093000017945 */ /* 0x000fd80003800200 */
[----:B------:R-:W-:Y:S05]  /*0180*/  @P0 BRA `(.L_x_10) ;  /* 0x0000000800440947 */ /* 0x000fea0003800000 */
[----:B------:R-:W-:Y:S01]  /*0190*/  LOP3.LUT R7, RZ, R6, RZ, 0x33, !PT ;  /* 0x00000006ff077212 */ /* 0x000fe200078e33ff */
[----:B------:R-:W-:Y:S04]  /*01a0*/  BSSY.RECONVERGENT B2, `(.L_x_11) ;  /* 0x000002a000027945 */ /* 0x000fe80003800200 */
[----:B------:R-:W-:-:S05]  /*01b0*/  VIADD R16, R7, UR8 ;  /* 0x0000000807107c36 */ /* 0x000fca0008000000 */
[----:B------:R-:W-:-:S04]  /*01c0*/  LOP3.LUT R7, R16, 0x300, RZ, 0xc0, !PT ;  /* 0x0000030010077812 */ /* 0x000fc800078ec0ff */
[----:B------:R-:W-:-:S13]  /*01d0*/  ISETP.NE.AND P0, PT, R7, 0x300, PT ;  /* 0x000003000700780c */ /* 0x000fda0003f05270 */
[----:B------:R-:W-:Y:S05]  /*01e0*/  @!P0 BRA `(.L_x_12) ;  /* 0x0000000000948947 */ /* 0x000fea0003800000 */
[----:B-1----:R-:W0:Y:S01]  /*01f0*/  LDC.64 R8, c[0x0][0x380] ;  /* 0x0000e000ff087b82 */ /* 0x002e220000000a00 */
[----:B------:R-:W-:-:S04]  /*0200*/  LEA.HI R7, R16, 0x1, RZ, 0x18 ;  /* 0x0000000110077811 */ /* 0x000fc800078fc0ff */
[----:B------:R-:W-:-:S05]  /*0210*/  LOP3.LUT R7, R7, 0x3, RZ, 0xc0, !PT ;  /* 0x0000000307077812 */ /* 0x000fca00078ec0ff */
[----:B------:R-:W-:Y:S02]  /*0220*/  IMAD.MOV R7, RZ, RZ, -R7 ;  /* 0x000000ffff077224 */ /* 0x000fe400078e0a07 */
[----:B0-----:R-:W-:-:S04]  /*0230*/  IMAD.WIDE.U32 R8, R6, 0x10, R8 ;  /* 0x0000001006087825 */ /* 0x001fc800078e0008 */
[----:B------:R-:W-:-:S07]  /*0240*/  IMAD.MOV.U32 R14, RZ, RZ, R8 ;  /* 0x000000ffff0e7224 */ /* 0x000fce00078e0008 */
.L_x_15:
[----:B------:R-:W-:-:S05]  /*0250*/  IMAD.MOV.U32 R8, RZ, RZ, R14 ;  /* 0x000000ffff087224 */ /* 0x000fca00078e000e */
[----:B------:R-:W2:Y:S01]  /*0260*/  LDG.E.64.CONSTANT R10, desc[UR10][R8.64] ;  /* 0x0000000a080a7981 */ /* 0x000ea2000c1e9b00 */
[----:B------:R-:W-:Y:S01]  /*0270*/  VIADD R7, R7, 0x1 ;  /* 0x0000000107077836 */ /* 0x000fe20000000000 */
[----:B------:R-:W-:Y:S01]  /*0280*/  BSSY.RECONVERGENT B3, `(.L_x_13) ;  /* 0x0000018000037945 */ /* 0x000fe20003800200 */
[----:B------:R-:W-:-:S03]  /*0290*/  IADD3 R14, P3, PT, R8, 0x1000, RZ ;  /* 0x00001000080e7810 */ /* 0x000fc60007f7e0ff */
[----:B------:R-:W-:Y:S01]  /*02a0*/  ISETP.NE.AND P2, PT, R7, RZ, PT ;  /* 0x000000ff0700720c */ /* 0x000fe20003f45270 */
[----:B--2--5:R-:W-:-:S14]  /*02b0*/  DSETP.GEU.AND P0, PT, R2, R10, PT ;  /* 0x0000000a0200722a */ /* 0x024fdc0003f0e000 */
[----:B------:R-:W-:Y:S05]  /*02c0*/  @!P0 BRA `(.L_x_14) ;  /* 0x00000000004c8947 */ /* 0x000fea0003800000 */
[----:B------:R-:W2:Y:S01]  /*02d0*/  LDG.E.64.CONSTANT R12, desc[UR10][R8.64+0x8] ;  /* 0x0000080a080c7981 */ /* 0x000ea2000c1e9b00 */
[----:B------:R-:W-:Y:S01]  /*02e0*/  DSETP.GT.AND P0, PT, R2, R10, PT ;  /* 0x0000000a0200722a */ /* 0x000fe20003f04000 */
[----:B------:R-:W-:Y:S02]  /*02f0*/  IMAD.MOV.U32 R21, RZ, RZ, R5 ;  /* 0x000000ffff157224 */ /* 0x000fe400078e0005 */
[----:B------:R-:W-:Y:S02]  /*0300*/  IMAD.MOV.U32 R19, RZ, RZ, R4 ;  /* 0x000000ffff137224 */ /* 0x000fe400078e0004 */
[----:B------:R-:W-:Y:S02]  /*0310*/  IMAD.MOV.U32 R15, RZ, RZ, R2 ;  /* 0x000000ffff0f7224 */ /* 0x000fe400078e0002 */
[----:B------:R-:W-:Y:S02]  /*0320*/  IMAD.MOV.U32 R17, RZ, RZ, R3 ;  /* 0x000000ffff117224 */ /* 0x000fe400078e0003 */
[----:B------:R-:W-:-:S02]  /*0330*/  IMAD.MOV.U32 R2, RZ, RZ, R10 ;  /* 0x000000ffff027224 */ /* 0x000fc400078e000a */
[----:B------:R-:W-:Y:S02]  /*0340*/  IMAD.MOV.U32 R3, RZ, RZ, R11 ;  /* 0x000000ffff037224 */ /* 0x000fe400078e000b */
[----:B--2---:R-:W-:Y:S02]  /*0350*/  IMAD.MOV.U32 R4, RZ, RZ, R12 ;  /* 0x000000ffff047224 */ /* 0x004fe400078e000c */
[----:B------:R-:W-:Y:S01]  /*0360*/  IMAD.MOV.U32 R5, RZ, RZ, R13 ;  /* 0x000000ffff057224 */ /* 0x000fe200078e000d */
[----:B------:R-:W-:Y:S06]  /*0370*/  @P0 BRA `(.L_x_14) ;  /* 0x0000000000200947 */ /* 0x000fec0003800000 */
[CC--:B------:R-:W-:Y:S02]  /*0380*/  ISETP.LT.U32.AND P0, PT, R19.reuse, R12.reuse, PT ;  /* 0x0000000c1300720c */ /* 0x0c0fe40003f01070 */
[-C--:B------:R-:W-:Y:S02]  /*0390*/  ISETP.GE.U32.AND P1, PT, R19, R12.reuse, PT ;  /* 0x0000000c1300720c */ /* 0x080fe40003f26070 */
[CC--:B------:R-:W-:Y:S02]  /*03a0*/  ISETP.LT.AND.EX P0, PT, R21.reuse, R13.reuse, PT, P0 ;  /* 0x0000000d1500720c */ /* 0x0c0fe40003f01300 */
[-C--:B------:R-:W-:Y:S02]  /*03b0*/  ISETP.GE.AND.EX P1, PT, R21, R13.reuse, PT, P1 ;  /* 0x0000000d1500720c */ /* 0x080fe40003f26310 */
[----:B------:R-:W-:Y:S02]  /*03c0*/  SEL R4, R19, R12, P0 ;  /* 0x0000000c13047207 */ /* 0x000fe40000000000 */
[----:B------:R-:W-:-:S02]  /*03d0*/  SEL R5, R21, R13, P0 ;  /* 0x0000000d15057207 */ /* 0x000fc40000000000 */
[----:B------:R-:W-:Y:S02]  /*03e0*/  FSEL R2, R15, R10, !P1 ;  /* 0x0000000a0f027208 */ /* 0x000fe40004800000 */
[----:B------:R-:W-:-:S07]  /*03f0*/  FSEL R3, R17, R11, !P1 ;  /* 0x0000000b11037208 */ /* 0x000fce0004800000 */
.L_x_14:
[----:B------:R-:W-:Y:S05]  /*0400*/  BSYNC.RECONVERGENT B3 ;  /* 0x0000000000037941 */ /* 0x000fea0003800200 */
.L_x_13:
[----:B------:R-:W-:Y:S02]  /*0410*/  IMAD.X R9, RZ, RZ, R9, P3 ;  /* 0x000000ffff097224 */ /* 0x000fe400018e0609 */
[----:B------:R-:W-:Y:S01]  /*0420*/  VIADD R6, R6, 0x100 ;  /* 0x0000010006067836 */ /* 0x000fe20000000000 */
[----:B------:R-:W-:Y:S06]  /*0430*/  @P2 BRA `(.L_x_15) ;  /* 0xfffffffc00842947 */ /* 0x000fec000383ffff */
.L_x_12:
[----:B------:R-:W-:Y:S05]  /*0440*/  BSYNC.RECONVERGENT B2 ;  /* 0x0000000000027941 */ /* 0x000fea0003800200 */
.L_x_11:
[----:B-1----:R-:W0:Y:S01]  /*0450*/  LDC.64 R8, c[0x0][0x380] ;  /* 0x0000e000ff087b82 */ /* 0x002e220000000a00 */
[----:B------:R-:W-:-:S13]  /*0460*/  ISETP.GE.U32.AND P0, PT, R16, 0x300, PT ;  /* 0x000003001000780c */ /* 0x000fda0003f06070 */
[----:B------:R-:W-:Y:S05]  /*0470*/  @!P0 BRA `(.L_x_10) ;  /* 0x0000000400888947 */ /* 0x000fea0003800000 */
.L_x_24:
[----:B0-----:R-:W-:-:S05]  /*0480*/  IMAD.WIDE R14, R6, 0x10, R8 ;  /* 0x00000010060e7825 */ /* 0x001fca00078e0208 */
[----:B------:R-:W2:Y:S04]  /*0490*/  LDG.E.64.CONSTANT R18, desc[UR10][R14.64] ;  /* 0x0000000a0e127981 */ /* 0x000ea8000c1e9b00 */
[----:B-----5:R0:W5:Y:S04]  /*04a0*/  LDG.E.64.CONSTANT R22, desc[UR10][R14.64+0x1000] ;  /* 0x0010000a0e167981 */ /* 0x020168000c1e9b00 */
[----:B------:R0:W5:Y:S04]  /*04b0*/  LDG.E.64.CONSTANT R12, desc[UR10][R14.64+0x2000] ;  /* 0x0020000a0e0c7981 */ /* 0x000168000c1e9b00 */
[----:B------:R0:W5:Y:S01]  /*04c0*/  LDG.E.64.CONSTANT R10, desc[UR10][R14.64+0x3000] ;  /* 0x0030000a0e0a7981 */ /* 0x000162000c1e9b00 */
[----:B------:R-:W-:Y:S01]  /*04d0*/  BSSY.RECONVERGENT B2, `(.L_x_16) ;  /* 0x0000016000027945 */ /* 0x000fe20003800200 */
[----:B------:R-:W-:-:S02]  /*04e0*/  IMAD.MOV.U32 R7, RZ, RZ, R4 ;  /* 0x000000ffff077224 */ /* 0x000fc400078e0004 */
[----:B------:R-:W-:Y:S02]  /*04f0*/  IMAD.MOV.U32 R27, RZ, RZ, R5 ;  /* 0x000000ffff1b7224 */ /* 0x000fe400078e0005 */
[----:B------:R-:W-:Y:S02]  /*0500*/  IMAD.MOV.U32 R16, RZ, RZ, R2 ;  /* 0x000000ffff107224 */ /* 0x000fe400078e0002 */
[----:B------:R-:W-:Y:S01]  /*0510*/  IMAD.MOV.U32 R17, RZ, RZ, R3 ;  /* 0x000000ffff117224 */ /* 0x000fe200078e0003 */
[----:B--2---:R-:W-:-:S14]  /*0520*/  DSETP.GEU.AND P0, PT, R2, R18, PT ;  /* 0x000000120200722a */ /* 0x004fdc0003f0e000 */
[----:B0-----:R-:W-:Y:S05]  /*0530*/  @!P0 BRA `(.L_x_17) ;  /* 0x00000000003c8947 */ /* 0x001fea0003800000 */
[----:B------:R-:W2:Y:S01]  /*0540*/  LDG.E.64.CONSTANT R20, desc[UR10][R14.64+0x8] ;  /* 0x0000080a0e147981 */ /* 0x000ea2000c1e9b00 */
[----:B------:R-:W-:Y:S01]  /*0550*/  DSETP.GT.AND P0, PT, R2, R18, PT ;  /* 0x000000120200722a */ /* 0x000fe20003f04000 */
[----:B------:R-:W-:Y:S02]  /*0560*/  IMAD.MOV.U32 R16, RZ, RZ, R18 ;  /* 0x000000ffff107224 */ /* 0x000fe400078e0012 */
[----:B------:R-:W-:Y:S02]  /*0570*/  IMAD.MOV.U32 R17, RZ, RZ, R19 ;  /* 0x000000ffff117224 */ /* 0x000fe400078e0013 */
[----:B--2---:R-:W-:Y:S02]  /*0580*/  IMAD.MOV.U32 R7, RZ, RZ, R20 ;  /* 0x000000ffff077224 */ /* 0x004fe400078e0014 */
[----:B------:R-:W-:-:S07]  /*0590*/  IMAD.MOV.U32 R27, RZ, RZ, R21 ;  /* 0x000000ffff1b7224 */ /* 0x000fce00078e0015 */
[----:B------:R-:W-:Y:S05]  /*05a0*/  @P0 BRA `(.L_x_17) ;  /* 0x0000000000200947 */ /* 0x000fea0003800000 */
[CC--:B------:R-:W-:Y:S02]  /*05b0*/  ISETP.LT.U32.AND P1, PT, R4.reuse, R20.reuse, PT ;  /* 0x000000140400720c */ /* 0x0c0fe40003f21070 */
[CC--:B------:R-:W-:Y:S02]  /*05c0*/  ISETP.GE.U32.AND P0, PT, R4.reuse, R20.reuse, PT ;  /* 0x000000140400720c */ /* 0x0c0fe40003f06070 */
[CC--:B------:R-:W-:Y:S02]  /*05d0*/  ISETP.LT.AND.EX P1, PT, R5.reuse, R21.reuse, PT, P1 ;  /* 0x000000150500720c */ /* 0x0c0fe40003f21310 */
[CC--:B------:R-:W-:Y:S02]  /*05e0*/  ISETP.GE.AND.EX P0, PT, R5.reuse, R21.reuse, PT, P0 ;  /* 0x000000150500720c */ /* 0x0c0fe40003f06300 */
[----:B------:R-:W-:Y:S02]  /*05f0*/  SEL R7, R4, R20, P1 ;  /* 0x0000001404077207 */ /* 0x000fe40000800000 */
[----:B------:R-:W-:-:S02]  /*0600*/  SEL R27, R5, R21, P1 ;  /* 0x00000015051b7207 */ /* 0x000fc40000800000 */
[----:B------:R-:W-:Y:S02]  /*0610*/  FSEL R16, R2, R18, !P0 ;  /* 0x0000001202107208 */ /* 0x000fe40004000000 */
[----:B------:R-:W-:-:S07]  /*0620*/  FSEL R17, R3, R19, !P0 ;  /* 0x0000001303117208 */ /* 0x000fce0004000000 */
.L_x_17:
[----:B------:R-:W-:Y:S05]  /*0630*/  BSYNC.RECONVERGENT B2 ;  /* 0x0000000000027941 */ /* 0x000fea0003800200 */
.L_x_16:
[----:B-----5:R-:W-:Y:S01]  /*0640*/  DSETP.GEU.AND P0, PT, R16, R22, PT ;  /* 0x000000161000722a */ /* 0x020fe20003f0e000 */
[----:B------:R-:W-:Y:S01]  /*0650*/  BSSY.RECONVERGENT B2, `(.L_x_18) ;  /* 0x0000015000027945 */ /* 0x000fe20003800200 */
[----:B------:R-:W-:Y:S02]  /*0660*/  IMAD.MOV.U32 R21, RZ, RZ, R7 ;  /* 0x000000ffff157224 */ /* 0x000fe400078e0007 */
[----:B------:R-:W-:Y:S02]  /*0670*/  IMAD.MOV.U32 R25, RZ, RZ, R27 ;  /* 0x000000ffff197224 */ /* 0x000fe400078e001b */
[----:B------:R-:W-:Y:S02]  /*0680*/  IMAD.MOV.U32 R2, RZ, RZ, R16 ;  /* 0x000000ffff027224 */ /* 0x000fe400078e0010 */
[----:B------:R-:W-:-:S06]  /*0690*/  IMAD.MOV.U32 R3, RZ, RZ, R17 ;  /* 0x000000ffff037224 */ /* 0x000fcc00078e0011 */
[----:B------:R-:W-:Y:S05]  /*06a0*/  @!P0 BRA `(.L_x_19) ;  /* 0x00000000003c8947 */ /* 0x000fea0003800000 */
[----:B------:R-:W2:Y:S01]  /*06b0*/  LDG.E.64.CONSTANT R4, desc[UR10][R14.64+0x1008] ;  /* 0x0010080a0e047981 */ /* 0x000ea2000c1e9b00 */
[----:B------:R-:W-:Y:S01]  /*06c0*/  DSETP.GT.AND P0, PT, R16, R22, PT ;  /* 0x000000161000722a */ /* 0x000fe20003f04000 */
[----:B------:R-:W-:Y:S02]  /*06d0*/  IMAD.MOV.U32 R2, RZ, RZ, R22 ;  /* 0x000000ffff027224 */ /* 0x000fe400078e0016 */
[----:B------:R-:W-:Y:S02]  /*06e0*/  IMAD.MOV.U32 R3, RZ, RZ, R23 ;  /* 0x000000ffff037224 */ /* 0x000fe400078e0017 */
[----:B--2---:R-:W-:Y:S02]  /*06f0*/  IMAD.MOV.U32 R21, RZ, RZ, R4 ;  /* 0x000000ffff157224 */ /* 0x004fe400078e0004 */
[----:B------:R-:W-:-:S07]  /*0700*/  IMAD.MOV.U32 R25, RZ, RZ, R5 ;  /* 0x000000ffff197224 */ /* 0x000fce00078e0005 */
[----:B------:R-:W-:Y:S05]  /*0710*/  @P0 BRA `(.L_x_19) ;  /* 0x0000000000200947 */ /* 0x000fea0003800000 */
[CC--:B------:R-:W-:Y:S02]  /*0720*/  ISETP.GE.U32.AND P0, PT, R7.reuse, R4.reuse, PT ;  /* 0x000000040700720c */ /* 0x0c0fe40003f06070 */
[----:B------:R-:W-:Y:S02]  /*0730*/  ISETP.LT.U32.AND P1, PT, R7, R4, PT ;  /* 0x000000040700720c */ /* 0x000fe40003f21070 */
[CC--:B------:R-:W-:Y:S02]  /*0740*/  ISETP.GE.AND.EX P0, PT, R27.reuse, R5.reuse, PT, P0 ;  /* 0x000000051b00720c */ /* 0x0c0fe40003f06300 */
[----:B------:R-:W-:Y:S02]  /*0750*/  ISETP.LT.AND.EX P1, PT, R27, R5, PT, P1 ;  /* 0x000000051b00720c */ /* 0x000fe40003f21310 */
[----:B------:R-:W-:Y:S02]  /*0760*/  FSEL R2, R16, R22, !P0 ;  /* 0x0000001610027208 */ /* 0x000fe40004000000 */
[----:B------:R-:W-:-:S02]  /*0770*/  FSEL R3, R17, R23, !P0 ;  /* 0x0000001711037208 */ /* 0x000fc40004000000 */
[----:B------:R-:W-:Y:S02]  /*0780*/  SEL R21, R7, R4, P1 ;  /* 0x0000000407157207 */ /* 0x000fe40000800000 */
[----:B------:R-:W-:-:S07]  /*0790*/  SEL R25, R27, R5, P1 ;  /* 0x000000051b197207 */ /* 0x000fce0000800000 */
.L_x_19:
[----:B------:R-:W-:Y:S05]  /*07a0*/  BSYNC.RECONVERGENT B2 ;  /* 0x0000000000027941 */ /* 0x000fea0003800200 */
.L_x_18:
[----:B------:R-:W-:Y:S01]  /*07b0*/  DSETP.GEU.AND P0, PT, R2, R12, PT ;  /* 0x0000000c0200722a */ /* 0x000fe20003f0e000 */
        /* <DEDUP_REMOVED lines=21> */
.L_x_21:
[----:B------:R-:W-:Y:S05]  /*0910*/  BSYNC.RECONVERGENT B2 ;  /* 0x0000000000027941 */ /* 0x000fea0003800200 */
.L_x_20:
[----:B------:R-:W-:Y:S01]  /*0920*/  DSETP.GEU.AND P0, PT, R16, R10, PT ;  /* 0x0000000a1000722a */ /* 0x000fe20003f0e000 */
[----:B------:R-:W-:Y:S01]  /*0930*/  BSSY.RECONVERGENT B2, `(.L_x_22) ;  /* 0x0000013000027945 */ /* 0x000fe20003800200 */
[----:B------:R-:W-:Y:S02]  /*0940*/  IMAD.MOV.U32 R2, RZ, RZ, R16 ;  /* 0x000000ffff027224 */ /* 0x000fe400078e0010 */
[----:B------:R-:W-:Y:S02]  /*0950*/  IMAD.MOV.U32 R3, RZ, RZ, R17 ;  /* 0x000000ffff037224 */ /* 0x000fe400078e0011 */
[----:B------:R-:W-:Y:S02]  /*0960*/  IMAD.MOV.U32 R4, RZ, RZ, R7 ;  /* 0x000000ffff047224 */ /* 0x000fe400078e0007 */
[----:B------:R-:W-:-:S06]  /*0970*/  IMAD.MOV.U32 R5, RZ, RZ, R19 ;  /* 0x000000ffff057224 */ /* 0x000fcc00078e0013 */
[----:B------:R-:W-:Y:S05]  /*0980*/  @!P0 BRA `(.L_x_23) ;  /* 0x0000000000348947 */ /* 0x000fea0003800000 */
[----:B------:R0:W5:Y:S01]  /*0990*/  LDG.E.64.CONSTANT R4, desc[UR10][R14.64+0x3008] ;  /* 0x0030080a0e047981 */ /* 0x000162000c1e9b00 */
[----:B------:R-:W-:Y:S01]  /*09a0*/  DSETP.GT.AND P0, PT, R16, R10, PT ;  /* 0x0000000a1000722a */ /* 0x000fe20003f04000 */
[----:B------:R-:W-:Y:S02]  /*09b0*/  IMAD.MOV.U32 R2, RZ, RZ, R10 ;  /* 0x000000ffff027224 */ /* 0x000fe400078e000a */
[----:B------:R-:W-:-:S11]  /*09c0*/  IMAD.MOV.U32 R3, RZ, RZ, R11 ;  /* 0x000000ffff037224 */ /* 0x000fd600078e000b */
[----:B0-----:R-:W-:Y:S05]  /*09d0*/  @P0 BRA `(.L_x_23) ;  /* 0x0000000000200947 */ /* 0x001fea0003800000 */
[CC--:B-----5:R-:W-:Y:S02]  /*09e0*/  ISETP.GE.U32.AND P0, PT, R7.reuse, R4.reuse, PT ;  /* 0x000000040700720c */ /* 0x0e0fe40003f06070 */
[----:B------:R-:W-:Y:S02]  /*09f0*/  ISETP.LT.U32.AND P1, PT, R7, R4, PT ;  /* 0x000000040700720c */ /* 0x000fe40003f21070 */
[CC--:B------:R-:W-:Y:S02]  /*0a00*/  ISETP.GE.AND.EX P0, PT, R19.reuse, R5.reuse, PT, P0 ;  /* 0x000000051300720c */ /* 0x0c0fe40003f06300 */
[----:B------:R-:W-:Y:S02]  /*0a10*/  ISETP.LT.AND.EX P1, PT, R19, R5, PT, P1 ;  /* 0x000000051300720c */ /* 0x000fe40003f21310 */
[----:B------:R-:W-:Y:S02]  /*0a20*/  FSEL R2, R16, R10, !P0 ;  /* 0x0000000a10027208 */ /* 0x000fe40004000000 */
[----:B------:R-:W-:-:S02]  /*0a30*/  FSEL R3, R17, R11, !P0 ;  /* 0x0000000b11037208 */ /* 0x000fc40004000000 */
[----:B------:R-:W-:Y:S02]  /*0a40*/  SEL R4, R7, R4, P1 ;  /* 0x0000000407047207 */ /* 0x000fe40000800000 */
[----:B------:R-:W-:-:S07]  /*0a50*/  SEL R5, R19, R5, P1 ;  /* 0x0000000513057207 */ /* 0x000fce0000800000 */
.L_x_23:
[----:B------:R-:W-:Y:S05]  /*0a60*/  BSYNC.RECONVERGENT B2 ;  /* 0x0000000000027941 */ /* 0x000fea0003800200 */
.L_x_22:
[----:B------:R-:W-:-:S05]  /*0a70*/  VIADD R6, R6, 0x400 ;  /* 0x0000040006067836 */ /* 0x000fca0000000000 */
[----:B------:R-:W-:-:S13]  /*0a80*/  ISETP.GE.AND P0, PT, R6, UR4, PT ;  /* 0x0000000406007c0c */ /* 0x000fda000bf06270 */
[----:B------:R-:W-:Y:S05]  /*0a90*/  @!P0 BRA `(.L_x_24) ;  /* 0xfffffff800788947 */ /* 0x000fea000383ffff */
.L_x_10:
[----:B------:R-:W-:Y:S05]  /*0aa0*/  BSYNC.RECONVERGENT B1 ;  /* 0x0000000000017941 */ /* 0x000fea0003800200 */
.L_x_9:
[----:B------:R-:W2:Y:S02]  /*0ab0*/  LDCU UR4, c[0x0][0x390] ;  /* 0x00007200ff0477ac */ /* 0x000ea40008000800 */
[----:B--2---:R-:W-:-:S09]  /*0ac0*/  UISETP.GE.AND UP0, UPT, UR4, 0x100, UPT ;  /* 0x000001000400788c */ /* 0x004fd2000bf06270 */
[----:B------:R-:W-:Y:S05]  /*0ad0*/  BRA.U !UP0, `(.L_x_25) ;  /* 0x0000001108e47547 */ /* 0x000fea000b800000 */
[----:B------:R-:W2:Y:S01]  /*0ae0*/  S2R R6, SR_LANEID ;  /* 0x0000000000067919 */ /* 0x000ea20000000000 */
[----:B------:R-:W-:Y:S01]  /*0af0*/  BSSY.RECONVERGENT B1, `(.L_x_26) ;  /* 0x000001a000017945 */ /* 0x000fe20003800200 */
[----:B-----5:R-:W-:Y:S01]  /*0b00*/  IMAD.MOV.U32 R12, RZ, RZ, R4 ;  /* 0x000000ffff0c7224 */ /* 0x020fe200078e0004 */
[----:B------:R-:W-:Y:S01]  /*0b10*/  SHFL.DOWN PT, R10, R2, 0x1, 0x1f ;  /* 0x08201f00020a7f89 */ /* 0x000fe200000e0000 */
[----:B------:R-:W-:Y:S02]  /*0b20*/  IMAD.MOV.U32 R13, RZ, RZ, R5 ;  /* 0x000000ffff0d7224 */ /* 0x000fe400078e0005 */
[----:B01----:R-:W-:Y:S01]  /*0b30*/  IMAD.MOV.U32 R8, RZ, RZ, R2 ;  /* 0x000000ffff087224 */ /* 0x003fe200078e0002 */
[----:B------:R-:W0:Y:S01]  /*0b40*/  SHFL.DOWN PT, R11, R3, 0x1, 0x1f ;  /* 0x08201f00030b7f89 */ /* 0x000e2200000e0000 */
[----:B------:R-:W-:-:S03]  /*0b50*/  IMAD.MOV.U32 R9, RZ, RZ, R3 ;  /* 0x000000ffff097224 */ /* 0x000fc600078e0003 */
[----:B------:R1:W3:Y:S04]  /*0b60*/  SHFL.DOWN PT, R7, R4, 0x1, 0x1f ;  /* 0x08201f0004077f89 */ /* 0x0002e800000e0000 */
[----:B------:R1:W4:Y:S01]  /*0b70*/  SHFL.DOWN PT, R15, R5, 0x1, 0x1f ;  /* 0x08201f00050f7f89 */ /* 0x00032200000e0000 */
[----:B0-----:R-:W-:-:S06]  /*0b80*/  DSETP.GEU.AND P0, PT, R2, R10, PT ;  /* 0x0000000a0200722a */ /* 0x001fcc0003f0e000 */
[----:B--2---:R-:W-:-:S13]  /*0b90*/  ISETP.GT.OR P0, PT, R6, 0x1e, !P0 ;  /* 0x0000001e0600780c */ /* 0x004fda0004704670 */
[----:B-1-34-:R-:W-:Y:S05]  /*0ba0*/  @P0 BRA `(.L_x_27) ;  /* 0x0000000000380947 */ /* 0x01afea0003800000 */
[----:B------:R-:W-:Y:S01]  /*0bb0*/  DSETP.GT.AND P0, PT, R2, R10, PT ;  /* 0x0000000a0200722a */ /* 0x000fe20003f04000 */
[----:B------:R-:W-:Y:S02]  /*0bc0*/  IMAD.MOV.U32 R8, RZ, RZ, R10 ;  /* 0x000000ffff087224 */ /* 0x000fe400078e000a */
[----:B------:R-:W-:Y:S02]  /*0bd0*/  IMAD.MOV.U32 R9, RZ, RZ, R11 ;  /* 0x000000ffff097224 */ /* 0x000fe400078e000b */
[----:B------:R-:W-:Y:S02]  /*0be0*/  IMAD.MOV.U32 R12, RZ, RZ, R7 ;  /* 0x000000ffff0c7224 */ /* 0x000fe400078e0007 */
[----:B------:R-:W-:-:S07]  /*0bf0*/  IMAD.MOV.U32 R13, RZ, RZ, R15 ;  /* 0x000000ffff0d7224 */ /* 0x000fce00078e000f */
[----:B------:R-:W-:Y:S05]  /*0c00*/  @P0 BRA `(.L_x_27) ;  /* 0x0000000000200947 */ /* 0x000fea0003800000 */
[CC--:B------:R-:W-:Y:S02]  /*0c10*/  ISETP.LT.U32.AND P1, PT, R4.reuse, R7.reuse, PT ;  /* 0x000000070400720c */ /* 0x0c0fe40003f21070 */
[C---:B------:R-:W-:Y:S02]  /*0c20*/  ISETP.GE.U32.AND P0, PT, R4.reuse, R7, PT ;  /* 0x000000070400720c */ /* 0x040fe40003f06070 */
[CC--:B------:R-:W-:Y:S02]  /*0c30*/  ISETP.LT.AND.EX P1, PT, R5.reuse, R15.reuse, PT, P1 ;  /* 0x0000000f0500720c */ /* 0x0c0fe40003f21310 */
[C---:B------:R-:W-:Y:S02]  /*0c40*/  ISETP.GE.AND.EX P0, PT, R5.reuse, R15, PT, P0 ;  /* 0x0000000f0500720c */ /* 0x040fe40003f06300 */
[----:B------:R-:W-:Y:S02]  /*0c50*/  SEL R12, R4, R7, P1 ;  /* 0x00000007040c7207 */ /* 0x000fe40000800000 */
[----:B------:R-:W-:-:S02]  /*0c60*/  SEL R13, R5, R15, P1 ;  /* 0x0000000f050d7207 */ /* 0x000fc40000800000 */
[----:B------:R-:W-:Y:S02]  /*0c70*/  FSEL R8, R2, R10, !P0 ;  /* 0x0000000a02087208 */ /* 0x000fe40004000000 */
[----:B------:R-:W-:-:S07]  /*0c80*/  FSEL R9, R3, R11, !P0 ;  /* 0x0000000b03097208 */ /* 0x000fce0004000000 */
.L_x_27:
[----:B------:R-:W-:Y:S05]  /*0c90*/  BSYNC.RECONVERGENT B1 ;  /* 0x0000000000017941 */ /* 0x000fea0003800200 */
.L_x_26:
[----:B------:R-:W-:Y:S01]  /*0ca0*/  SHFL.DOWN PT, R4, R8, 0x2, 0x1f ;  /* 0x08401f0008047f89 */ /* 0x000fe200000e0000 */
[----:B------:R-:W-:Y:S01]  /*0cb0*/  BSSY.RECONVERGENT B1, `(.L_x_28) ;  /* 0x0000019000017945 */ /* 0x000fe20003800200 */
[----:B------:R-:W-:Y:S02]  /*0cc0*/  IMAD.MOV.U32 R7, RZ, RZ, R12 ;  /* 0x000000ffff077224 */ /* 0x000fe400078e000c */
[----:B------:R-:W0:Y:S01]  /*0cd0*/  SHFL.DOWN PT, R5, R9, 0x2, 0x1f ;  /* 0x08401f0009057f89 */ /* 0x000e2200000e0000 */
[----:B------:R-:W-:Y:S02]  /*0ce0*/  IMAD.MOV.U32 R10, RZ, RZ, R13 ;  /* 0x000000ffff0a7224 */ /* 0x000fe400078e000d */
[----:B------:R-:W-:Y:S01]  /*0cf0*/  IMAD.MOV.U32 R2, RZ, RZ, R8 ;  /* 0x000000ffff027224 */ /* 0x000fe200078e0008 */
[----:B------:R1:W2:Y:S01]  /*0d00*/  SHFL.DOWN PT, R11, R12, 0x2, 0x1f ;  /* 0x08401f000c0b7f89 */ /* 0x0002a200000e0000 */
[----:B------:R-:W-:-:S03]  /*0d10*/  IMAD.MOV.U32 R3, RZ, RZ, R9 ;  /* 0x000000ffff037224 */ /* 0x000fc600078e0009 */
[----:B------:R1:W3:Y:S01]  /*0d20*/  SHFL.DOWN PT, R14, R13, 0x2, 0x1f ;  /* 0x08401f000d0e7f89 */ /* 0x0002e200000e0000 */
[----:B0-----:R-:W-:-:S06]  /*0d30*/  DSETP.GEU.AND P0, PT, R8, R4, PT ;  /* 0x000000040800722a */ /* 0x001fcc0003f0e000 */
[----:B------:R-:W-:-:S13]  /*0d40*/  ISETP.GT.OR P0, PT, R6, 0x1d, !P0 ;  /* 0x0000001d0600780c */ /* 0x000fda0004704670 */
[----:B-123--:R-:W-:Y:S05]  /*0d50*/  @P0 BRA `(.L_x_29) ;  /* 0x0000000000380947 */ /* 0x00efea0003800000 */
[----:B------:R-:W-:Y:S01]  /*0d60*/  DSETP.GT.AND P0, PT, R8, R4, PT ;  /* 0x000000040800722a */ /* 0x000fe20003f04000 */
[----:B------:R-:W-:Y:S02]  /*0d70*/  IMAD.MOV.U32 R2, RZ, RZ, R4 ;  /* 0x000000ffff027224 */ /* 0x000fe400078e0004 */
[----:B------:R-:W-:Y:S02]  /*0d80*/  IMAD.MOV.U32 R3, RZ, RZ, R5 ;  /* 0x000000ffff037224 */ /* 0x000fe400078e0005 */
[----:B------:R-:W-:Y:S02]  /*0d90*/  IMAD.MOV.U32 R7, RZ, RZ, R11 ;  /* 0x000000ffff077224 */ /* 0x000fe400078e000b */
        /* <DEDUP_REMOVED lines=10> */
.L_x_29:
[----:B------:R-:W-:Y:S05]  /*0e40*/  BSYNC.RECONVERGENT B1 ;  /* 0x0000000000017941 */ /* 0x000fea0003800200 */
.L_x_28:
        /* <DEDUP_REMOVED lines=26> */
.L_x_31:
[----:B------:R-:W-:Y:S05]  /*0ff0*/  BSYNC.RECONVERGENT B1 ;  /* 0x0000000000017941 */ /* 0x000fea0003800200 */
.L_x_30:
        /* <DEDUP_REMOVED lines=26> */
.L_x_33:
[----:B------:R-:W-:Y:S05]  /*11a0*/  BSYNC.RECONVERGENT B1 ;  /* 0x0000000000017941 */ /* 0x000fea0003800200 */
.L_x_32:
[----:B------:R-:W-:Y:S01]  /*11b0*/  SHFL.DOWN PT, R4, R8, 0x10, 0x1f ;  /* 0x0a001f0008047f89 */ /* 0x000fe200000e0000 */
[----:B------:R-:W-:Y:S01]  /*11c0*/  ISETP.NE.AND P1, PT, R6, RZ, PT ;  /* 0x000000ff0600720c */ /* 0x000fe20003f25270 */
[----:B------:R-:W-:Y:S01]  /*11d0*/  BSSY.RECONVERGENT B1, `(.L_x_34) ;  /* 0x0000019000017945 */ /* 0x000fe20003800200 */
[----:B------:R-:W-:Y:S01]  /*11e0*/  IMAD.MOV.U32 R20, RZ, RZ, R7 ;  /* 0x000000ffff147224 */ /* 0x000fe200078e0007 */
[----:B------:R-:W0:Y:S01]  /*11f0*/  SHFL.DOWN PT, R5, R9, 0x10, 0x1f ;  /* 0x0a001f0009057f89 */ /* 0x000e2200000e0000 */
[----:B------:R-:W-:Y:S02]  /*1200*/  IMAD.MOV.U32 R21, RZ, RZ, R10 ;  /* 0x000000ffff157224 */ /* 0x000fe400078e000a */
[----:B------:R-:W-:Y:S01]  /*1210*/  IMAD.MOV.U32 R2, RZ, RZ, R8 ;  /* 0x000000ffff027224 */ /* 0x000fe200078e0008 */
[----:B------:R1:W2:Y:S01]  /*1220*/  SHFL.DOWN PT, R11, R10, 0x10, 0x1f ;  /* 0x0a001f000a0b7f89 */ /* 0x0002a200000e0000 */
[----:B------:R-:W-:Y:S01]  /*1230*/  IMAD.MOV.U32 R3, RZ, RZ, R9 ;  /* 0x000000ffff037224 */ /* 0x000fe200078e0009 */
[----:B0-----:R-:W-:-:S06]  /*1240*/  DSETP.GEU.AND P0, PT, R8, R4, PT ;  /* 0x000000040800722a */ /* 0x001fcc0003f0e000 */
[----:B------:R-:W-:Y:S02]  /*1250*/  ISETP.GT.OR P0, PT, R6, 0xf, !P0 ;  /* 0x0000000f0600780c */ /* 0x000fe40004704670 */
[----:B------:R1:W0:Y:S11]  /*1260*/  SHFL.DOWN PT, R6, R7, 0x10, 0x1f ;  /* 0x0a001f0007067f89 */ /* 0x00023600000e0000 */
[----:B-12---:R-:W-:Y:S05]  /*1270*/  @P0 BRA `(.L_x_35) ;  /* 0x0000000000380947 */ /* 0x006fea0003800000 */
[----:B------:R-:W-:Y:S01]  /*1280*/  DSETP.GT.AND P0, PT, R8, R4, PT ;  /* 0x000000040800722a */ /* 0x000fe20003f04000 */
[----:B------:R-:W-:Y:S02]  /*1290*/  IMAD.MOV.U32 R2, RZ, RZ, R4 ;  /* 0x000000ffff027224 */ /* 0x000fe400078e0004 */
[----:B------:R-:W-:Y:S02]  /*12a0*/  IMAD.MOV.U32 R3, RZ, RZ, R5 ;  /* 0x000000ffff037224 */ /* 0x000fe400078e0005 */
[----:B0-----:R-:W-:Y:S02]  /*12b0*/  IMAD.MOV.U32 R20, RZ, RZ, R6 ;  /* 0x000000ffff147224 */ /* 0x001fe400078e0006 */
        /* <DEDUP_REMOVED lines=10> */
.L_x_35:
[----:B------:R-:W-:Y:S05]  /*1360*/  BSYNC.RECONVERGENT B1 ;  /* 0x0000000000017941 */ /* 0x000fea0003800200 */
.L_x_34:
[----:B------:R-:W-:Y:S04]  /*1370*/  BSSY.RECONVERGENT B1, `(.L_x_36) ;  /* 0x000000a000017945 */ /* 0x000fe80003800200 */
[----:B------:R-:W-:Y:S05]  /*1380*/  @P1 BRA `(.L_x_37) ;  /* 0x0000000000201947 */ /* 0x000fea0003800000 */
[----:B0-----:R-:W0:Y:S01]  /*1390*/  S2R R6, SR_CgaCtaId ;  /* 0x0000000000067919 */ /* 0x001e220000008800 */
[----:B------:R-:W-:Y:S02]  /*13a0*/  MOV R5, 0x400 ;  /* 0x0000040000057802 */ /* 0x000fe40000000f00 */
[----:B------:R-:W-:-:S04]  /*13b0*/  SHF.R.U32.HI R4, RZ, 0x1, R0 ;  /* 0x00000001ff047819 */ /* 0x000fc80000011600 */
[----:B------:R-:W-:Y:S02]  /*13c0*/  LOP3.LUT R4, R4, 0x1f0, RZ, 0xc0, !PT ;  /* 0x000001f004047812 */ /* 0x000fe400078ec0ff */
[----:B0-----:R-:W-:-:S05]  /*13d0*/  LEA R5, R6, R5, 0x18 ;  /* 0x0000000506057211 */ /* 0x001fca00078ec0ff */
[----:B------:R-:W-:-:S05]  /*13e0*/  IMAD.IADD R5, R4, 0x1, R5 ;  /* 0x0000000104057824 */ /* 0x000fca00078e0205 */
[----:B------:R1:W-:Y:S04]  /*13f0*/  STS.64 [R5+0x10], R20 ;  /* 0x0000101405007388 */ /* 0x0003e80000000a00 */
[----:B------:R1:W-:Y:S02]  /*1400*/  STS.64 [R5+0x8], R2 ;  /* 0x0000080205007388 */ /* 0x0003e40000000a00 */
.L_x_37:
[----:B------:R-:W-:Y:S05]  /*1410*/  BSYNC.RECONVERGENT B1 ;  /* 0x0000000000017941 */ /* 0x000fea0003800200 */
.L_x_36:
[----:B------:R-:W-:Y:S01]  /*1420*/  BAR.SYNC.DEFER_BLOCKING 0x0 ;  /* 0x0000000000007b1d */ /* 0x000fe20000010000 */
[----:B------:R-:W-:-:S13]  /*1430*/  ISETP.NE.AND P1, PT, R0, RZ, PT ;  /* 0x000000ff0000720c */ /* 0x000fda0003f25270 */
[----:B------:R-:W-:Y:S05]  /*1440*/  @P1 BRA `(.L_x_38) ;  /* 0x0000006000041947 */ /* 0x000fea0003800000 */
[----:B-1----:R-:W1:Y:S01]  /*1450*/  S2R R5, SR_CgaCtaId ;  /* 0x0000000000057919 */ /* 0x002e620000008800 */
[----:B------:R-:W-:Y:S01]  /*1460*/  MOV R0, 0x400 ;  /* 0x0000040000007802 */ /* 0x000fe20000000f00 */
[----:B------:R-:W-:Y:S01]  /*1470*/  BSSY.RECONVERGENT B1, `(.L_x_39) ;  /* 0x000001a000017945 */ /* 0x000fe20003800200 */
[----:B------:R-:W-:Y:S02]  /*1480*/  IMAD.MOV.U32 R30, RZ, RZ, R20 ;  /* 0x000000ffff1e7224 */ /* 0x000fe400078e0014 */
[----:B------:R-:W-:Y:S02]  /*1490*/  IMAD.MOV.U32 R31, RZ, RZ, R21 ;  /* 0x000000ffff1f7224 */ /* 0x000fe400078e0015 */
[----:B------:R-:W-:Y:S02]  /*14a0*/  IMAD.MOV.U32 R28, RZ, RZ, R2 ;  /* 0x000000ffff1c7224 */ /* 0x000fe400078e0002 */
[----:B------:R-:W-:Y:S01]  /*14b0*/  IMAD.MOV.U32 R29, RZ, RZ, R3 ;  /* 0x000000ffff1d7224 */ /* 0x000fe200078e0003 */
[----:B-1----:R-:W-:-:S05]  /*14c0*/  LEA R0, R5, R0, 0x18 ;  /* 0x0000000005007211 */ /* 0x002fca00078ec0ff */
[----:B------:R-:W1:Y:S04]  /*14d0*/  LDS.64 R8, [R0+0x18] ;  /* 0x0000180000087984 */ /* 0x000e680000000a00 */
[----:B------:R2:W3:Y:S04]  /*14e0*/  LDS.128 R16, [R0+0x40] ;  /* 0x0000400000107984 */ /* 0x0004e80000000c00 */
[----:B------:R2:W4:Y:S04]  /*14f0*/  LDS.128 R12, [R0+0x50] ;  /* 0x00005000000c7984 */ /* 0x0005280000000c00 */
[----:B0-----:R2:W0:Y:S01]  /*1500*/  LDS.128 R4, [R0+0x20] ;  /* 0x0000200000047984 */ /* 0x0014220000000c00 */
[----:B-1----:R-:W-:-:S14]  /*1510*/  DSETP.GEU.AND P0, PT, R2, R8, PT ;  /* 0x000000080200722a */ /* 0x002fdc0003f0e000 */
[----:B0-234-:R-:W-:Y:S05]  /*1520*/  @!P0 BRA `(.L_x_40) ;  /* 0x0000000000388947 */ /* 0x01dfea0003800000 */
[----:B------:R-:W-:Y:S01]  /*1530*/  DSETP.GEU.AND P0, PT, R8, R2, PT ;  /* 0x000000020800722a */ /* 0x000fe20003f0e000 */
[----:B------:R-:W-:Y:S02]  /*1540*/  IMAD.MOV.U32 R30, RZ, RZ, R4 ;  /* 0x000000ffff1e7224 */ /* 0x000fe400078e0004 */
[----:B------:R-:W-:Y:S02]  /*1550*/  IMAD.MOV.U32 R31, RZ, RZ, R5 ;  /* 0x000000ffff1f7224 */ /* 0x000fe400078e0005 */
[----:B------:R-:W-:Y:S02]  /*1560*/  IMAD.MOV.U32 R28, RZ, RZ, R8 ;  /* 0x000000ffff1c7224 */ /* 0x000fe400078e0008 */
[----:B------:R-:W-:-:S07]  /*1570*/  IMAD.MOV.U32 R29, RZ, RZ, R9 ;  /* 0x000000ffff1d7224 */ /* 0x000fce00078e0009 */
[----:B------:R-:W-:Y:S05]  /*1580*/  @!P0 BRA `(.L_x_40) ;  /* 0x0000000000208947 */ /* 0x000fea0003800000 */
        /* <DEDUP_REMOVED lines=8> */
.L_x_40:
[----:B------:R-:W-:Y:S05]  /*1610*/  BSYNC.RECONVERGENT B1 ;  /* 0x0000000000017941 */ /* 0x000fea0003800200 */
.L_x_39:
[----:B------:R0:W1:Y:S01]  /*1620*/  LDS.128 R20, [R0+0x60] ;  /* 0x0000600000147984 */ /* 0x0000620000000c00 */
[----:B------:R-:W-:Y:S01]  /*1630*/  DSETP.GEU.AND P0, PT, R28, R6, PT ;  /* 0x000000061c00722a */ /* 0x000fe20003f0e000 */
[----:B------:R-:W-:Y:S01]  /*1640*/  BSSY.RECONVERGENT B1, `(.L_x_41) ;  /* 0x0000016000017945 */ /* 0x000fe20003800200 */
[----:B------:R-:W-:Y:S01]  /*1650*/  IMAD.MOV.U32 R33, RZ, RZ, R30 ;  /* 0x000000ffff217224 */ /* 0x000fe200078e001e */
[----:B------:R0:W2:Y:S01]  /*1660*/  LDS.128 R8, [R0+0x70] ;  /* 0x0000700000087984 */ /* 0x0000a20000000c00 */
[----:B------:R-:W-:Y:S02]  /*1670*/  IMAD.MOV.U32 R35, RZ, RZ, R31 ;  /* 0x000000ffff237224 */ /* 0x000fe400078e001f */
[----:B------:R-:W-:Y:S01]  /*1680*/  IMAD.MOV.U32 R2, RZ, RZ, R28 ;  /* 0x000000ffff027224 */ /* 0x000fe200078e001c */
[----:B------:R0:W3:Y:S01]  /*1690*/  LDS.128 R24, [R0+0x30] ;  /* 0x0000300000187984 */ /* 0x0000e20000000c00 */
[----:B------:R-:W-:-:S06]  /*16a0*/  IMAD.MOV.U32 R3, RZ, RZ, R29 ;  /* 0x000000ffff037224 */ /* 0x000fcc00078e001d */
[----:B------:R-:W-:Y:S05]  /*16b0*/  @!P0 BRA `(.L_x_42) ;  /* 0x0000000000388947 */ /* 0x000fea0003800000 */
[----:B------:R-:W-:Y:S01]  /*16c0*/  DSETP.GEU.AND P0, PT, R6, R28, PT ;  /* 0x0000001c0600722a */ /* 0x000fe20003f0e000 */
[----:B---3--:R-:W-:Y:S02]  /*16d0*/  IMAD.MOV.U32 R33, RZ, RZ, R24 ;  /* 0x000000ffff217224 */ /* 0x008fe400078e0018 */
[----:B------:R-:W-:Y:S02]  /*16e0*/  IMAD.MOV.U32 R35, RZ, RZ, R25 ;  /* 0x000000ffff237224 */ /* 0x000fe400078e0019 */
[----:B------:R-:W-:Y:S02]  /*16f0*/  IMAD.MOV.U32 R2, RZ, RZ, R6 ;  /* 0x000000ffff027224 */ /* 0x000fe400078e0006 */
[----:B------:R-:W-:-:S07]  /*1700*/  IMAD.MOV.U32 R3, RZ, RZ, R7 ;  /* 0x000000ffff037224 */ /* 0x000fce00078e0007 */
[----:B------:R-:W-:Y:S05]  /*1710*/  @!P0 BRA `(.L_x_42) ;  /* 0x0000000000208947 */ /* 0x000fea0003800000 */
        /* <DEDUP_REMOVED lines=8> */
.L_x_42:
[----:B------:R-:W-:Y:S05]  /*17a0*/  BSYNC.RECONVERGENT B1 ;  /* 0x0000000000017941 */ /* 0x000fea0003800200 */
.L_x_41:
[----:B---3--:R-:W-:Y:S01]  /*17b0*/  DSETP.GEU.AND P0, PT, R2, R26, PT ;  /* 0x0000001a0200722a */ /* 0x008fe20003f0e000 */
[----:B------:R-:W-:Y:S01]  /*17c0*/  BSSY.RECONVERGENT B1, `(.L_x_43) ;  /* 0x0000014000017945 */ /* 0x000fe20003800200 */
[----:B------:R-:W-:Y:S02]  /*17d0*/  IMAD.MOV.U32 R29, RZ, RZ, R33 ;  /* 0x000000ffff1d7224 */ /* 0x000fe400078e0021 */
[----:B------:R-:W-:Y:S02]  /*17e0*/  IMAD.MOV.U32 R31, RZ, RZ, R35 ;  /* 0x000000ffff1f7224 */ /* 0x000fe400078e0023 */
[----:B------:R-:W-:Y:S02]  /*17f0*/  IMAD.MOV.U32 R4, RZ, RZ, R2 ;  /* 0x000000ffff047224 */ /* 0x000fe400078e0002 */
[----:B------:R-:W-:-:S06]  /*1800*/  IMAD.MOV.U32 R5, RZ, RZ, R3 ;  /* 0x000000ffff057224 */ /* 0x000fcc00078e0003 */
[----:B------:R-:W-:Y:S05]  /*1810*/  @!P0 BRA `(.L_x_44) ;  /* 0x0000000000388947 */ /* 0x000fea0003800000 */
        /* <DEDUP_REMOVED lines=14> */
.L_x_44:
[----:B------:R-:W-:Y:S05]  /*1900*/  BSYNC.RECONVERGENT B1 ;  /* 0x0000000000017941 */ /* 0x000fea0003800200 */
.L_x_43:
[----:B------:R-:W-:Y:S01]  /*1910*/  DSETP.GEU.AND P0, PT, R4, R18, PT ;  /* 0x000000120400722a */ /* 0x000fe20003f0e000 */
        /* <DEDUP_REMOVED lines=20> */
.L_x_46:
[----:B------:R-:W-:Y:S05]  /*1a60*/  BSYNC.RECONVERGENT B1 ;  /* 0x0000000000017941 */ /* 0x000fea0003800200 */
.L_x_45:
        /* <DEDUP_REMOVED lines=8> */
[----:B-1----:R-:W-:Y:S02]  /*1af0*/  IMAD.MOV.U32 R17, RZ, RZ, R20 ;  /* 0x000000ffff117224 */ /* 0x002fe400078e0014 */
        /* <DEDUP_REMOVED lines=12> */
.L_x_48:
[----:B------:R-:W-:Y:S05]  /*1bc0*/  BSYNC.RECONVERGENT B1 ;  /* 0x0000000000017941 */ /* 0x000fea0003800200 */
.L_x_47:
[----:B-1----:R-:W-:Y:S01]  /*1bd0*/  DSETP.GEU.AND P0, PT, R4, R22, PT ;  /* 0x000000160400722a */ /* 0x002fe20003f0e000 */
[----:B------:R-:W-:Y:S01]  /*1be0*/  BSSY.RECONVERGENT B1, `(.L_x_49) ;  /* 0x0000014000017945 */ /* 0x000fe20003800200 */
[----:B------:R-:W-:Y:S02]  /*1bf0*/  IMAD.MOV.U32 R13, RZ, RZ, R17 ;  /* 0x000000ffff0d7224 */ /* 0x000fe400078e0011 */
[----:B------:R-:W-:Y:S02]  /*1c00*/  IMAD.MOV.U32 R12, RZ, RZ, R19 ;  /* 0x000000ffff0c7224 */ /* 0x000fe400078e0013 */
[----:B------:R-:W-:Y:S02]  /*1c10*/  IMAD.MOV.U32 R6, RZ, RZ, R4 ;  /* 0x000000ffff067224 */ /* 0x000fe400078e0004 */
[----:B------:R-:W-:-:S06]  /*1c20*/  IMAD.MOV.U32 R7, RZ, RZ, R5 ;  /* 0x000000ffff077224 */ /* 0x000fcc00078e0005 */
[----:B------:R-:W-:Y:S05]  /*1c30*/  @!P0 BRA `(.L_x_50) ;  /* 0x0000000000388947 */ /* 0x000fea0003800000 */
[----:B------:R-:W-:Y:S01]  /*1c40*/  DSETP.GEU.AND P0, PT, R22, R4, PT ;  /* 0x000000041600722a */ /* 0x000fe20003f0e000 */
[----:B--2---:R-:W-:Y:S02]  /*1c50*/  IMAD.MOV.U32 R13, RZ, RZ, R8 ;  /* 0x000000ffff0d7224 */ /* 0x004fe400078e0008 */
        /* <DEDUP_REMOVED lines=12> */
.L_x_50:
[----:B------:R-:W-:Y:S05]  /*1d20*/  BSYNC.RECONVERGENT B1 ;  /* 0x0000000000017941 */ /* 0x000fea0003800200 */
.L_x_49:
[----:B--2---:R-:W-:Y:S01]  /*1d30*/  DSETP.GEU.AND P0, PT, R6, R10, PT ;  /* 0x0000000a0600722a */ /* 0x004fe20003f0e000 */
[----:B------:R-:W-:Y:S02]  /*1d40*/  IMAD.MOV.U32 R20, RZ, RZ, R13 ;  /* 0x000000ffff147224 */ /* 0x000fe400078e000d */
[----:B------:R-:W-:Y:S02]  /*1d50*/  IMAD.MOV.U32 R21, RZ, RZ, R12 ;  /* 0x000000ffff157224 */ /* 0x000fe400078e000c */
[----:B------:R-:W-:Y:S02]  /*1d60*/  IMAD.MOV.U32 R2, RZ, RZ, R6 ;  /* 0x000000ffff027224 */ /* 0x000fe400078e0006 */
[----:B------:R-:W-:-:S07]  /*1d70*/  IMAD.MOV.U32 R3, RZ, RZ, R7 ;  /* 0x000000ffff037224 */ /* 0x000fce00078e0007 */
[----:B------:R-:W-:Y:S05]  /*1d80*/  @!P0 BRA `(.L_x_38) ;  /* 0x0000005400b48947 */ /* 0x000fea0003800000 */
[----:B------:R2:W3:Y:S01]  /*1d90*/  LDS.64 R20, [R0+0x80] ;  /* 0x0000800000147984 */ /* 0x0004e20000000a00 */
[----:B------:R-:W-:Y:S01]  /*1da0*/  DSETP.GEU.AND P0, PT, R10, R6, PT ;  /* 0x000000060a00722a */ /* 0x000fe20003f0e000 */
[----:B------:R-:W-:Y:S02]  /*1db0*/  IMAD.MOV.U32 R2, RZ, RZ, R10 ;  /* 0x000000ffff027224 */ /* 0x000fe400078e000a */
[----:B------:R-:W-:-:S11]  /*1dc0*/  IMAD.MOV.U32 R3, RZ, RZ, R11 ;  /* 0x000000ffff037224 */ /* 0x000fd600078e000b */
[----:B--2---:R-:W-:Y:S05]  /*1dd0*/  @!P0 BRA `(.L_x_38) ;  /* 0x0000005400a08947 */ /* 0x004fea0003800000 */
[CC--:B---3--:R-:W-:Y:S02]  /*1de0*/  ISETP.GE.U32.AND P0, PT, R13.reuse, R20.reuse, PT ;  /* 0x000000140d00720c */ /* 0x0c8fe40003f06070 */
[----:B------:R-:W-:Y:S02]  /*1df0*/  ISETP.LT.U32.AND P2, PT, R13, R20, PT ;  /* 0x000000140d00720c */ /* 0x000fe40003f41070 */
[CC--:B------:R-:W-:Y:S02]  /*1e00*/  ISETP.GE.AND.EX P0, PT, R12.reuse, R21.reuse, PT, P0 ;  /* 0x000000150c00720c */ /* 0x0c0fe40003f06300 */
[----:B------:R-:W-:Y:S02]  /*1e10*/  ISETP.LT.AND.EX P2, PT, R12, R21, PT, P2 ;  /* 0x000000150c00720c */ /* 0x000fe40003f41320 */
[----:B------:R-:W-:Y:S02]  /*1e20*/  FSEL R2, R6, R10, !P0 ;  /* 0x0000000a06027208 */ /* 0x000fe40004000000 */
[----:B------:R-:W-:-:S02]  /*1e30*/  FSEL R3, R7, R11, !P0 ;  /* 0x0000000b07037208 */ /* 0x000fc40004000000 */
[----:B------:R-:W-:Y:S02]  /*1e40*/  SEL R20, R13, R20, P2 ;  /* 0x000000140d147207 */ /* 0x000fe40001000000 */
[----:B------:R-:W-:Y:S01]  /*1e50*/  SEL R21, R12, R21, P2 ;  /* 0x000000150c157207 */ /* 0x000fe20001000000 */
[----:B------:R-:W-:Y:S06]  /*1e60*/  BRA `(.L_x_38) ;  /* 0x00000054007c7947 */ /* 0x000fec0003800000 */
.L_x_25:
[----:B------:R-:W-:Y:S01]  /*1e70*/  LOP3.LUT R6, R0, 0x3e0, RZ, 0xc0, !PT ;  /* 0x000003e000067812 */ /* 0x000fe200078ec0ff */
[----:B------:R-:W-:Y:S01]  /*1e80*/  BSSY.RECONVERGENT B1, `(.L_x_51) ;  /* 0x0000020000017945 */ /* 0x000fe20003800200 */
[----:B-----5:R-:W-:Y:S02]  /*1e90*/  IMAD.MOV.U32 R14, RZ, RZ, R4 ;  /* 0x000000ffff0e7224 */ /* 0x020fe400078e0004 */
[----:B------:R-:W-:Y:S02]  /*1ea0*/  IMAD.MOV.U32 R16, RZ, RZ, R5 ;  /* 0x000000ffff107224 */ /* 0x000fe400078e0005 */
[----:B------:R-:W-:Y:S01]  /*1eb0*/  VIADD R7, R6, 0x20 ;  /* 0x0000002006077836 */ /* 0x000fe20000000000 */
[----:B------:R-:W-:Y:S01]  /*1ec0*/  LOP3.LUT R6, RZ, R6, RZ, 0x33, !PT ;  /* 0x00000006ff067212 */ /* 0x000fe200078e33ff */
[----:B01----:R-:W-:Y:S02]  /*1ed0*/  IMAD.MOV.U32 R8, RZ, RZ, R2 ;  /* 0x000000ffff087224 */ /* 0x003fe400078e0002 */
[----:B------:R-:W-:Y:S01]  /*1ee0*/  IMAD.MOV.U32 R9, RZ, RZ, R3 ;  /* 0x000000ffff097224 */ /* 0x000fe200078e0003 */
[----:B------:R-:W-:Y:S01]  /*1ef0*/  ISETP.GT.AND P0, PT, R7, UR4, PT ;  /* 0x0000000407007c0c */ /* 0x000fe2000bf04270 */
[----:B------:R-:W-:-:S05]  /*1f00*/  VIADD R6, R6, UR4 ;  /* 0x0000000406067c36 */ /* 0x000fca0008000000 */
[----:B------:R-:W-:Y:S02]  /*1f10*/  SEL R7, R6, 0x1f, P0 ;  /* 0x0000001f06077807 */ /* 0x000fe40000000000 */
[----:B------:R-:W0:Y:S03]  /*1f20*/  S2R R6, SR_LANEID ;  /* 0x0000000000067919 */ /* 0x000e260000000000 */
[----:B------:R-:W-:Y:S04]  /*1f30*/  SHFL.DOWN PT, R10, R2, 0x1, R7 ;  /* 0x08200000020a7989 */ /* 0x000fe800000e0007 */
[----:B------:R-:W1:Y:S04]  /*1f40*/  SHFL.DOWN PT, R11, R3, 0x1, R7 ;  /* 0x08200000030b7989 */ /* 0x000e6800000e0007 */
[----:B------:R2:W3:Y:S04]  /*1f50*/  SHFL.DOWN PT, R13, R4, 0x1, R7 ;  /* 0x08200000040d7989 */ /* 0x0004e800000e0007 */
[----:B------:R2:W4:Y:S01]  /*1f60*/  SHFL.DOWN PT, R15, R5, 0x1, R7 ;  /* 0x08200000050f7989 */ /* 0x00052200000e0007 */
[----:B-1----:R-:W-:-:S06]  /*1f70*/  DSETP.GEU.AND P0, PT, R2, R10, PT ;  /* 0x0000000a0200722a */ /* 0x002fcc0003f0e000 */
[----:B0-----:R-:W-:-:S13]  /*1f80*/  ISETP.GE.OR P0, PT, R6, R7, !P0 ;  /* 0x000000070600720c */ /* 0x001fda0004706670 */
[----:B--234-:R-:W-:Y:S05]  /*1f90*/  @P0 BRA `(.L_x_52) ;  /* 0x0000000000380947 */ /* 0x01cfea0003800000 */
        /* <DEDUP_REMOVED lines=14> */
.L_x_52:
[----:B------:R-:W-:Y:S05]  /*2080*/  BSYNC.RECONVERGENT B1 ;  /* 0x0000000000017941 */ /* 0x000fea0003800200 */
.L_x_51:
[----:B------:R-:W-:Y:S01]  /*2090*/  SHFL.DOWN PT, R4, R8, 0x2, R7 ;  /* 0x0840000008047989 */ /* 0x000fe200000e0007 */
[----:B------:R-:W-:Y:S01]  /*20a0*/  VIADD R2, R6, 0x2 ;  /* 0x0000000206027836 */ /* 0x000fe20000000000 */
[----:B------:R-:W-:Y:S01]  /*20b0*/  BSSY.RECONVERGENT B1, `(.L_x_53) ;  /* 0x0000019000017945 */ /* 0x000fe20003800200 */
[----:B------:R-:W-:Y:S01]  /*20c0*/  IMAD.MOV.U32 R10, RZ, RZ, R14 ;  /* 0x000000ffff0a7224 */ /* 0x000fe200078e000e */
[----:B------:R-:W0:Y:S01]  /*20d0*/  SHFL.DOWN PT, R5, R9, 0x2, R7 ;  /* 0x0840000009057989 */ /* 0x000e2200000e0007 */
[----:B------:R-:W-:Y:S02]  /*20e0*/  IMAD.MOV.U32 R12, RZ, RZ, R16 ;  /* 0x000000ffff0c7224 */ /* 0x000fe400078e0010 */
[----:B------:R-:W-:Y:S01]  /*20f0*/  IMAD.MOV.U32 R3, RZ, RZ, R9 ;  /* 0x000000ffff037224 */ /* 0x000fe200078e0009 */
[----:B------:R1:W2:Y:S04]  /*2100*/  SHFL.DOWN PT, R11, R14, 0x2, R7 ;  /* 0x084000000e0b7989 */ /* 0x0002a800000e0007 */
[----:B------:R1:W3:Y:S01]  /*2110*/  SHFL.DOWN PT, R13, R16, 0x2, R7 ;  /* 0x08400000100d7989 */ /* 0x0002e200000e0007 */
[----:B0-----:R-:W-:-:S06]  /*2120*/  DSETP.GEU.AND P0, PT, R8, R4, PT ;  /* 0x000000040800722a */ /* 0x001fcc0003f0e000 */
[----:B------:R-:W-:Y:S01]  /*2130*/  ISETP.GT.OR P0, PT, R2, R7, !P0 ;  /* 0x000000070200720c */ /* 0x000fe20004704670 */
[----:B------:R-:W-:-:S12]  /*2140*/  IMAD.MOV.U32 R2, RZ, RZ, R8 ;  /* 0x000000ffff027224 */ /* 0x000fd800078e0008 */
        /* <DEDUP_REMOVED lines=15> */
.L_x_54:
[----:B------:R-:W-:Y:S05]  /*2240*/  BSYNC.RECONVERGENT B1 ;  /* 0x0000000000017941 */ /* 0x000fea0003800200 */
.L_x_53:
        /* <DEDUP_REMOVED lines=27> */
.L_x_56:
[----:B------:R-:W-:Y:S05]  /*2400*/  BSYNC.RECONVERGENT B1 ;  /* 0x0000000000017941 */ /* 0x000fea0003800200 */
.L_x_55:
        /* <DEDUP_REMOVED lines=27> */
.L_x_58:
[----:B------:R-:W-:Y:S05]  /*25c0*/  BSYNC.RECONVERGENT B1 ;  /* 0x0000000000017941 */ /* 0x000fea0003800200 */
.L_x_57:
[----:B------:R-:W-:Y:S01]  /*25d0*/  SHFL.DOWN PT, R4, R8, 0x10, R7 ;  /* 0x0a00000008047989 */ /* 0x000fe200000e0007 */
[C---:B------:R-:W-:Y:S01]  /*25e0*/  VIADD R2, R6.reuse, 0x10 ;  /* 0x0000001006027836 */ /* 0x040fe20000000000 */
[----:B------:R-:W-:Y:S01]  /*25f0*/  BSSY.RECONVERGENT B1, `(.L_x_59) ;  /* 0x000001a000017945 */ /* 0x000fe20003800200 */
[----:B------:R-:W-:Y:S01]  /*2600*/  ISETP.NE.AND P1, PT, R6, RZ, PT ;  /* 0x000000ff0600720c */ /* 0x000fe20003f25270 */
[----:B------:R-:W0:Y:S01]  /*2610*/  SHFL.DOWN PT, R5, R9, 0x10, R7 ;  /* 0x0a00000009057989 */ /* 0x000e2200000e0007 */
[----:B------:R-:W-:Y:S02]  /*2620*/  IMAD.MOV.U32 R20, RZ, RZ, R10 ;  /* 0x000000ffff147224 */ /* 0x000fe400078e000a */
[----:B------:R-:W-:Y:S01]  /*2630*/  IMAD.MOV.U32 R21, RZ, RZ, R12 ;  /* 0x000000ffff157224 */ /* 0x000fe200078e000c */
[----:B------:R1:W2:Y:S01]  /*2640*/  SHFL.DOWN PT, R11, R10, 0x10, R7 ;  /* 0x0a0000000a0b7989 */ /* 0x0002a200000e0007 */
[----:B------:R-:W-:-:S03]  /*2650*/  IMAD.MOV.U32 R3, RZ, RZ, R9 ;  /* 0x000000ffff037224 */ /* 0x000fc600078e0009 */
        /* <DEDUP_REMOVED lines=19> */
.L_x_60:
[----:B------:R-:W-:Y:S05]  /*2790*/  BSYNC.RECONVERGENT B1 ;  /* 0x0000000000017941 */ /* 0x000fea0003800200 */
.L_x_59:
[----:B------:R-:W-:Y:S04]  /*27a0*/  BSSY.RECONVERGENT B1, `(.L_x_61) ;  /* 0x000000a000017945 */ /* 0x000fe80003800200 */
[----:B------:R-:W-:Y:S05]  /*27b0*/  @P1 BRA `(.L_x_62) ;  /* 0x0000000000201947 */ /* 0x000fea0003800000 */
[----:B------:R-:W0:Y:S01]  /*27c0*/  S2R R6, SR_CgaCtaId ;  /* 0x0000000000067919 */ /* 0x000e220000008800 */
[----:B------:R-:W-:Y:S02]  /*27d0*/  MOV R5, 0x400 ;  /* 0x0000040000057802 */ /* 0x000fe40000000f00 */
[----:B------:R-:W-:-:S04]  /*27e0*/  SHF.R.U32.HI R4, RZ, 0x1, R0 ;  /* 0x00000001ff047819 */ /* 0x000fc80000011600 */
[----:B------:R-:W-:Y:S02]  /*27f0*/  LOP3.LUT R4, R4, 0x1f0, RZ, 0xc0, !PT ;  /* 0x000001f004047812 */ /* 0x000fe400078ec0ff */
[----:B0-----:R-:W-:-:S05]  /*2800*/  LEA R5, R6, R5, 0x18 ;  /* 0x0000000506057211 */ /* 0x001fca00078ec0ff */
[----:B------:R-:W-:-:S05]  /*2810*/  IMAD.IADD R5, R4, 0x1, R5 ;  /* 0x0000000104057824 */ /* 0x000fca00078e0205 */
[----:B------:R0:W-:Y:S04]  /*2820*/  STS.64 [R5+0x10], R20 ;  /* 0x0000101405007388 */ /* 0x0001e80000000a00 */
[----:B------:R0:W-:Y:S02]  /*2830*/  STS.64 [R5+0x8], R2 ;  /* 0x0000080205007388 */ /* 0x0001e40000000a00 */
.L_x_62:
[----:B------:R-:W-:Y:S05]  /*2840*/  BSYNC.RECONVERGENT B1 ;  /* 0x0000000000017941 */ /* 0x000fea0003800200 */
.L_x_61:
[----:B------:R-:W-:Y:S01]  /*2850*/  BAR.SYNC.DEFER_BLOCKING 0x0 ;  /* 0x0000000000007b1d */ /* 0x000fe20000010000 */
[----:B------:R-:W-:-:S13]  /*2860*/  ISETP.NE.AND P1, PT, R0, RZ, PT ;  /* 0x000000ff0000720c */ /* 0x000fda0003f25270 */
[----:B------:R-:W-:Y:S05]  /*2870*/  @P1 BRA `(.L_x_38) ;  /* 0x0000004800f81947 */ /* 0x000fea0003800000 */
[----:B------:R-:W-:Y:S01]  /*2880*/  UISETP.GE.AND UP0, UPT, UR4, 0x21, UPT ;  /* 0x000000210400788c */ /* 0x000fe2000bf06270 */
[----:B------:R-:W-:Y:S02]  /*2890*/  IMAD.MOV.U32 R11, RZ, RZ, R20 ;  /* 0x000000ffff0b7224 */ /* 0x000fe400078e0014 */
[----:B------:R-:W-:Y:S02]  /*28a0*/  IMAD.MOV.U32 R8, RZ, RZ, R21 ;  /* 0x000000ffff087224 */ /* 0x000fe400078e0015 */
[----:B------:R-:W-:Y:S02]  /*28b0*/  IMAD.MOV.U32 R4, RZ, RZ, R2 ;  /* 0x000000ffff047224 */ /* 0x000fe400078e0002 */
[----:B0-----:R-:W-:Y:S02]  /*28c0*/  IMAD.MOV.U32 R5, RZ, RZ, R3 ;  /* 0x000000ffff057224 */ /* 0x001fe400078e0003 */
[----:B------:R-:W-:Y:S05]  /*28d0*/  BRA.U !UP0, `(.L_x_63) ;  /* 0x00000001086c7547 */ /* 0x000fea000b800000 */
[----:B------:R-:W0:Y:S01]  /*28e0*/  S2R R5, SR_CgaCtaId ;  /* 0x0000000000057919 */ /* 0x000e220000008800 */
[----:B------:R-:W-:Y:S01]  /*28f0*/  MOV R0, 0x400 ;  /* 0x0000040000007802 */ /* 0x000fe20000000f00 */
[----:B------:R-:W-:Y:S01]  /*2900*/  BSSY.RECONVERGENT B1, `(.L_x_63) ;  /* 0x0000018000017945 */ /* 0x000fe20003800200 */
[----:B------:R-:W-:Y:S02]  /*2910*/  IMAD.MOV.U32 R11, RZ, RZ, R20 ;  /* 0x000000ffff0b7224 */ /* 0x000fe400078e0014 */
[----:B------:R-:W-:Y:S02]  /*2920*/  IMAD.MOV.U32 R8, RZ, RZ, R21 ;  /* 0x000000ffff087224 */ /* 0x000fe400078e0015 */
[----:B------:R-:W-:Y:S01]  /*2930*/  IMAD.MOV.U32 R4, RZ, RZ, R2 ;  /* 0x000000ffff047224 */ /* 0x000fe200078e0002 */
[----:B0-----:R-:W-:Y:S01]  /*2940*/  LEA R0, R5, R0, 0x18 ;  /* 0x0000000005007211 */ /* 0x001fe200078ec0ff */
[----:B------:R-:W-:-:S04]  /*2950*/  IMAD.MOV.U32 R5, RZ, RZ, R3 ;  /* 0x000000ffff057224 */ /* 0x000fc800078e0003 */
[----:B------:R-:W0:Y:S02]  /*2960*/  LDS.64 R6, [R0+0x18] ;  /* 0x0000180000067984 */ /* 0x000e240000000a00 */
[----:B0-----:R-:W-:-:S14]  /*2970*/  DSETP.GEU.AND P0, PT, R2, R6, PT ;  /* 0x000000060200722a */ /* 0x001fdc0003f0e000 */
[----:B------:R-:W-:Y:S05]  /*2980*/  @!P0 BRA `(.L_x_64) ;  /* 0x00000000003c8947 */ /* 0x000fea0003800000 */
[----:B------:R-:W0:Y:S01]  /*2990*/  LDS.64 R12, [R0+0x20] ;  /* 0x00002000000c7984 */ /* 0x000e220000000a00 */
[----:B------:R-:W-:Y:S01]  /*29a0*/  DSETP.GEU.AND P0, PT, R6, R2, PT ;  /* 0x000000020600722a */ /* 0x000fe20003f0e000 */
[----:B------:R-:W-:Y:S02]  /*29b0*/  IMAD.MOV.U32 R4, RZ, RZ, R6 ;  /* 0x000000ffff047224 */ /* 0x000fe400078e0006 */
[----:B------:R-:W-:Y:S02]  /*29c0*/  IMAD.MOV.U32 R5, RZ, RZ, R7 ;  /* 0x000000ffff057224 */ /* 0x000fe400078e0007 */
[----:B0-----:R-:W-:Y:S02]  /*29d0*/  IMAD.MOV.U32 R11, RZ, RZ, R12 ;  /* 0x000000ffff0b7224 */ /* 0x001fe400078e000c */
        /* <DEDUP_REMOVED lines=10> */
.L_x_64:
[----:B------:R-:W-:Y:S05]  /*2a80*/  BSYNC.RECONVERGENT B1 ;  /* 0x0000000000017941 */ /* 0x000fea0003800200 */
.L_x_63:
[----:B------:R-:W-:Y:S01]  /*2a90*/  UISETP.GE.AND UP0, UPT, UR4, 0x41, UPT ;  /* 0x000000410400788c */ /* 0x000fe2000bf06270 */
[----:B------:R-:W-:Y:S02]  /*2aa0*/  IMAD.MOV.U32 R9, RZ, RZ, R11 ;  /* 0x000000ffff097224 */ /* 0x000fe400078e000b */
[----:B------:R-:W-:Y:S02]  /*2ab0*/  IMAD.MOV.U32 R0, RZ, RZ, R8 ;  /* 0x000000ffff007224 */ /* 0x000fe400078e0008 */
[----:B------:R-:W-:Y:S02]  /*2ac0*/  IMAD.MOV.U32 R2, RZ, RZ, R4 ;  /* 0x000000ffff027224 */ /* 0x000fe400078e0004 */
[----:B------:R-:W-:Y:S02]  /*2ad0*/  IMAD.MOV.U32 R3, RZ, RZ, R5 ;  /* 0x000000ffff037224 */ /* 0x000fe400078e0005 */
[----:B------:R-:W-:Y:S05]  /*2ae0*/  BRA.U !UP0, `(.L_x_65) ;  /* 0x00000001086c7547 */ /* 0x000fea000b800000 */
[----:B------:R-:W0:Y:S01]  /*2af0*/  S2R R3, SR_CgaCtaId ;  /* 0x0000000000037919 */ /* 0x000e220000008800 */
[----:B------:R-:W-:Y:S01]  /*2b00*/  MOV R0, 0x400 ;  /* 0x0000040000007802 */ /* 0x000fe20000000f00 */
[----:B------:R-:W-:Y:S01]  /*2b10*/  BSSY.RECONVERGENT B1, `(.L_x_65) ;  /* 0x0000018000017945 */ /* 0x000fe20003800200 */
[----:B------:R-:W-:Y:S02]  /*2b20*/  IMAD.MOV.U32 R9, RZ, RZ, R11 ;  /* 0x000000ffff097224 */ /* 0x000fe400078e000b */
[----:B------:R-:W-:Y:S01]  /*2b30*/  IMAD.MOV.U32 R2, RZ, RZ, R4 ;  /* 0x000000ffff027224 */ /* 0x000fe200078e0004 */
[----:B0-----:R-:W-:Y:S01]  /*2b40*/  LEA R10, R3, R0, 0x18 ;  /* 0x00000000030a7211 */ /* 0x001fe200078ec0ff */
[----:B------:R-:W-:Y:S02]  /*2b50*/  IMAD.MOV.U32 R0, RZ, RZ, R8 ;  /* 0x000000ffff007224 */ /* 0x000fe400078e0008 */
[----:B------:R-:W-:Y:S02]  /*2b60*/  IMAD.MOV.U32 R3, RZ, RZ, R5 ;  /* 0x000000ffff037224 */ /* 0x000fe400078e0005 */
        /* <DEDUP_REMOVED lines=18> */
.L_x_66:
[----:B------:R-:W-:Y:S05]  /*2c90*/  BSYNC.RECONVERGENT B1 ;  /* 0x0000000000017941 */ /* 0x000fea0003800200 */
.L_x_65:
        /* <DEDUP_REMOVED lines=32> */
.L_x_68:
[----:B------:R-:W-:Y:S05]  /*2ea0*/  BSYNC.RECONVERGENT B1 ;  /* 0x0000000000017941 */ /* 0x000fea0003800200 */
.L_x_67:
        /* <DEDUP_REMOVED lines=32> */
.L_x_70:
[----:B------:R-:W-:Y:S05]  /*30b0*/  BSYNC.RECONVERGENT B1 ;  /* 0x0000000000017941 */ /* 0x000fea0003800200 */
.L_x_69:
        /* <DEDUP_REMOVED lines=32> */
.L_x_72:
[----:B------:R-:W-:Y:S05]  /*32c0*/  BSYNC.RECONVERGENT B1 ;  /* 0x0000000000017941 */ /* 0x000fea0003800200 */
.L_x_71:
        /* <DEDUP_REMOVED lines=32> */
.L_x_74:
[----:B------:R-:W-:Y:S05]  /*34d0*/  BSYNC.RECONVERGENT B1 ;  /* 0x0000000000017941 */ /* 0x000fea0003800200 */
.L_x_73:
        /* <DEDUP_REMOVED lines=16> */
[----:B------:R2:W4:Y:S01]  /*35e0*/  LDS.64 R20, [R8+0x80] ;  /* 0x0000800008147984 */ /* 0x0005220000000a00 */
[----:B------:R-:W-:Y:S01]  /*35f0*/  DSETP.GEU.AND P0, PT, R4, R6, PT ;  /* 0x000000060400722a */ /* 0x000fe20003f0e000 */
[----:B------:R-:W-:Y:S02]  /*3600*/  IMAD.MOV.U32 R2, RZ, RZ, R4 ;  /* 0x000000ffff027224 */ /* 0x000fe400078e0004 */
[----:B------:R-:W-:-:S11]  /*3610*/  IMAD.MOV.U32 R3, RZ, RZ, R5 ;  /* 0x000000ffff037224 */ /* 0x000fd600078e0005 */
[----:B--2---:R-:W-:Y:S05]  /*3620*/  @!P0 BRA `(.L_x_38) ;  /* 0x0000003c008c8947 */ /* 0x004fea0003800000 */
[CC--:B----4-:R-:W-:Y:S02]  /*3630*/  ISETP.GE.U32.AND P0, PT, R9.reuse, R20.reuse, PT ;  /* 0x000000140900720c */ /* 0x0d0fe40003f06070 */
        /* <DEDUP_REMOVED lines=8> */
.L_x_6:
[----:B------:R-:W1:Y:S01]  /*36c0*/  S2R R0, SR_TID.X ;  /* 0x0000000000007919 */ /* 0x000e620000002100 */
[----:B------:R-:W1:Y:S02]  /*36d0*/  LDC.64 R12, c[0x0][0x380] ;  /* 0x0000e000ff0c7b82 */ /* 0x000e640000000a00 */
[----:B-1----:R-:W-:-:S05]  /*36e0*/  IMAD.WIDE.U32 R12, R0, 0x10, R12 ;  /* 0x00000010000c7825 */ /* 0x002fca00078e000c */
[----:B0-----:R-:W2:Y:S04]  /*36f0*/  LDG.E.64.CONSTANT R20, desc[UR10][R12.64] ;  /* 0x0000000a0c147981 */ /* 0x001ea8000c1e9b00 */
[----:B------:R-:W3:Y:S04]  /*3700*/  LDG.E.64.CONSTANT R10, desc[UR10][R12.64+0x1000] ;  /* 0x0010000a0c0a7981 */ /* 0x000ee8000c1e9b00 */
[----:B------:R-:W4:Y:S04]  /*3710*/  LDG.E.64.CONSTANT R22, desc[UR10][R12.64+0x8] ;  /* 0x0000080a0c167981 */ /* 0x000f28000c1e9b00 */
[----:B------:R0:W5:Y:S04]  /*3720*/  LDG.E.64.CONSTANT R16, desc[UR10][R12.64+0x2000] ;  /* 0x0020000a0c107981 */ /* 0x000168000c1e9b00 */
[----:B------:R0:W5:Y:S04]  /*3730*/  LDG.E.64.CONSTANT R8, desc[UR10][R12.64+0x3000] ;  /* 0x0030000a0c087981 */ /* 0x000168000c1e9b00 */
[----:B------:R0:W5:Y:S04]  /*3740*/  LDG.E.64.CONSTANT R4, desc[UR10][R12.64+0x4000] ;  /* 0x0040000a0c047981 */ /* 0x000168000c1e9b00 */
[----:B------:R0:W5:Y:S04]  /*3750*/  LDG.E.64.CONSTANT R24, desc[UR10][R12.64+0x2008] ;  /* 0x0020080a0c187981 */ /* 0x000168000c1e9b00 */
[----:B------:R0:W5:Y:S04]  /*3760*/  LDG.E.64.CONSTANT R6, desc[UR10][R12.64+0x3008] ;  /* 0x0030080a0c067981 */ /* 0x000168000c1e9b00 */
[----:B------:R0:W5:Y:S01]  /*3770*/  LDG.E.64.CONSTANT R2, desc[UR10][R12.64+0x4008] ;  /* 0x0040080a0c027981 */ /* 0x000162000c1e9b00 */
[----:B------:R-:W-:Y:S01]  /*3780*/  BSSY.RECONVERGENT B1, `(.L_x_75) ;  /* 0x0000014000017945 */ /* 0x000fe20003800200 */
[----:B--2---:R-:W-:-:S02]  /*3790*/  IMAD.MOV.U32 R18, RZ, RZ, R20 ;  /* 0x000000ffff127224 */ /* 0x004fc400078e0014 */
[----:B------:R-:W-:Y:S01]  /*37a0*/  IMAD.MOV.U32 R19, RZ, RZ, R21 ;  /* 0x000000ffff137224 */ /* 0x000fe200078e0015 */
[----:B---3--:R-:W-:Y:S01]  /*37b0*/  DSETP.GEU.AND P0, PT, R20, R10, PT ;  /* 0x0000000a1400722a */ /* 0x008fe20003f0e000 */
[----:B----4-:R-:W-:Y:S02]  /*37c0*/  IMAD.MOV.U32 R14, RZ, RZ, R22 ;  /* 0x000000ffff0e7224 */ /* 0x010fe400078e0016 */
[----:B------:R-:W-:-:S11]  /*37d0*/  IMAD.MOV.U32 R15, RZ, RZ, R23 ;  /* 0x000000ffff0f7224 */ /* 0x000fd600078e0017 */
[----:B0-----:R-:W-:Y:S05]  /*37e0*/  @!P0 BRA `(.L_x_76) ;  /* 0x0000000000348947 */ /* 0x001fea0003800000 */
[----:B------:R0:W5:Y:S01]  /*37f0*/  LDG.E.64.CONSTANT R14, desc[UR10][R12.64+0x1008] ;  /* 0x0010080a0c0e7981 */ /* 0x000162000c1e9b00 */
[----:B------:R-:W-:Y:S01]  /*3800*/  DSETP.GEU.AND P0, PT, R10, R20, PT ;  /* 0x000000140a00722a */ /* 0x000fe20003f0e000 */
[----:B------:R-:W-:Y:S02]  /*3810*/  IMAD.MOV.U32 R18, RZ, RZ, R10 ;  /* 0x000000ffff127224 */ /* 0x000fe400078e000a */
[----:B------:R-:W-:-:S11]  /*3820*/  IMAD.MOV.U32 R19, RZ, RZ, R11 ;  /* 0x000000ffff137224 */ /* 0x000fd600078e000b */
[----:B0-----:R-:W-:Y:S05]  /*3830*/  @!P0 BRA `(.L_x_76) ;  /* 0x0000000000208947 */ /* 0x001fea0003800000 */
        /* <DEDUP_REMOVED lines=8> */
.L_x_76:
[----:B------:R-:W-:Y:S05]  /*38c0*/  BSYNC.RECONVERGENT B1 ;  /* 0x0000000000017941 */ /* 0x000fea0003800200 */
.L_x_75:
[----:B-----5:R-:W-:Y:S01]  /*38d0*/  DSETP.GEU.AND P0, PT, R18, R16, PT ;  /* 0x000000101200722a */ /* 0x020fe20003f0e000 */
[----:B------:R-:W-:Y:S01]  /*38e0*/  BSSY.RECONVERGENT B1, `(.L_x_77) ;  /* 0x0000014000017945 */ /* 0x000fe20003800200 */
[----:B------:R-:W-:Y:S02]  /*38f0*/  IMAD.MOV.U32 R21, RZ, RZ, R14 ;  /* 0x000000ffff157224 */ /* 0x000fe400078e000e */
[----:B------:R-:W-:Y:S02]  /*3900*/  IMAD.MOV.U32 R22, RZ, RZ, R15 ;  /* 0x000000ffff167224 */ /* 0x000fe400078e000f */
[----:B------:R-:W-:Y:S02]  /*3910*/  IMAD.MOV.U32 R10, RZ, RZ, R18 ;  /* 0x000000ffff0a7224 */ /* 0x000fe400078e0012 */
[----:B------:R-:W-:-:S06]  /*3920*/  IMAD.MOV.U32 R11, RZ, RZ, R19 ;  /* 0x000000ffff0b7224 */ /* 0x000fcc00078e0013 */
[----:B------:R-:W-:Y:S05]  /*3930*/  @!P0 BRA `(.L_x_78) ;  /* 0x0000000000388947 */ /* 0x000fea0003800000 */
        /* <DEDUP_REMOVED lines=14> */
.L_x_78:
[----:B------:R-:W-:Y:S05]  /*3a20*/  BSYNC.RECONVERGENT B1 ;  /* 0x0000000000017941 */ /* 0x000fea0003800200 */
.L_x_77:
[----:B------:R-:W-:Y:S01]  /*3a30*/  DSETP.GEU.AND P0, PT, R10, R8, PT ;  /* 0x000000080a00722a */ /* 0x000fe20003f0e000 */
        /* <DEDUP_REMOVED lines=20> */
.L_x_80:
[----:B------:R-:W-:Y:S05]  /*3b80*/  BSYNC.RECONVERGENT B1 ;  /* 0x0000000000017941 */ /* 0x000fea0003800200 */
.L_x_79:
        /* <DEDUP_REMOVED lines=21> */
.L_x_82:
[----:B------:R-:W-:Y:S05]  /*3ce0*/  BSYNC.RECONVERGENT B1 ;  /* 0x0000000000017941 */ /* 0x000fea0003800200 */
.L_x_81:
[----:B------:R-:W-:Y:S01]  /*3cf0*/  UISETP.GE.U32.AND UP0, UPT, UR8, 0xa00, UPT ;  /* 0x00000a000800788c */ /* 0x000fe2000bf06070 */
[----:B------:R-:W-:Y:S02]  /*3d00*/  IMAD.MOV.U32 R17, RZ, RZ, 0x500 ;  /* 0x00000500ff117424 */ /* 0x000fe400078e00ff */
[----:B------:R-:W-:-:S06]  /*3d10*/  IMAD.MOV.U32 R15, RZ, RZ, RZ ;  /* 0x000000ffff0f7224 */ /* 0x000fcc00078e00ff */
[----:B------:R-:W-:Y:S05]  /*3d20*/  BRA.U !UP0, `(.L_x_83) ;  /* 0x00000019084c7547 */ /* 0x000fea000b800000 */
[----:B------:R-:W-:Y:S01]  /*3d30*/  UIADD3 UR9, UP0, UPT, UR8, -0xa00, URZ ;  /* 0xfffff60008097890 */ /* 0x000fe2000ff1e0ff */
[----:B------:R-:W-:Y:S02]  /*3d40*/  IMAD.MOV.U32 R17, RZ, RZ, 0x500 ;  /* 0x00000500ff117424 */ /* 0x000fe400078e00ff */
[----:B------:R-:W-:Y:S01]  /*3d50*/  IMAD.MOV.U32 R15, RZ, RZ, RZ ;  /* 0x000000ffff0f7224 */ /* 0x000fe200078e00ff */
[----:B------:R-:W-:Y:S02]  /*3d60*/  ULEA.HI.X.SX32 UR8, UR8, 0xffffffff, 0x1, UP0 ;  /* 0xffffffff08087891 */ /* 0x000fe400080f0eff */
[----:B------:R-:W-:Y:S02]  /*3d70*/  UIMAD.WIDE.U32 UR12, UR9, -0x33333333, URZ ;  /* 0xcccccccd090c78a5 */ /* 0x000fe4000f8e00ff */
[----:B------:R-:W-:-:S04]  /*3d80*/  UIMAD.WIDE.U32 UR4, UR8, -0x33333333, URZ ;  /* 0xcccccccd080478a5 */ /* 0x000fc8000f8e00ff */
[----:B------:R-:W-:-:S04]  /*3d90*/  UIMAD.WIDE.U32 UR4, UP0, UR9, -0x33333334, UR4 ;  /* 0xcccccccc090478a5 */ /* 0x000fc8000f800004 */
[----:B------:R-:W-:Y:S02]  /*3da0*/  UIADD3.X UR7, UPT, UPT, URZ, URZ, URZ, UP0, !UPT ;  /* 0x000000ffff077290 */ /* 0x000fe400087fe4ff */
[----:B------:R-:W-:Y:S01]  /*3db0*/  UIADD3 URZ, UP0, UPT, UR13, UR4, URZ ;  /* 0x000000040dff7290 */ /* 0x000fe2000ff1e0ff */
[----:B------:R-:W-:-:S03]  /*3dc0*/  UMOV UR6, UR5 ;  /* 0x0000000500067c82 */ /* 0x000fc60008000000 */
[----:B------:R-:W-:Y:S02]  /*3dd0*/  UIMAD.WIDE.U32.X UR4, UR8, -0x33333334, UR6, UP0 ;  /* 0xcccccccc080478a5 */ /* 0x000fe400080e0406 */
[----:B------:R-:W-:Y:S02]  /*3de0*/  UISETP.GE.U32.AND UP0, UPT, UR9, 0x500, UPT ;  /* 0x000005000900788c */ /* 0x000fe4000bf06070 */
[----:B------:R-:W-:Y:S02]  /*3df0*/  USHF.R.U64 UR6, UR4, 0xa, UR5 ;  /* 0x0000000a04067899 */ /* 0x000fe40008001205 */
[----:B------:R-:W-:-:S09]  /*3e00*/  UISETP.GE.U32.AND.EX UP0, UPT, UR8, URZ, UPT, UP0 ;  /* 0x000000ff0800728c */ /* 0x000fd2000bf06100 */
[----:B------:R-:W-:Y:S05]  /*3e10*/  BRA.U !UP0, `(.L_x_84) ;  /* 0x0000001108107547 */ /* 0x000fea000b800000 */
[----:B------:R-:W0:Y:S01]  /*3e20*/  LDCU.64 UR8, c[0x0][0x380] ;  /* 0x00007000ff0877ac */ /* 0x000e220008000a00 */
[----:B------:R-:W-:Y:S02]  /*3e30*/  IMAD.MOV.U32 R17, RZ, RZ, 0x500 ;  /* 0x00000500ff117424 */ /* 0x000fe400078e00ff */
[----:B------:R-:W-:Y:S01]  /*3e40*/  IMAD.MOV.U32 R15, RZ, RZ, RZ ;  /* 0x000000ffff0f7224 */ /* 0x000fe200078e00ff */
[----:B------:R-:W-:-:S04]  /*3e50*/  UIADD3 UR4, UP0, UPT, UR6, 0x1, URZ ;  /* 0x0000000106047890 */ /* 0x000fc8000ff1e0ff */
[----:B------:R-:W-:Y:S02]  /*3e60*/  ULEA.HI.X UR5, UR5, URZ, URZ, 0x16, UP0 ;  /* 0x000000ff05057291 */ /* 0x000fe400080fb4ff */
[----:B------:R-:W-:Y:S02]  /*3e70*/  ULOP3.LUT UR4, UR4, 0xfffffffe, URZ, 0xc0, !UPT ;  /* 0xfffffffe04047892 */ /* 0x000fe4000f8ec0ff */
[----:B------:R-:W-:Y:S01]  /*3e80*/  ULOP3.LUT UR5, UR5, 0x7fffff, URZ, 0xc0, !UPT ;  /* 0x007fffff05057892 */ /* 0x000fe2000f8ec0ff */
[----:B0-----:R-:W-:-:S04]  /*3e90*/  LEA R10, P0, R0, UR8, 0x4 ;  /* 0x00000008000a7c11 */ /* 0x001fc8000f8020ff */
[----:B------:R-:W-:Y:S02]  /*3ea0*/  IADD3 R10, P1, PT, R10, 0xe008, RZ ;  /* 0x0000e0080a0a7810 */ /* 0x000fe40007f3e0ff */
[----:B------:R-:W-:-:S05]  /*3eb0*/  LEA.HI.X R11, R0, UR9, RZ, 0x4, P0 ;  /* 0x00000009000b7c11 */ /* 0x000fca00080f24ff */
[----:B------:R-:W-:-:S07]  /*3ec0*/  IMAD.X R11, RZ, RZ, R11, P1 ;  /* 0x000000ffff0b7224 */ /* 0x000fce00008e060b */
.L_x_105:
[----:B------:R-:W2:Y:S04]  /*3ed0*/  LDG.E.64.CONSTANT R28, desc[UR10][R10.64+-0x9008] ;  /* 0xff6ff80a0a1c7981 */ /* 0x000ea8000c1e9b00 */
[----:B------:R0:W5:Y:S04]  /*3ee0*/  LDG.E.64.CONSTANT R26, desc[UR10][R10.64+-0x8008] ;  /* 0xff7ff80a0a1a7981 */ /* 0x000168000c1e9b00 */
[----:B------:R0:W5:Y:S04]  /*3ef0*/  LDG.E.64.CONSTANT R22, desc[UR10][R10.64+-0x7008] ;  /* 0xff8ff80a0a167981 */ /* 0x000168000c1e9b00 */
[----:B------:R0:W5:Y:S04]  /*3f00*/  LDG.E.64.CONSTANT R4, desc[UR10][R10.64+-0x6008] ;  /* 0xff9ff80a0a047981 */ /* 0x000168000c1e9b00 */
[----:B------:R0:W5:Y:S04]  /*3f10*/  LDG.E.64.CONSTANT R2, desc[UR10][R10.64+-0x5008] ;  /* 0xffaff80a0a027981 */ /* 0x000168000c1e9b00 */
[----:B------:R0:W5:Y:S04]  /*3f20*/  LDG.E.64.CONSTANT R8, desc[UR10][R10.64+-0x4008] ;  /* 0xffbff80a0a087981 */ /* 0x000168000c1e9b00 */
[----:B------:R0:W5:Y:S01]  /*3f30*/  LDG.E.64.CONSTANT R6, desc[UR10][R10.64+-0x3008] ;  /* 0xffcff80a0a067981 */ /* 0x000162000c1e9b00 */
[----:B------:R-:W-:Y:S01]  /*3f40*/  UIADD3 UR4, UP0, UPT, UR4, -0x2, URZ ;  /* 0xfffffffe04047890 */ /* 0x000fe2000ff1e0ff */
[----:B------:R-:W-:Y:S01]  /*3f50*/  BSSY.RECONVERGENT B1, `(.L_x_85) ;  /* 0x0000019000017945 */ /* 0x000fe20003800200 */
[----:B------:R-:W-:-:S02]  /*3f60*/  IMAD.MOV.U32 R37, RZ, RZ, R14 ;  /* 0x000000ffff257224 */ /* 0x000fc400078e000e */
[----:B------:R-:W-:Y:S01]  /*3f70*/  UIADD3.X UR5, UPT, UPT, UR5, -0x1, URZ, UP0, !UPT ;  /* 0xffffffff05057890 */ /* 0x000fe200087fe4ff */
[----:B------:R-:W-:Y:S01]  /*3f80*/  IMAD.MOV.U32 R16, RZ, RZ, R21 ;  /* 0x000000ffff107224 */ /* 0x000fe200078e0015 */
[----:B------:R-:W-:Y:S01]  /*3f90*/  UISETP.NE.U32.AND UP0, UPT, UR4, URZ, UPT ;  /* 0x000000ff0400728c */ /* 0x000fe2000bf05070 */
[----:B------:R-:W-:Y:S02]  /*3fa0*/  IMAD.MOV.U32 R24, RZ, RZ, R18 ;  /* 0x000000ffff187224 */ /* 0x000fe400078e0012 */
[----:B------:R-:W-:Y:S01]  /*3fb0*/  IMAD.MOV.U32 R25, RZ, RZ, R19 ;  /* 0x000000ffff197224 */ /* 0x000fe200078e0013 */
[----:B------:R-:W-:Y:S01]  /*3fc0*/  UISETP.NE.AND.EX UP0, UPT, UR5, URZ, UPT, UP0 ;  /* 0x000000ff0500728c */ /* 0x000fe2000bf05300 */
        /* <DEDUP_REMOVED lines=17> */
.L_x_86:
[----:B------:R-:W-:Y:S05]  /*40e0*/  BSYNC.RECONVERGENT B1 ;  /* 0x0000000000017941 */ /* 0x000fea0003800200 */
.L_x_85:
[----:B------:R0:W5:Y:S02]  /*40f0*/  LDG.E.64.CONSTANT R18, desc[UR10][R10.64+-0x8000] ;  /* 0xff80000a0a127981 */ /* 0x000164000c1e9b00 */
[----:B-----5:R-:W-:Y:S01]  /*4100*/  DSETP.GEU.AND P0, PT, R24, R26, PT ;  /* 0x0000001a1800722a */ /* 0x020fe20003f0e000 */
[----:B------:R-:W-:Y:S01]  /*4110*/  BSSY.RECONVERGENT B1, `(.L_x_87) ;  /* 0x0000014000017945 */ /* 0x000fe20003800200 */
[----:B------:R-:W-:Y:S02]  /*4120*/  IMAD.MOV.U32 R33, RZ, RZ, R37 ;  /* 0x000000ffff217224 */ /* 0x000fe400078e0025 */
[----:B------:R-:W-:Y:S02]  /*4130*/  IMAD.MOV.U32 R35, RZ, RZ, R16 ;  /* 0x000000ffff237224 */ /* 0x000fe400078e0010 */
[----:B------:R-:W-:Y:S02]  /*4140*/  IMAD.MOV.U32 R20, RZ, RZ, R24 ;  /* 0x000000ffff147224 */ /* 0x000fe400078e0018 */
[----:B------:R-:W-:-:S06]  /*4150*/  IMAD.MOV.U32 R21, RZ, RZ, R25 ;  /* 0x000000ffff157224 */ /* 0x000fcc00078e0019 */
[----:B0-----:R-:W-:Y:S05]  /*4160*/  @!P0 BRA `(.L_x_88) ;  /* 0x0000000000388947 */ /* 0x001fea0003800000 */
        /* <DEDUP_REMOVED lines=14> */
.L_x_88:
[----:B------:R-:W-:Y:S05]  /*4250*/  BSYNC.RECONVERGENT B1 ;  /* 0x0000000000017941 */ /* 0x000fea0003800200 */
.L_x_87:
[----:B------:R0:W5:Y:S01]  /*4260*/  LDG.E.64.CONSTANT R24, desc[UR10][R10.64+-0x7000] ;  /* 0xff90000a0a187981 */ /* 0x000162000c1e9b00 */
[----:B------:R-:W-:Y:S01]  /*4270*/  DSETP.GEU.AND P0, PT, R20, R22, PT ;  /* 0x000000161400722a */ /* 0x000fe20003f0e000 */
[----:B------:R-:W-:Y:S01]  /*4280*/  BSSY.RECONVERGENT B1, `(.L_x_89) ;  /* 0x0000014000017945 */ /* 0x000fe20003800200 */
[----:B------:R-:W-:Y:S02]  /*4290*/  IMAD.MOV.U32 R29, RZ, RZ, R33 ;  /* 0x000000ffff1d7224 */ /* 0x000fe400078e0021 */
[----:B------:R-:W-:Y:S02]  /*42a0*/  IMAD.MOV.U32 R31, RZ, RZ, R35 ;  /* 0x000000ffff1f7224 */ /* 0x000fe400078e0023 */
[----:B------:R-:W-:Y:S02]  /*42b0*/  IMAD.MOV.U32 R18, RZ, RZ, R20 ;  /* 0x000000ffff127224 */ /* 0x000fe400078e0014 */
[----:B------:R-:W-:-:S06]  /*42c0*/  IMAD.MOV.U32 R19, RZ, RZ, R21 ;  /* 0x000000ffff137224 */ /* 0x000fcc00078e0015 */
[----:B0-----:R-:W-:Y:S05]  /*42d0*/  @!P0 BRA `(.L_x_90) ;  /* 0x0000000000388947 */ /* 0x001fea0003800000 */
[----:B------:R-:W-:Y:S01]  /*42e0*/  DSETP.GT.AND P0, PT, R20, R22, PT ;  /* 0x000000161400722a */ /* 0x000fe20003f04000 */
[----:B-----5:R-:W-:Y:S02]  /*42f0*/  IMAD.MOV.U32 R29, RZ, RZ, R24 ;  /* 0x000000ffff1d7224 */ /* 0x020fe400078e0018 */
        /* <DEDUP_REMOVED lines=12> */
.L_x_90:
[----:B------:R-:W-:Y:S05]  /*43c0*/  BSYNC.RECONVERGENT B1 ;  /* 0x0000000000017941 */ /* 0x000fea0003800200 */
.L_x_89:
[----:B------:R0:W5:Y:S01]  /*43d0*/  LDG.E.64.CONSTANT R22, desc[UR10][R10.64+-0x6000] ;  /* 0xffa0000a0a167981 */ /* 0x000162000c1e9b00 */
[----:B------:R-:W-:Y:S01]  /*43e0*/  DSETP.GEU.AND P0, PT, R18, R4, PT ;  /* 0x000000041200722a */ /* 0x000fe20003f0e000 */
[----:B------:R-:W-:Y:S01]  /*43f0*/  BSSY.RECONVERGENT B1, `(.L_x_91) ;  /* 0x0000014000017945 */ /* 0x000fe20003800200 */
[----:B-----5:R-:W-:Y:S02]  /*4400*/  IMAD.MOV.U32 R25, RZ, RZ, R29 ;  /* 0x000000ffff197224 */ /* 0x020fe400078e001d */
        /* <DEDUP_REMOVED lines=18> */
.L_x_92:
[----:B------:R-:W-:Y:S05]  /*4530*/  BSYNC.RECONVERGENT B1 ;  /* 0x0000000000017941 */ /* 0x000fea0003800200 */
.L_x_91:
        /* <DEDUP_REMOVED lines=22> */
.L_x_94:
[----:B------:R-:W-:Y:S05]  /*46a0*/  BSYNC.RECONVERGENT B1 ;  /* 0x0000000000017941 */ /* 0x000fea0003800200 */
.L_x_93:
[----:B------:R0:W5:Y:S04]  /*46b0*/  LDG.E.64.CONSTANT R20, desc[UR10][R10.64+-0x3000] ;  /* 0xffd0000a0a147981 */ /* 0x000168000c1e9b00 */
[----:B------:R0:W5:Y:S04]  /*46c0*/  LDG.E.64.CONSTANT R22, desc[UR10][R10.64+-0x2008] ;  /* 0xffdff80a0a167981 */ /* 0x000168000c1e9b00 */
[----:B------:R0:W5:Y:S04]  /*46d0*/  LDG.E.64.CONSTANT R24, desc[UR10][R10.64+-0x2000] ;  /* 0xffe0000a0a187981 */ /* 0x000168000c1e9b00 */
[----:B------:R0:W5:Y:S04]  /*46e0*/  LDG.E.64.CONSTANT R26, desc[UR10][R10.64+-0x1008] ;  /* 0xffeff80a0a1a7981 */ /* 0x000168000c1e9b00 */
[----:B------:R0:W5:Y:S04]  /*46f0*/  LDG.E.64.CONSTANT R28, desc[UR10][R10.64+-0x1000] ;  /* 0xfff0000a0a1c7981 */ /* 0x000168000c1e9b00 */
[----:B-----5:R0:W5:Y:S04]  /*4700*/  LDG.E.64.CONSTANT R4, desc[UR10][R10.64+-0x8] ;  /* 0xfffff80a0a047981 */ /* 0x020168000c1e9b00 */
[----:B------:R0:W5:Y:S01]  /*4710*/  LDG.E.64.CONSTANT R2, desc[UR10][R10.64] ;  /* 0x0000000a0a027981 */ /* 0x000162000c1e9b00 */
[----:B------:R-:W-:Y:S01]  /*4720*/  DSETP.GEU.AND P0, PT, R18, R8, PT ;  /* 0x000000081200722a */ /* 0x000fe20003f0e000 */
[----:B------:R-:W-:Y:S01]  /*4730*/  BSSY.RECONVERGENT B1, `(.L_x_95) ;  /* 0x0000015000017945 */ /* 0x000fe20003800200 */
[----:B------:R-:W-:-:S02]  /*4740*/  IMAD.MOV.U32 R16, RZ, RZ, R35 ;  /* 0x000000ffff107224 */ /* 0x000fc400078e0023 */
[----:B------:R-:W-:Y:S02]  /*4750*/  IMAD.MOV.U32 R14, RZ, RZ, R37 ;  /* 0x000000ffff0e7224 */ /* 0x000fe400078e0025 */
[----:B------:R-:W-:Y:S02]  /*4760*/  IMAD.MOV.U32 R30, RZ, RZ, R18 ;  /* 0x000000ffff1e7224 */ /* 0x000fe400078e0012 */
[----:B------:R-:W-:-:S06]  /*4770*/  IMAD.MOV.U32 R31, RZ, RZ, R19 ;  /* 0x000000ffff1f7224 */ /* 0x000fcc00078e0013 */
        /* <DEDUP_REMOVED lines=16> */
.L_x_96:
[----:B------:R-:W-:Y:S05]  /*4880*/  BSYNC.RECONVERGENT B1 ;  /* 0x0000000000017941 */ /* 0x000fea0003800200 */
.L_x_95:
        /* <DEDUP_REMOVED lines=21> */
.L_x_98:
[----:B------:R-:W-:Y:S05]  /*49e0*/  BSYNC.RECONVERGENT B1 ;  /* 0x0000000000017941 */ /* 0x000fea0003800200 */
.L_x_97:
        /* <DEDUP_REMOVED lines=21> */
.L_x_100:
[----:B------:R-:W-:Y:S05]  /*4b40*/  BSYNC.RECONVERGENT B1 ;  /* 0x0000000000017941 */ /* 0x000fea0003800200 */
.L_x_99:
        /* <DEDUP_REMOVED lines=21> */
.L_x_102:
[----:B------:R-:W-:Y:S05]  /*4ca0*/  BSYNC.RECONVERGENT B1 ;  /* 0x0000000000017941 */ /* 0x000fea0003800200 */
.L_x_101:
        /* <DEDUP_REMOVED lines=21> */
.L_x_104:
[----:B------:R-:W-:Y:S05]  /*4e00*/  BSYNC.RECONVERGENT B1 ;  /* 0x0000000000017941 */ /* 0x000fea0003800200 */
.L_x_103:
[----:B------:R-:W-:Y:S02]  /*4e10*/  IADD3 R17, P0, PT, R17, 0xa00, RZ ;  /* 0x00000a0011117810 */ /* 0x000fe40007f1e0ff */
[----:B------:R-:W-:-:S03]  /*4e20*/  IADD3 R10, P1, PT, R10, 0xa000, RZ ;  /* 0x0000a0000a0a7810 */ /* 0x000fc60007f3e0ff */
[----:B------:R-:W-:Y:S02]  /*4e30*/  IMAD.X R15, RZ, RZ, R15, P0 ;  /* 0x000000ffff0f7224 */ /* 0x000fe400000e060f */
[----:B------:R-:W-:Y:S01]  /*4e40*/  IMAD.X R11, RZ, RZ, R11, P1 ;  /* 0x000000ffff0b7224 */ /* 0x000fe200008e060b */
[----:B------:R-:W-:Y:S07]  /*4e50*/  BRA.U UP0, `(.L_x_105) ;  /* 0xfffffff1001c7547 */ /* 0x000fee000b83ffff */
.L_x_84:
[----:B------:R-:W-:-:S04]  /*4e60*/  ULOP3.LUT UR4, UR6, 0x1, URZ, 0xc0, !UPT ;  /* 0x0000000106047892 */ /* 0x000fc8000f8ec0ff */
[----:B------:R-:W-:-:S04]  /*4e70*/  UISETP.NE.U32.AND UP0, UPT, UR4, 0x1, UPT ;  /* 0x000000010400788c */ /* 0x000fc8000bf05070 */
[----:B------:R-:W-:-:S09]  /*4e80*/  UISETP.NE.U32.AND.EX UP0, UPT, URZ, URZ, UPT, UP0 ;  /* 0x000000ffff00728c */ /* 0x000fd2000bf05100 */
[----:B------:R-:W-:Y:S05]  /*4e90*/  BRA.U !UP0, `(.L_x_83) ;  /* 0x0000000508f07547 */ /* 0x000fea000b800000 */
[----:B------:R-:W-:-:S04]  /*4ea0*/  LEA R30, P0, R17, R12, 0x4 ;  /* 0x0000000c111e7211 */ /* 0x000fc800078020ff */
[----:B------:R-:W-:-:S05]  /*4eb0*/  LEA.HI.X R31, R17, R13, R15, 0x4, P0 ;  /* 0x0000000d111f7211 */ /* 0x000fca00000f240f */
[----:B------:R-:W2:Y:S04]  /*4ec0*/  LDG.E.64.CONSTANT R28, desc[UR10][R30.64] ;  /* 0x0000000a1e1c7981 */ /* 0x000ea8000c1e9b00 */
[----:B------:R0:W5:Y:S04]  /*4ed0*/  LDG.E.64.CONSTANT R26, desc[UR10][R30.64+0x1000] ;  /* 0x0010000a1e1a7981 */ /* 0x000168000c1e9b00 */
[----:B------:R0:W5:Y:S04]  /*4ee0*/  LDG.E.64.CONSTANT R24, desc[UR10][R30.64+0x1008] ;  /* 0x0010080a1e187981 */ /* 0x000168000c1e9b00 */
[----:B------:R0:W5:Y:S04]  /*4ef0*/  LDG.E.64.CONSTANT R22, desc[UR10][R30.64+0x2000] ;  /* 0x0020000a1e167981 */ /* 0x000168000c1e9b00 */
[----:B------:R0:W5:Y:S04]  /*4f00*/  LDG.E.64.CONSTANT R12, desc[UR10][R30.64+0x2008] ;  /* 0x0020080a1e0c7981 */ /* 0x000168000c1e9b00 */
[----:B------:R0:W5:Y:S04]  /*4f10*/  LDG.E.64.CONSTANT R10, desc[UR10][R30.64+0x3000] ;  /* 0x0030000a1e0a7981 */ /* 0x000168000c1e9b00 */
[----:B------:R0:W5:Y:S04]  /*4f20*/  LDG.E.64.CONSTANT R8, desc[UR10][R30.64+0x3008] ;  /* 0x0030080a1e087981 */ /* 0x000168000c1e9b00 */
        /* <DEDUP_REMOVED lines=24> */
.L_x_107:
[----:B------:R-:W-:Y:S05]  /*50b0*/  BSYNC.RECONVERGENT B1 ;  /* 0x0000000000017941 */ /* 0x000fea0003800200 */
.L_x_106:
        /* <DEDUP_REMOVED lines=21> */
.L_x_109:
[----:B------:R-:W-:Y:S05]  /*5210*/  BSYNC.RECONVERGENT B1 ;  /* 0x0000000000017941 */ /* 0x000fea0003800200 */
.L_x_108:
        /* <DEDUP_REMOVED lines=21> */
.L_x_111:
[----:B------:R-:W-:Y:S05]  /*5370*/  BSYNC.RECONVERGENT B1 ;  /* 0x0000000000017941 */ /* 0x000fea0003800200 */
.L_x_110:
        /* <DEDUP_REMOVED lines=21> */
.L_x_113:
[----:B------:R-:W-:Y:S05]  /*54d0*/  BSYNC.RECONVERGENT B1 ;  /* 0x0000000000017941 */ /* 0x000fea0003800200 */
.L_x_112:
[----:B------:R-:W-:Y:S01]  /*54e0*/  DSETP.GEU.AND P0, PT, R12, R6, PT ;  /* 0x000000060c00722a */ /* 0x000fe20003f0e000 */
[----:B------:R-:W-:Y:S01]  /*54f0*/  BSSY.RECONVERGENT B1, `(.L_x_114) ;  /* 0x0000015000017945 */ /* 0x000fe20003800200 */
[----:B------:R-:W-:Y:S01]  /*5500*/  IADD3 R17, P2, PT, R17, 0x500, RZ ;  /* 0x0000050011117810 */ /* 0x000fe20007f5e0ff */
[----:B------:R-:W-:Y:S02]  /*5510*/  IMAD.MOV.U32 R14, RZ, RZ, R23 ;  /* 0x000000ffff0e7224 */ /* 0x000fe400078e0017 */
[----:B------:R-:W-:Y:S02]  /*5520*/  IMAD.MOV.U32 R21, RZ, RZ, R25 ;  /* 0x000000ffff157224 */ /* 0x000fe400078e0019 */
[----:B------:R-:W-:Y:S02]  /*5530*/  IMAD.MOV.U32 R18, RZ, RZ, R12 ;  /* 0x000000ffff127224 */ /* 0x000fe400078e000c */
[----:B------:R-:W-:-:S05]  /*5540*/  IMAD.MOV.U32 R19, RZ, RZ, R13 ;  /* 0x000000ffff137224 */ /* 0x000fca00078e000d */
        /* <DEDUP_REMOVED lines=15> */
.L_x_115:
[----:B------:R-:W-:Y:S05]  /*5640*/  BSYNC.RECONVERGENT B1 ;  /* 0x0000000000017941 */ /* 0x000fea0003800200 */
.L_x_114:
[----:B------:R-:W-:-:S07]  /*5650*/  IMAD.X R15, RZ, RZ, R15, P2 ;  /* 0x000000ffff0f7224 */ /* 0x000fce00010e060f */
.L_x_83:
[----:B------:R-:W0:Y:S02]  /*5660*/  LDCU UR4, c[0x0][0x390] ;  /* 0x00007200ff0477ac */ /* 0x000e240008000800 */
[----:B0-----:R-:W-:Y:S02]  /*5670*/  USHF.R.S32.HI UR5, URZ, 0x1f, UR4 ;  /* 0x0000001fff057899 */ /* 0x001fe40008011404 */
[----:B------:R-:W-:-:S04]  /*5680*/  ISETP.GE.U32.AND P0, PT, R17, UR4, PT ;  /* 0x0000000411007c0c */ /* 0x000fc8000bf06070 */
[----:B------:R-:W-:-:S13]  /*5690*/  ISETP.GE.AND.EX P0, PT, R15, UR5, PT, P0 ;  /* 0x000000050f007c0c */ /* 0x000fda000bf06300 */
[----:B------:R-:W-:Y:S05]  /*56a0*/  @P0 BRA `(.L_x_116) ;  /* 0x00000008008c0947 */ /* 0x000fea0003800000 */
[----:B------:R-:W-:Y:S01]  /*56b0*/  IADD3 R3, PT, PT, -R17, UR4, RZ ;  /* 0x0000000411037c10 */ /* 0x000fe2000fffe1ff */
[----:B------:R-:W-:Y:S03]  /*56c0*/  BSSY.RECONVERGENT B1, `(.L_x_116) ;  /* 0x00000a1000017945 */ /* 0x000fe60003800200 */
[----:B------:R-:W-:-:S13]  /*56d0*/  ISETP.GE.AND P0, PT, R0, R3, PT ;  /* 0x000000030000720c */ /* 0x000fda0003f06270 */
[----:B------:R-:W-:Y:S05]  /*56e0*/  @P0 BRA `(.L_x_117) ;  /* 0x0000000800780947 */ /* 0x000fea0003800000 */
[----:B------:R-:W-:Y:S01]  /*56f0*/  LOP3.LUT R2, RZ, R0, RZ, 0x33, !PT ;  /* 0x00000000ff027212 */ /* 0x000fe200078e33ff */
[----:B------:R-:W-:Y:S03]  /*5700*/  BSSY.RECONVERGENT B2, `(.L_x_118) ;  /* 0x000002e000027945 */ /* 0x000fe60003800200 */
[----:B------:R-:W-:-:S04]  /*5710*/  IADD3 R16, PT, PT, -R17, UR4, R2 ;  /* 0x0000000411107c10 */ /* 0x000fc8000fffe102 */
[----:B------:R-:W-:-:S04]  /*5720*/  LOP3.LUT R2, R16, 0x300, RZ, 0xc0, !PT ;  /* 0x0000030010027812 */ /* 0x000fc800078ec0ff */
[----:B------:R-:W-:Y:S01]  /*5730*/  ISETP.NE.AND P0, PT, R2, 0x300, PT ;  /* 0x000003000200780c */ /* 0x000fe20003f05270 */
[----:B------:R-:W-:-:S12]  /*5740*/  IMAD.MOV.U32 R2, RZ, RZ, R0 ;  /* 0x000000ffff027224 */ /* 0x000fd800078e0000 */
[----:B------:R-:W-:Y:S05]  /*5750*/  @!P0 BRA `(.L_x_119) ;  /* 0x0000000000a08947 */ /* 0x000fea0003800000 */
[----:B------:R-:W0:Y:S01]  /*5760*/  LDCU.64 UR6, c[0x0][0x380] ;  /* 0x00007000ff0677ac */ /* 0x000e220008000a00 */
[----:B------:R-:W-:Y:S02]  /*5770*/  IADD3 R5, P0, PT, R0, R17, RZ ;  /* 0x0000001100057210 */ /* 0x000fe40007f1e0ff */
[----:B------:R-:W-:-:S03]  /*5780*/  LEA.HI R2, R16, 0x1, RZ, 0x18 ;  /* 0x0000000110027811 */ /* 0x000fc600078fc0ff */
[----:B------:R-:W-:Y:S01]  /*5790*/  IMAD.X R6, RZ, RZ, R15, P0 ;  /* 0x000000ffff067224 */ /* 0x000fe200000e060f */
[----:B------:R-:W-:Y:S01]  /*57a0*/  LOP3.LUT R4, R2, 0x3, RZ, 0xc0, !PT ;  /* 0x0000000302047812 */ /* 0x000fe200078ec0ff */
[----:B------:R-:W-:-:S04]  /*57b0*/  IMAD.MOV.U32 R2, RZ, RZ, R0 ;  /* 0x000000ffff027224 */ /* 0x000fc800078e0000 */
[----:B------:R-:W-:Y:S01]  /*57c0*/  IMAD.MOV R10, RZ, RZ, -R4 ;  /* 0x000000ffff0a7224 */ /* 0x000fe200078e0a04 */
[----:B0-----:R-:W-:-:S04]  /*57d0*/  LEA R12, P1, R5, UR6, 0x4 ;  /* 0x00000006050c7c11 */ /* 0x001fc8000f8220ff */
[----:B------:R-:W-:-:S09]  /*57e0*/  LEA.HI.X R5, R5, UR7, R6, 0x4, P1 ;  /* 0x0000000705057c11 */ /* 0x000fd200088f2406 */
.L_x_122:
[----:B------:R-:W-:-:S05]  /*57f0*/  IMAD.MOV.U32 R4, RZ, RZ, R12 ;  /* 0x000000ffff047224 */ /* 0x000fca00078e000c */
[----:B------:R-:W2:Y:S01]  /*5800*/  LDG.E.64.CONSTANT R8, desc[UR10][R4.64] ;  /* 0x0000000a04087981 */ /* 0x000ea2000c1e9b00 */
[----:B------:R-:W-:Y:S01]  /*5810*/  VIADD R10, R10, 0x1 ;  /* 0x000000010a0a7836 */ /* 0x000fe20000000000 */
[----:B------:R-:W-:Y:S01]  /*5820*/  BSSY.RECONVERGENT B3, `(.L_x_120) ;  /* 0x0000018000037945 */ /* 0x000fe20003800200 */
[----:B------:R-:W-:-:S03]  /*5830*/  IADD3 R12, P3, PT, R4, 0x1000, RZ ;  /* 0x00001000040c7810 */ /* 0x000fc60007f7e0ff */
[----:B------:R-:W-:Y:S01]  /*5840*/  ISETP.NE.AND P2, PT, R10, RZ, PT ;  /* 0x000000ff0a00720c */ /* 0x000fe20003f45270 */
[----:B--2---:R-:W-:-:S14]  /*5850*/  DSETP.GEU.AND P0, PT, R18, R8, PT ;  /* 0x000000081200722a */ /* 0x004fdc0003f0e000 */
        /* <DEDUP_REMOVED lines=20> */
.L_x_121:
[----:B------:R-:W-:Y:S05]  /*59a0*/  BSYNC.RECONVERGENT B3 ;  /* 0x0000000000037941 */ /* 0x000fea0003800200 */
.L_x_120:
[----:B------:R-:W-:Y:S02]  /*59b0*/  IMAD.X R5, RZ, RZ, R5, P3 ;  /* 0x000000ffff057224 */ /* 0x000fe400018e0605 */
[----:B------:R-:W-:Y:S01]  /*59c0*/  VIADD R2, R2, 0x100 ;  /* 0x0000010002027836 */ /* 0x000fe20000000000 */
[----:B------:R-:W-:Y:S06]  /*59d0*/  @P2 BRA `(.L_x_122) ;  /* 0xfffffffc00842947 */ /* 0x000fec000383ffff */
.L_x_119:
[----:B------:R-:W-:Y:S05]  /*59e0*/  BSYNC.RECONVERGENT B2 ;  /* 0x0000000000027941 */ /* 0x000fea0003800200 */
.L_x_118:
[----:B------:R-:W-:-:S13]  /*59f0*/  ISETP.GE.U32.AND P0, PT, R16, 0x300, PT ;  /* 0x000003001000780c */ /* 0x000fda0003f06070 */
[----:B------:R-:W-:Y:S05]  /*5a00*/  @!P0 BRA `(.L_x_117) ;  /* 0x0000000400b08947 */ /* 0x000fea0003800000 */
[----:B------:R-:W0:Y:S01]  /*5a10*/  LDCU.64 UR6, c[0x0][0x380] ;  /* 0x00007000ff0677ac */ /* 0x000e220008000a00 */
[----:B------:R-:W-:-:S05]  /*5a20*/  IADD3 R5, P0, PT, R2, R17, RZ ;  /* 0x0000001102057210 */ /* 0x000fca0007f1e0ff */
[----:B------:R-:W-:Y:S01]  /*5a30*/  IMAD.X R6, RZ, RZ, R15, P0 ;  /* 0x000000ffff067224 */ /* 0x000fe200000e060f */
[----:B0-----:R-:W-:-:S04]  /*5a40*/  LEA R4, P1, R5, UR6, 0x4 ;  /* 0x0000000605047c11 */ /* 0x001fc8000f8220ff */
[----:B------:R-:W-:Y:S02]  /*5a50*/  IADD3 R4, P0, PT, R4, 0x3008, RZ ;  /* 0x0000300804047810 */ /* 0x000fe40007f1e0ff */
[----:B------:R-:W-:-:S05]  /*5a60*/  LEA.HI.X R5, R5, UR7, R6, 0x4, P1 ;  /* 0x0000000705057c11 */ /* 0x000fca00088f2406 */
[----:B------:R-:W-:-:S07]  /*5a70*/  IMAD.X R5, RZ, RZ, R5, P0 ;  /* 0x000000ffff057224 */ /* 0x000fce00000e0605 */
.L_x_131:
[----:B------:R-:W2:Y:S04]  /*5a80*/  LDG.E.64.CONSTANT R16, desc[UR10][R4.64+-0x3008] ;  /* 0xffcff80a04107981 */ /* 0x000ea8000c1e9b00 */
        /* <DEDUP_REMOVED lines=25> */
.L_x_124:
[----:B------:R-:W-:Y:S05]  /*5c20*/  BSYNC.RECONVERGENT B2 ;  /* 0x0000000000027941 */ /* 0x000fea0003800200 */
.L_x_123:
        /* <DEDUP_REMOVED lines=22> */
.L_x_126:
[----:B------:R-:W-:Y:S05]  /*5d90*/  BSYNC.RECONVERGENT B2 ;  /* 0x0000000000027941 */ /* 0x000fea0003800200 */
.L_x_125:
        /* <DEDUP_REMOVED lines=22> */
.L_x_128:
[----:B------:R-:W-:Y:S05]  /*5f00*/  BSYNC.RECONVERGENT B2 ;  /* 0x0000000000027941 */ /* 0x000fea0003800200 */
.L_x_127:
        /* <DEDUP_REMOVED lines=22> */
.L_x_130:
[----:B------:R-:W-:Y:S05]  /*6070*/  BSYNC.RECONVERGENT B2 ;  /* 0x0000000000027941 */ /* 0x000fea0003800200 */
.L_x_129:
[----:B------:R-:W-:Y:S01]  /*6080*/  VIADD R2, R2, 0x400 ;  /* 0x0000040002027836 */ /* 0x000fe20000000000 */
[----:B------:R-:W-:-:S04]  /*6090*/  IADD3 R4, P1, PT, R4, 0x4000, RZ ;  /* 0x0000400004047810 */ /* 0x000fc80007f3e0ff */
[----:B------:R-:W-:Y:S01]  /*60a0*/  ISETP.GE.AND P0, PT, R2, R3, PT ;  /* 0x000000030200720c */ /* 0x000fe20003f06270 */
[----:B------:R-:W-:-:S12]  /*60b0*/  IMAD.X R5, RZ, RZ, R5, P1 ;  /* 0x000000ffff057224 */ /* 0x000fd800008e0605 */
[----:B------:R-:W-:Y:S05]  /*60c0*/  @!P0 BRA `(.L_x_131) ;  /* 0xfffffff8006c8947 */ /* 0x000fea000383ffff */
.L_x_117:
[----:B------:R-:W-:Y:S05]  /*60d0*/  BSYNC.RECONVERGENT B1 ;  /* 0x0000000000017941 */ /* 0x000fea0003800200 */
.L_x_116:
[----:B------:R-:W0:Y:S01]  /*60e0*/  S2R R2, SR_LANEID ;  /* 0x0000000000027919 */ /* 0x000e220000000000 */
[----:B------:R-:W-:Y:S01]  /*60f0*/  BSSY.RECONVERGENT B1, `(.L_x_132) ;  /* 0x000001a000017945 */ /* 0x000fe20003800200 */
[----:B------:R-:W-:Y:S01]  /*6100*/  IMAD.MOV.U32 R3, RZ, RZ, R14 ;  /* 0x000000ffff037224 */ /* 0x000fe200078e000e */
[----:B------:R-:W-:Y:S01]  /*6110*/  SHFL.DOWN PT, R6, R18, 0x1, 0x1f ;  /* 0x08201f0012067f89 */ /* 0x000fe200000e0000 */
[----:B------:R-:W-:Y:S02]  /*6120*/  IMAD.MOV.U32 R12, RZ, RZ, R21 ;  /* 0x000000ffff0c7224 */ /* 0x000fe400078e0015 */
[----:B------:R-:W-:Y:S01]  /*6130*/  IMAD.MOV.U32 R4, RZ, RZ, R18 ;  /* 0x000000ffff047224 */ /* 0x000fe200078e0012 */
[----:B------:R-:W1:Y:S01]  /*6140*/  SHFL.DOWN PT, R7, R19, 0x1, 0x1f ;  /* 0x08201f0013077f89 */ /* 0x000e6200000e0000 */
[----:B------:R-:W-:-:S03]  /*6150*/  IMAD.MOV.U32 R5, RZ, RZ, R19 ;  /* 0x000000ffff057224 */ /* 0x000fc600078e0013 */
[----:B------:R2:W3:Y:S04]  /*6160*/  SHFL.DOWN PT, R9, R14, 0x1, 0x1f ;  /* 0x08201f000e097f89 */ /* 0x0004e800000e0000 */
[----:B------:R2:W4:Y:S01]  /*6170*/  SHFL.DOWN PT, R8, R21, 0x1, 0x1f ;  /* 0x08201f0015087f89 */ /* 0x00052200000e0000 */
[----:B-1----:R-:W-:-:S06]  /*6180*/  DSETP.GEU.AND P0, PT, R18, R6, PT ;  /* 0x000000061200722a */ /* 0x002fcc0003f0e000 */
[----:B0-----:R-:W-:-:S13]  /*6190*/  ISETP.GT.OR P0, PT, R2, 0x1e, !P0 ;  /* 0x0000001e0200780c */ /* 0x001fda0004704670 */
[----:B--234-:R-:W-:Y:S05]  /*61a0*/  @P0 BRA `(.L_x_133) ;  /* 0x0000000000380947 */ /* 0x01cfea0003800000 */
        /* <DEDUP_REMOVED lines=14> */
.L_x_133:
[----:B------:R-:W-:Y:S05]  /*6290*/  BSYNC.RECONVERGENT B1 ;  /* 0x0000000000017941 */ /* 0x000fea0003800200 */
.L_x_132:
        /* <DEDUP_REMOVED lines=26> */
.L_x_135:
[----:B------:R-:W-:Y:S05]  /*6440*/  BSYNC.RECONVERGENT B1 ;  /* 0x0000000000017941 */ /* 0x000fea0003800200 */
.L_x_134:
        /* <DEDUP_REMOVED lines=26> */
.L_x_137:
[----:B------:R-:W-:Y:S05]  /*65f0*/  BSYNC.RECONVERGENT B1 ;  /* 0x0000000000017941 */ /* 0x000fea0003800200 */
.L_x_136:
        /* <DEDUP_REMOVED lines=26> */
.L_x_139:
[----:B------:R-:W-:Y:S05]  /*67a0*/  BSYNC.RECONVERGENT B1 ;  /* 0x0000000000017941 */ /* 0x000fea0003800200 */
.L_x_138:
[----:B------:R-:W-:Y:S01]  /*67b0*/  SHFL.DOWN PT, R4, R6, 0x10, 0x1f ;  /* 0x0a001f0006047f89 */ /* 0x000fe200000e0000 */
[----:B------:R-:W-:Y:S01]  /*67c0*/  BSSY.RECONVERGENT B1, `(.L_x_140) ;  /* 0x000001a000017945 */ /* 0x000fe20003800200 */
[----:B------:R-:W-:Y:S01]  /*67d0*/  ISETP.NE.AND P1, PT, R2, RZ, PT ;  /* 0x000000ff0200720c */ /* 0x000fe20003f25270 */
[----:B------:R-:W-:Y:S01]  /*67e0*/  IMAD.MOV.U32 R20, RZ, RZ, R10 ;  /* 0x000000ffff147224 */ /* 0x000fe200078e000a */
[----:B------:R-:W0:Y:S01]  /*67f0*/  SHFL.DOWN PT, R5, R7, 0x10, 0x1f ;  /* 0x0a001f0007057f89 */ /* 0x000e2200000e0000 */
[----:B------:R-:W-:Y:S02]  /*6800*/  IMAD.MOV.U32 R21, RZ, RZ, R11 ;  /* 0x000000ffff157224 */ /* 0x000fe400078e000b */
[----:B------:R-:W-:Y:S01]  /*6810*/  IMAD.MOV.U32 R3, RZ, RZ, R7 ;  /* 0x000000ffff037224 */ /* 0x000fe200078e0007 */
[----:B------:R1:W2:Y:S04]  /*6820*/  SHFL.DOWN PT, R9, R10, 0x10, 0x1f ;  /* 0x0a001f000a097f89 */ /* 0x0002a800000e0000 */
[----:B------:R1:W3:Y:S01]  /*6830*/  SHFL.DOWN PT, R8, R11, 0x10, 0x1f ;  /* 0x0a001f000b087f89 */ /* 0x0002e200000e0000 */
[----:B0-----:R-:W-:-:S06]  /*6840*/  DSETP.GEU.AND P0, PT, R6, R4, PT ;  /* 0x000000040600722a */ /* 0x001fcc0003f0e000 */
[----:B------:R-:W-:Y:S01]  /*6850*/  ISETP.GT.OR P0, PT, R2, 0xf, !P0 ;  /* 0x0000000f0200780c */ /* 0x000fe20004704670 */
        /* <DEDUP_REMOVED lines=16> */
.L_x_141:
[----:B------:R-:W-:Y:S05]  /*6960*/  BSYNC.RECONVERGENT B1 ;  /* 0x0000000000017941 */ /* 0x000fea0003800200 */
.L_x_140:
        /* <DEDUP_REMOVED lines=10> */
.L_x_143:
[----:B------:R-:W-:Y:S05]  /*6a10*/  BSYNC.RECONVERGENT B1 ;  /* 0x0000000000017941 */ /* 0x000fea0003800200 */
.L_x_142:
[----:B------:R-:W-:Y:S01]  /*6a20*/  BAR.SYNC.DEFER_BLOCKING 0x0 ;  /* 0x0000000000007b1d */ /* 0x000fe20000010000 */
[----:B------:R-:W-:-:S13]  /*6a30*/  ISETP.NE.AND P1, PT, R0, RZ, PT ;  /* 0x000000ff0000720c */ /* 0x000fda0003f25270 */
[----:B------:R-:W-:Y:S05]  /*6a40*/  @P1 BRA `(.L_x_38) ;  /* 0x0000000800841947 */ /* 0x000fea0003800000 */
[----:B0-----:R-:W0:Y:S01]  /*6a50*/  S2R R5, SR_CgaCtaId ;  /* 0x0000000000057919 */ /* 0x001e220000008800 */
[----:B------:R-:W-:Y:S01]  /*6a60*/  MOV R0, 0x400 ;  /* 0x0000040000007802 */ /* 0x000fe20000000f00 */
[----:B------:R-:W-:Y:S01]  /*6a70*/  BSSY.RECONVERGENT B1, `(.L_x_144) ;  /* 0x000001a000017945 */ /* 0x000fe20003800200 */
[----:B------:R-:W-:Y:S02]  /*6a80*/  IMAD.MOV.U32 R33, RZ, RZ, R20 ;  /* 0x000000ffff217224 */ /* 0x000fe400078e0014 */
[----:B------:R-:W-:Y:S02]  /*6a90*/  IMAD.MOV.U32 R31, RZ, RZ, R21 ;  /* 0x000000ffff1f7224 */ /* 0x000fe400078e0015 */
[----:B------:R-:W-:Y:S02]  /*6aa0*/  IMAD.MOV.U32 R28, RZ, RZ, R2 ;  /* 0x000000ffff1c7224 */ /* 0x000fe400078e0002 */
[----:B------:R-:W-:Y:S01]  /*6ab0*/  IMAD.MOV.U32 R29, RZ, RZ, R3 ;  /* 0x000000ffff1d7224 */ /* 0x000fe200078e0003 */
[----:B0-----:R-:W-:-:S05]  /*6ac0*/  LEA R0, R5, R0, 0x18 ;  /* 0x0000000005007211 */ /* 0x001fca00078ec0ff */
[----:B------:R-:W0:Y:S04]  /*6ad0*/  LDS.64 R16, [R0+0x18] ;  /* 0x0000180000107984 */ /* 0x000e280000000a00 */
[----:B------:R1:W2:Y:S04]  /*6ae0*/  LDS.128 R12, [R0+0x40] ;  /* 0x00004000000c7984 */ /* 0x0002a80000000c00 */
[----:B------:R1:W3:Y:S04]  /*6af0*/  LDS.128 R8, [R0+0x50] ;  /* 0x0000500000087984 */ /* 0x0002e80000000c00 */
[----:B------:R1:W4:Y:S01]  /*6b00*/  LDS.128 R4, [R0+0x20] ;  /* 0x0000200000047984 */ /* 0x0003220000000c00 */
[----:B0-----:R-:W-:-:S14]  /*6b10*/  DSETP.GEU.AND P0, PT, R2, R16, PT ;  /* 0x000000100200722a */ /* 0x001fdc0003f0e000 */
[----:B-1234-:R-:W-:Y:S05]  /*6b20*/  @!P0 BRA `(.L_x_145) ;  /* 0x0000000000388947 */ /* 0x01efea0003800000 */
        /* <DEDUP_REMOVED lines=14> */
.L_x_145:
[----:B------:R-:W-:Y:S05]  /*6c10*/  BSYNC.RECONVERGENT B1 ;  /* 0x0000000000017941 */ /* 0x000fea0003800200 */
.L_x_144:
        /* <DEDUP_REMOVED lines=24> */
.L_x_147:
[----:B------:R-:W-:Y:S05]  /*6da0*/  BSYNC.RECONVERGENT B1 ;  /* 0x0000000000017941 */ /* 0x000fea0003800200 */
.L_x_146:
        /* <DEDUP_REMOVED lines=21> */
.L_x_149:
[----:B------:R-:W-:Y:S05]  /*6f00*/  BSYNC.RECONVERGENT B1 ;  /* 0x0000000000017941 */ /* 0x000fea0003800200 */
.L_x_148:
        /* <DEDUP_REMOVED lines=21> */
.L_x_151:
[----:B------:R-:W-:Y:S05]  /*7060*/  BSYNC.RECONVERGENT B1 ;  /* 0x0000000000017941 */ /* 0x000fea0003800200 */
.L_x_150:
        /* <DEDUP_REMOVED lines=21> */
.L_x_153:
[----:B------:R-:W-:Y:S05]  /*71c0*/  BSYNC.RECONVERGENT B1 ;  /* 0x0000000000017941 */ /* 0x000fea0003800200 */
.L_x_152:
        /* <DEDUP_REMOVED lines=21> */
.L_x_155:
[----:B------:R-:W-:Y:S05]  /*7320*/  BSYNC.RECONVERGENT B1 ;  /* 0x0000000000017941 */ /* 0x000fea0003800200 */
.L_x_154:
[----:B--2---:R-:W-:Y:S01]  /*7330*/  DSETP.GEU.AND P0, PT, R6, R18, PT ;  /* 0x000000120600722a */ /* 0x004fe20003f0e000 */
[----:B------:R-:W-:Y:S02]  /*7340*/  IMAD.MOV.U32 R20, RZ, RZ, R9 ;  /* 0x000000ffff147224 */ /* 0x000fe400078e0009 */
[----:B------:R-:W-:Y:S02]  /*7350*/  IMAD.MOV.U32 R21, RZ, RZ, R8 ;  /* 0x000000ffff157224 */ /* 0x000fe400078e0008 */
[----:B------:R-:W-:Y:S02]  /*7360*/  IMAD.MOV.U32 R2, RZ, RZ, R6 ;  /* 0x000000ffff027224 */ /* 0x000fe400078e0006 */
[----:B------:R-:W-:-:S07]  /*7370*/  IMAD.MOV.U32 R3, RZ, RZ, R7 ;  /* 0x000000ffff037224 */ /* 0x000fce00078e0007 */
[----:B------:R-:W-:Y:S05]  /*7380*/  @!P0 BRA `(.L_x_38) ;  /* 0x0000000000348947 */ /* 0x000fea0003800000 */
[----:B------:R2:W1:Y:S01]  /*7390*/  LDS.64 R20, [R0+0x80] ;  /* 0x0000800000147984 */ /* 0x0004620000000a00 */
[----:B------:R-:W-:Y:S01]  /*73a0*/  DSETP.GEU.AND P0, PT, R18, R6, PT ;  /* 0x000000061200722a */ /* 0x000fe20003f0e000 */
[----:B------:R-:W-:Y:S02]  /*73b0*/  IMAD.MOV.U32 R2, RZ, RZ, R18 ;  /* 0x000000ffff027224 */ /* 0x000fe400078e0012 */
[----:B------:R-:W-:-:S11]  /*73c0*/  IMAD.MOV.U32 R3, RZ, RZ, R19 ;  /* 0x000000ffff037224 */ /* 0x000fd600078e0013 */
[----:B--2---:R-:W-:Y:S05]  /*73d0*/  @!P0 BRA `(.L_x_38) ;  /* 0x0000000000208947 */ /* 0x004fea0003800000 */
[CC--:B-1----:R-:W-:Y:S02]  /*73e0*/  ISETP.GE.U32.AND P0, PT, R9.reuse, R20.reuse, PT ;  /* 0x000000140900720c */ /* 0x0c2fe40003f06070 */
[----:B------:R-:W-:Y:S02]  /*73f0*/  ISETP.LT.U32.AND P2, PT, R9, R20, PT ;  /* 0x000000140900720c */ /* 0x000fe40003f41070 */
[CC--:B------:R-:W-:Y:S02]  /*7400*/  ISETP.GE.AND.EX P0, PT, R8.reuse, R21.reuse, PT, P0 ;  /* 0x000000150800720c */ /* 0x0c0fe40003f06300 */
[----:B------:R-:W-:Y:S02]  /*7410*/  ISETP.LT.AND.EX P2, PT, R8, R21, PT, P2 ;  /* 0x000000150800720c */ /* 0x000fe40003f41320 */
[----:B------:R-:W-:Y:S02]  /*7420*/  FSEL R2, R6, R18, !P0 ;  /* 0x0000001206027208 */ /* 0x000fe40004000000 */
[----:B------:R-:W-:-:S02]  /*7430*/  FSEL R3, R7, R19, !P0 ;  /* 0x0000001307037208 */ /* 0x000fc40004000000 */
[----:B------:R-:W-:Y:S02]  /*7440*/  SEL R20, R9, R20, P2 ;  /* 0x0000001409147207 */ /* 0x000fe40001000000 */
[----:B------:R-:W-:-:S07]  /*7450*/  SEL R21, R8, R21, P2 ;  /* 0x0000001508157207 */ /* 0x000fce0001000000 */
.L_x_38:
[----:B------:R-:W-:Y:S05]  /*7460*/  BSYNC.RECONVERGENT B0 ;  /* 0x0000000000007941 */ /* 0x000fea0003800200 */
.L_x_5:
[----:B------:R-:W-:Y:S05]  /*7470*/  @P1 EXIT ;  /* 0x000000000000194d */ /* 0x000fea0003800000 */
[----:B01----:R-:W0:Y:S02]  /*7480*/  LDC.64 R4, c[0x0][0x388] ;  /* 0x0000e200ff047b82 */ /* 0x003e240000000a00 */
[----:B0-----:R-:W-:Y:S04]  /*7490*/  STG.E.64 desc[UR10][R4.64], R2 ;  /* 0x0000000204007986 */ /* 0x001fe8000c101b0a */
[----:B---34-:R-:W-:Y:S01]  /*74a0*/  STG.E.64 desc[UR10][R4.64+0x8], R20 ;  /* 0x0000081404007986 */ /* 0x018fe2000c101b0a */
[----:B------:R-:W-:Y:S05]  /*74b0*/  EXIT ;  /* 0x000000000000794d */ /* 0x000fea0003800000 */
.L_x_156:
        /* <DEDUP_REMOVED lines=12> */
.L_x_846:


//--------------------- .text._ZN6thrust24THRUST_300001_SM_1000_NS8cuda_cub4core6detail13_kernel_agentINS1_8__reduce10DrainAgentIlEEJN3cub18CUB_300001_SM_10009GridQueueIyEElEEEvDpT0_ --------------------------
	.section	.text._ZN6thrust24THRUST_300001_SM_1000_NS8cuda_cub4core6detail13_kernel_agentINS1_8__reduce10DrainAgentIlEEJN3cub18CUB_300001_SM_10009GridQueueIyEElEEEvDpT0_,"ax",@progbits
	.align	128
        .global         _ZN6thrust24THRUST_300001_SM_1000_NS8cuda_cub4core6detail13_kernel_agentINS1_8__reduce10DrainAgentIlEEJN3cub18CUB_300001_SM_10009GridQueueIyEElEEEvDpT0_
        .type           _ZN6thrust24THRUST_300001_SM_1000_NS8cuda_cub4core6detail13_kernel_agentINS1_8__reduce10DrainAgentIlEEJN3cub18CUB_300001_SM_10009GridQueueIyEElEEEvDpT0_,@function
        .size           _ZN6thrust24THRUST_300001_SM_1000_NS8cuda_cub4core6detail13_kernel_agentINS1_8__reduce10DrainAgentIlEEJN3cub18CUB_300001_SM_10009GridQueueIyEElEEEvDpT0_,(.L_x_847 - _ZN6thrust24THRUST_300001_SM_1000_NS8cuda_cub4core6detail13_kernel_agentINS1_8__reduce10DrainAgentIlEEJN3cub18CUB_300001_SM_10009GridQueueIyEElEEEvDpT0_)
        .other          _ZN6thrust24THRUST_300001_SM_1000_NS8cuda_cub4core6detail13_kernel_agentINS1_8__reduce10DrainAgentIlEEJN3cub18CUB_300001_SM_10009GridQueueIyEElEEEvDpT0_,@"STO_CUDA_ENTRY STV_DEFAULT"
_ZN6thrust24THRUST_300001_SM_1000_NS8cuda_cub4core6detail13_kernel_agentINS1_8__reduce10DrainAgentIlEEJN3cub18CUB_300001_SM_10009GridQueueIyEElEEEvDpT0_:
.text._ZN6thrust24THRUST_300001_SM_1000_NS8cuda_cub4core6detail13_kernel_agentINS1_8__reduce10DrainAgentIlEEJN3cub18CUB_300001_SM_10009GridQueueIyEElEEEvDpT0_:
[----:B------:R-:W-:Y:S08]  /*0000*/  LDC R1, c[0x0][0x37c] ;  /* 0x0000df00ff017b82 */ /* 0x000ff00000000800 */
[----:B------:R-:W0:Y:S01]  /*0010*/  LDC.64 R2, c[0x0][0x380] ;  /* 0x0000e000ff027b82 */ /* 0x000e220000000a00 */
[----:B------:R-:W0:Y:S07]  /*0020*/  LDCU.64 UR4, c[0x0][0x358] ;  /* 0x00006b00ff0477ac */ /* 0x000e2e0008000a00 */
[----:B------:R-:W1:Y:S01]  /*0030*/  LDC.64 R4, c[0x0][0x388] ;  /* 0x0000e200ff047b82 */ /* 0x000e620000000a00 */
[----:B0-----:R-:W-:Y:S04]  /*0040*/  STG.E.64 desc[UR4][R2.64+0x8], RZ ;  /* 0x000008ff02007986 */ /* 0x001fe8000c101b04 */
[----:B-1----:R-:W-:Y:S01]  /*0050*/  STG.E.64 desc[UR4][R2.64], R4 ;  /* 0x0000000402007986 */ /* 0x002fe2000c101b04 */
[----:B------:R-:W-:Y:S05]  /*0060*/  EXIT ;  /* 0x000000000000794d */ /* 0x000fea0003800000 */
.L_x_157:
        /* <DEDUP_REMOVED lines=9> */
.L_x_847:


//--------------------- .text._ZN6thrust24THRUST_300001_SM_1000_NS8cuda_cub4core6detail13_kernel_agentINS1_8__reduce11ReduceAgentINS0_12zip_iteratorIN4cuda3std3__45tupleIJNS0_6detail15normal_iteratorINS0_10device_ptrIdEEEENS0_17counting_iteratorIlNS0_11use_defaultESI_SI_EEEEEEEPNSB_IJdlEEESM_lNS1_9__extrema9arg_min_fIdlNSA_4lessIdEEEEEEJSL_SN_lN3cub18CUB_300001_SM_100013GridEvenShareIlEENSV_9GridQueueIyEESS_EEEvDpT0_ --------------------------
	.section	.text._ZN6thrust24THRUST_300001_SM_1000_NS8cuda_cub4core6detail13_kernel_agentINS1_8__reduce11ReduceAgentINS0_12zip_iteratorIN4cuda3std3__45tupleIJNS0_6detail15normal_iteratorINS0_10device_ptrIdEEEENS0_17counting_iteratorIlNS0_11use_defaultESI_SI_EEEEEEEPNSB_IJdlEEESM_lNS1_9__extrema9arg_min_fIdlNSA_4lessIdEEEEEEJSL_SN_lN3cub18CUB_300001_SM_100013GridEvenShareIlEENSV_9GridQueueIyEESS_EEEvDpT0_,"ax",@progbits
	.align	128
        .global         _ZN6thrust24THRUST_300001_SM_1000_NS8cuda_cub4core6detail13_kernel_agentINS1_8__reduce11ReduceAgentINS0_12zip_iteratorIN4cuda3std3__45tupleIJNS0_6detail15normal_iteratorINS0_10device_ptrIdEEEENS0_17counting_iteratorIlNS0_11use_defaultESI_SI_EEEEEEEPNSB_IJdlEEESM_lNS1_9__extrema9arg_min_fIdlNSA_4lessIdEEEEEEJSL_SN_lN3cub18CUB_300001_SM_100013GridEvenShareIlEENSV_9GridQueueIyEESS_EEEvDpT0_
        .type           _ZN6thrust24THRUST_300001_SM_1000_NS8cuda_cub4core6detail13_kernel_agentINS1_8__reduce11ReduceAgentINS0_12zip_iteratorIN4cuda3std3__45tupleIJNS0_6detail15normal_iteratorINS0_10device_ptrIdEEEENS0_17counting_iteratorIlNS0_11use_defaultESI_SI_EEEEEEEPNSB_IJdlEEESM_lNS1_9__extrema9arg_min_fIdlNSA_4lessIdEEEEEEJSL_SN_lN3cub18CUB_300001_SM_100013GridEvenShareIlEENSV_9GridQueueIyEESS_EEEvDpT0_,@function
        .size           _ZN6thrust24THRUST_300001_SM_1000_NS8cuda_cub4core6detail13_kernel_agentINS1_8__reduce11ReduceAgentINS0_12zip_iteratorIN4cuda3std3__45tupleIJNS0_6detail15normal_iteratorINS0_10device_ptrIdEEEENS0_17counting_iteratorIlNS0_11use_defaultESI_SI_EEEEEEEPNSB_IJdlEEESM_lNS1_9__extrema9arg_min_fIdlNSA_4lessIdEEEEEEJSL_SN_lN3cub18CUB_300001_SM_100013GridEvenShareIlEENSV_9GridQueueIyEESS_EEEvDpT0_,(.L_x_848 - _ZN6thrust24THRUST_300001_SM_1000_NS8cuda_cub4core6detail13_kernel_agentINS1_8__reduce11ReduceAgentINS0_12zip_iteratorIN4cuda3std3__45tupleIJNS0_6detail15normal_iteratorINS0_10device_ptrIdEEEENS0_17counting_iteratorIlNS0_11use_defaultESI_SI_EEEEEEEPNSB_IJdlEEESM_lNS1_9__extrema9arg_min_fIdlNSA_4lessIdEEEEEEJSL_SN_lN3cub18CUB_300001_SM_100013GridEvenShareIlEENSV_9GridQueueIyEESS_EEEvDpT0_)
        .other          _ZN6thrust24THRUST_300001_SM_1000_NS8cuda_cub4core6detail13_kernel_agentINS1_8__reduce11ReduceAgentINS0_12zip_iteratorIN4cuda3std3__45tupleIJNS0_6detail15normal_iteratorINS0_10device_ptrIdEEEENS0_17counting_iteratorIlNS0_11use_defaultESI_SI_EEEEEEEPNSB_IJdlEEESM_lNS1_9__extrema9arg_min_fIdlNSA_4lessIdEEEEEEJSL_SN_lN3cub18CUB_300001_SM_100013GridEvenShareIlEENSV_9GridQueueIyEESS_EEEvDpT0_,@"STO_CUDA_ENTRY STV_DEFAULT"
_ZN6thrust24THRUST_300001_SM_1000_NS8cuda_cub4core6detail13_kernel_agentINS1_8__reduce11ReduceAgentINS0_12zip_iteratorIN4cuda3std3__45tupleIJNS0_6detail15normal_iteratorINS0_10device_ptrIdEEEENS0_17counting_iteratorIlNS0_11use_defaultESI_SI_EEEEEEEPNSB_IJdlEEESM_lNS1_9__extrema9arg_min_fIdlNSA_4lessIdEEEEEEJSL_SN_lN3cub18CUB_300001_SM_100013GridEvenShareIlEENSV_9GridQueueIyEESS_EEEvDpT0_:
.text._ZN6thrust24THRUST_300001_SM_1000_NS8cuda_cub4core6detail13_kernel_agentINS1_8__reduce11ReduceAgentINS0_12zip_iteratorIN4cuda3std3__45tupleIJNS0_6detail15normal_iteratorINS0_10device_ptrIdEEEENS0_17counting_iteratorIlNS0_11use_defaultESI_SI_EEEEEEEPNSB_IJdlEEESM_lNS1_9__extrema9arg_min_fIdlNSA_4lessIdEEEEEEJSL_SN_lN3cub18CUB_300001_SM_100013GridEvenShareIlEENSV_9GridQueueIyEESS_EEEvDpT0_:
[----:B------:R-:W-:Y:S01]  /*0000*/  LDC R1, c[0x0][0x37c] ;  /* 0x0000df00ff017b82 */ /* 0x000fe20000000800 */
[----:B------:R-:W0:Y:S01]  /*0010*/  S2R R0, SR_CTAID.X ;  /* 0x0000000000007919 */ /* 0x000e220000002500 */
[----:B------:R-:W1:Y:S01]  /*0020*/  LDCU.64 UR4, c[0x0][0x398] ;  /* 0x00007300ff0477ac */ /* 0x000e620008000a00 */
[----:B------:R-:W-:Y:S01]  /*0030*/  BSSY.RECONVERGENT B0, `(.L_x_158) ;  /* 0x000067b000007945 */ /* 0x000fe20003800200 */
[----:B------:R-:W2:Y:S01]  /*0040*/  LDCU UR6, c[0x0][0x370] ;  /* 0x00006e00ff0677ac */ /* 0x000ea20008000800 */
[----:B------:R-:W3:Y:S01]  /*0050*/  LDCU.64 UR10, c[0x0][0x358] ;  /* 0x00006b00ff0a77ac */ /* 0x000ee20008000a00 */
[----:B-1----:R-:W-:Y:S02]  /*0060*/  IMAD.U32 R13, RZ, RZ, UR4 ;  /* 0x00000004ff0d7e24 */ /* 0x002fe4000f8e00ff */
[----:B------:R-:W-:Y:S01]  /*0070*/  IMAD.U32 R12, RZ, RZ, UR5 ;  /* 0x00000005ff0c7e24 */ /* 0x000fe2000f8e00ff */
[----:B--2---:R-:W-:Y:S01]  /*0080*/  UIMAD UR6, UR6, 0x500, URZ ;  /* 0x00000500060678a4 */ /* 0x004fe2000f8e02ff */
[----:B0-----:R-:W-:-:S05]  /*0090*/  IMAD R5, R0, 0x500, RZ ;  /* 0x0000050000057824 */ /* 0x001fca00078e02ff */
[----:B------:R-:W-:-:S04]  /*00a0*/  IADD3 R2, P1, PT, R5, 0x500, RZ ;  /* 0x0000050005027810 */ /* 0x000fc80007f3e0ff */
[----:B------:R-:W-:Y:S01]  /*00b0*/  ISETP.GT.U32.AND P0, PT, R2, R13, PT ;  /* 0x0000000d0200720c */ /* 0x000fe20003f04070 */
[----:B------:R-:W-:-:S05]  /*00c0*/  IMAD.X R3, RZ, RZ, RZ, P1 ;  /* 0x000000ffff037224 */ /* 0x000fca00008e06ff */
[----:B------:R-:W-:-:S13]  /*00d0*/  ISETP.GT.AND.EX P0, PT, R3, R12, PT, P0 ;  /* 0x0000000c0300720c */ /* 0x000fda0003f04300 */
[----:B---3--:R-:W-:Y:S05]  /*00e0*/  @!P0 BRA `(.L_x_159) ;  /* 0x0000003800008947 */ /* 0x008fea0003800000 */
[----:B------:R-:W0:Y:S01]  /*00f0*/  S2R R6, SR_TID.X ;  /* 0x0000000000067919 */ /* 0x000e220000002100 */
[----:B------:R-:W-:Y:S01]  /*0100*/  IMAD.IADD R4, R13, 0x1, -R5 ;  /* 0x000000010d047824 */ /* 0x000fe200078e0a05 */
[----:B------:R-:W-:Y:S01]  /*0110*/  BSSY.RECONVERGENT B1, `(.L_x_160) ;  /* 0x0000010000017945 */ /* 0x000fe20003800200 */
[----:B------:R-:W-:Y:S01]  /*0120*/  IMAD.MOV.U32 R7, RZ, RZ, RZ ;  /* 0x000000ffff077224 */ /* 0x000fe200078e00ff */
[----:B------:R-:W-:Y:S01]  /*0130*/  CS2R R2, SRZ ;  /* 0x0000000000027805 */ /* 0x000fe2000001ff00 */
[----:B------:R-:W-:Y:S01]  /*0140*/  IMAD.MOV.U32 R8, RZ, RZ, RZ ;  /* 0x000000ffff087224 */ /* 0x000fe200078e00ff */
[----:B0-----:R-:W-:Y:S01]  /*0150*/  ISETP.GE.AND P0, PT, R6, R4, PT ;  /* 0x000000040600720c */ /* 0x001fe20003f06270 */
[----:B------:R-:W-:-:S12]  /*0160*/  IMAD.MOV.U32 R9, RZ, RZ, R6 ;  /* 0x000000ffff097224 */ /* 0x000fd800078e0006 */
[----:B------:R-:W-:Y:S05]  /*0170*/  @P0 BRA `(.L_x_161) ;  /* 0x0000000000240947 */ /* 0x000fea0003800000 */
[----:B------:R-:W0:Y:S01]  /*0180*/  LDCU.128 UR4, c[0x0][0x380] ;  /* 0x00007000ff0477ac */ /* 0x000e220008000c00 */
[----:B------:R-:W-:-:S05]  /*0190*/  IADD3 R7, P0, PT, R5, R6, RZ ;  /* 0x0000000605077210 */ /* 0x000fca0007f1e0ff */
[----:B------:R-:W-:Y:S01]  /*01a0*/  IMAD.X R8, RZ, RZ, RZ, P0 ;  /* 0x000000ffff087224 */ /* 0x000fe200000e06ff */
[----:B0-----:R-:W-:-:S04]  /*01b0*/  LEA R2, P1, R7, UR4, 0x3 ;  /* 0x0000000407027c11 */ /* 0x001fc8000f8218ff */
[----:B------:R-:W-:-:S06]  /*01c0*/  LEA.HI.X R3, R7, UR5, R8, 0x3, P1 ;  /* 0x0000000507037c11 */ /* 0x000fcc00088f1c08 */
[----:B------:R-:W5:Y:S01]  /*01d0*/  LDG.E.64 R2, desc[UR10][R2.64] ;  /* 0x0000000a02027981 */ /* 0x000f62000c1e1b00 */
[----:B------:R-:W-:Y:S01]  /*01e0*/  IADD3 R7, P0, PT, R7, UR6, RZ ;  /* 0x0000000607077c10 */ /* 0x000fe2000ff1e0ff */
[----:B------:R-:W-:-:S03]  /*01f0*/  VIADD R9, R6, 0x100 ;  /* 0x0000010006097836 */ /* 0x000fc60000000000 */
[----:B------:R-:W-:-:S09]  /*0200*/  IADD3.X R8, PT, PT, R8, UR7, RZ, P0, !PT ;  /* 0x0000000708087c10 */ /* 0x000fd200087fe4ff */
.L_x_161:
[----:B------:R-:W-:Y:S05]  /*0210*/  BSYNC.RECONVERGENT B1 ;  /* 0x0000000000017941 */ /* 0x000fea0003800200 */
.L_x_160:
[----:B------:R-:W-:Y:S01]  /*0220*/  ISETP.GE.AND P0, PT, R9, R4, PT ;  /* 0x000000040900720c */ /* 0x000fe20003f06270 */
[----:B------:R-:W-:-:S12]  /*0230*/  BSSY.RECONVERGENT B1, `(.L_x_162) ;  /* 0x00000ab000017945 */ /* 0x000fd80003800200 */
[----:B------:R-:W-:Y:S05]  /*0240*/  @P0 BRA `(.L_x_163) ;  /* 0x0000000800a40947 */ /* 0x000fea0003800000 */
[----:B------:R-:W-:Y:S01]  /*0250*/  LOP3.LUT R10, RZ, R9, RZ, 0x33, !PT ;  /* 0x00000009ff0a7212 */ /* 0x000fe200078e33ff */
[----:B------:R-:W-:Y:S03]  /*0260*/  BSSY.RECONVERGENT B2, `(.L_x_164) ;  /* 0x0000030000027945 */ /* 0x000fe60003800200 */
[----:B------:R-:W-:-:S04]  /*0270*/  IADD3 R20, PT, PT, -R5, R13, R10 ;  /* 0x0000000d05147210 */ /* 0x000fc80007ffe10a */
[----:B------:R-:W-:-:S04]  /*0280*/  LOP3.LUT R10, R20, 0x300, RZ, 0xc0, !PT ;  /* 0x00000300140a7812 */ /* 0x000fc800078ec0ff */
[----:B------:R-:W-:-:S13]  /*0290*/  ISETP.NE.AND P0, PT, R10, 0x300, PT ;  /* 0x000003000a00780c */ /* 0x000fda0003f05270 */
[----:B------:R-:W-:Y:S05]  /*02a0*/  @!P0 BRA `(.L_x_165) ;  /* 0x0000000000ac8947 */ /* 0x000fea0003800000 */
[----:B------:R-:W0:Y:S01]  /*02b0*/  LDCU.128 UR4, c[0x0][0x380] ;  /* 0x00007000ff0477ac */ /* 0x000e220008000c00 */
[----:B------:R-:W-:Y:S02]  /*02c0*/  IADD3 R18, P0, PT, R5, R9, RZ ;  /* 0x0000000905127210 */ /* 0x000fe40007f1e0ff */
[----:B------:R-:W-:-:S03]  /*02d0*/  LEA.HI R10, R20, 0x1, RZ, 0x18 ;  /* 0x00000001140a7811 */ /* 0x000fc600078fc0ff */
[----:B------:R-:W-:Y:S01]  /*02e0*/  IMAD.X R21, RZ, RZ, RZ, P0 ;  /* 0x000000ffff157224 */ /* 0x000fe200000e06ff */
[----:B------:R-:W-:-:S05]  /*02f0*/  LOP3.LUT R10, R10, 0x3, RZ, 0xc0, !PT ;  /* 0x000000030a0a7812 */ /* 0x000fca00078ec0ff */
[----:B------:R-:W-:Y:S01]  /*0300*/  IMAD.MOV R12, RZ, RZ, -R10 ;  /* 0x000000ffff0c7224 */ /* 0x000fe200078e0a0a */
[C---:B0-----:R-:W-:Y:S02]  /*0310*/  LEA R17, P2, R18.reuse, UR4, 0x3 ;  /* 0x0000000412117c11 */ /* 0x041fe4000f8418ff */
[C---:B------:R-:W-:Y:S02]  /*0320*/  IADD3 R19, P1, PT, R18.reuse, UR6, RZ ;  /* 0x0000000612137c10 */ /* 0x040fe4000ff3e0ff */
[----:B------:R-:W-:Y:S02]  /*0330*/  LEA.HI.X R18, R18, UR5, R21, 0x3, P2 ;  /* 0x0000000512127c11 */ /* 0x000fe400090f1c15 */
[----:B------:R-:W-:-:S09]  /*0340*/  IADD3.X R21, PT, PT, R21, UR7, RZ, P1, !PT ;  /* 0x0000000715157c10 */ /* 0x000fd20008ffe4ff */
.L_x_168:
[----:B------:R-:W-:Y:S02]  /*0350*/  IMAD.MOV.U32 R10, RZ, RZ, R17 ;  /* 0x000000ffff0a7224 */ /* 0x000fe400078e0011 */
[----:B------:R-:W-:-:S06]  /*0360*/  IMAD.MOV.U32 R11, RZ, RZ, R18 ;  /* 0x000000ffff0b7224 */ /* 0x000fcc00078e0012 */
[----:B------:R-:W2:Y:S01]  /*0370*/  LDG.E.64 R10, desc[UR10][R10.64] ;  /* 0x0000000a0a0a7981 */ /* 0x000ea2000c1e1b00 */
[----:B------:R-:W-:Y:S01]  /*0380*/  VIADD R12, R12, 0x1 ;  /* 0x000000010c0c7836 */ /* 0x000fe20000000000 */
[----:B------:R-:W-:Y:S01]  /*0390*/  BSSY.RECONVERGENT B3, `(.L_x_166) ;  /* 0x0000017000037945 */ /* 0x000fe20003800200 */
[----:B------:R-:W-:-:S03]  /*03a0*/  IADD3 R17, P3, PT, R17, 0x800, RZ ;  /* 0x0000080011117810 */ /* 0x000fc60007f7e0ff */
[----:B------:R-:W-:Y:S01]  /*03b0*/  ISETP.NE.AND P2, PT, R12, RZ, PT ;  /* 0x000000ff0c00720c */ /* 0x000fe20003f45270 */
[----:B--2--5:R-:W-:-:S14]  /*03c0*/  DSETP.GEU.AND P0, PT, R2, R10, PT ;  /* 0x0000000a0200722a */ /* 0x024fdc0003f0e000 */
[----:B------:R-:W-:Y:S05]  /*03d0*/  @!P0 BRA `(.L_x_167) ;  /* 0x0000000000488947 */ /* 0x000fea0003800000 */
[----:B------:R-:W-:Y:S01]  /*03e0*/  DSETP.GEU.AND P0, PT, R10, R2, PT ;  /* 0x000000020a00722a */ /* 0x000fe20003f0e000 */
[----:B------:R-:W-:Y:S02]  /*03f0*/  IMAD.MOV.U32 R13, RZ, RZ, R2 ;  /* 0x000000ffff0d7224 */ /* 0x000fe400078e0002 */
[----:B------:R-:W-:Y:S02]  /*0400*/  IMAD.MOV.U32 R15, RZ, RZ, R3 ;  /* 0x000000ffff0f7224 */ /* 0x000fe400078e0003 */
[----:B------:R-:W-:Y:S02]  /*0410*/  IMAD.MOV.U32 R14, RZ, RZ, R7 ;  /* 0x000000ffff0e7224 */ /* 0x000fe400078e0007 */
[----:B------:R-:W-:Y:S02]  /*0420*/  IMAD.MOV.U32 R16, RZ, RZ, R8 ;  /* 0x000000ffff107224 */ /* 0x000fe400078e0008 */
[----:B------:R-:W-:Y:S02]  /*0430*/  IMAD.MOV.U32 R7, RZ, RZ, R19 ;  /* 0x000000ffff077224 */ /* 0x000fe400078e0013 */
[----:B------:R-:W-:-:S02]  /*0440*/  IMAD.MOV.U32 R8, RZ, RZ, R21 ;  /* 0x000000ffff087224 */ /* 0x000fc400078e0015 */
[----:B------:R-:W-:Y:S02]  /*0450*/  IMAD.MOV.U32 R2, RZ, RZ, R10 ;  /* 0x000000ffff027224 */ /* 0x000fe400078e000a */
[----:B------:R-:W-:Y:S01]  /*0460*/  IMAD.MOV.U32 R3, RZ, RZ, R11 ;  /* 0x000000ffff037224 */ /* 0x000fe200078e000b */
[----:B------:R-:W-:Y:S06]  /*0470*/  @!P0 BRA `(.L_x_167) ;  /* 0x0000000000208947 */ /* 0x000fec0003800000 */
        /* <DEDUP_REMOVED lines=8> */
.L_x_167:
[----:B------:R-:W-:Y:S05]  /*0500*/  BSYNC.RECONVERGENT B3 ;  /* 0x0000000000037941 */ /* 0x000fea0003800200 */
.L_x_166:
[----:B------:R-:W-:Y:S01]  /*0510*/  IADD3 R19, P0, PT, R19, 0x100, RZ ;  /* 0x0000010013137810 */ /* 0x000fe20007f1e0ff */
[----:B------:R-:W-:Y:S02]  /*0520*/  VIADD R9, R9, 0x100 ;  /* 0x0000010009097836 */ /* 0x000fe40000000000 */
[----:B------:R-:W-:Y:S02]  /*0530*/  IMAD.X R18, RZ, RZ, R18, P3 ;  /* 0x000000ffff127224 */ /* 0x000fe400018e0612 */
[----:B------:R-:W-:Y:S01]  /*0540*/  IMAD.X R21, RZ, RZ, R21, P0 ;  /* 0x000000ffff157224 */ /* 0x000fe200000e0615 */
[----:B------:R-:W-:Y:S07]  /*0550*/  @P2 BRA `(.L_x_168) ;  /* 0xfffffffc007c2947 */ /* 0x000fee000383ffff */
.L_x_165:
[----:B------:R-:W-:Y:S05]  /*0560*/  BSYNC.RECONVERGENT B2 ;  /* 0x0000000000027941 */ /* 0x000fea0003800200 */
.L_x_164:
[----:B------:R-:W-:-:S13]  /*0570*/  ISETP.GE.U32.AND P0, PT, R20, 0x300, PT ;  /* 0x000003001400780c */ /* 0x000fda0003f06070 */
[----:B------:R-:W-:Y:S05]  /*0580*/  @!P0 BRA `(.L_x_163) ;  /* 0x0000000400d48947 */ /* 0x000fea0003800000 */
[----:B------:R-:W0:Y:S01]  /*0590*/  LDC.64 R10, c[0x0][0x380] ;  /* 0x0000e000ff0a7b82 */ /* 0x000e220000000a00 */
[----:B------:R-:W-:-:S07]  /*05a0*/  VIADD R9, R9, 0x200 ;  /* 0x0000020009097836 */ /* 0x000fce0000000000 */
[----:B------:R-:W1:Y:S02]  /*05b0*/  LDC.64 R12, c[0x0][0x388] ;  /* 0x0000e200ff0c7b82 */ /* 0x000e640000000a00 */
.L_x_177:
[----:B------:R-:W-:-:S05]  /*05c0*/  VIADD R14, R9, 0xfffffe00 ;  /* 0xfffffe00090e7836 */ /* 0x000fca0000000000 */
[----:B------:R-:W-:-:S04]  /*05d0*/  IADD3 R21, P0, PT, R5, R14, RZ ;  /* 0x0000000e05157210 */ /* 0x000fc80007f1e0ff */
[----:B------:R-:W-:Y:S02]  /*05e0*/  LEA.HI.X.SX32 R30, R14, RZ, 0x1, P0 ;  /* 0x000000ff0e1e7211 */ /* 0x000fe400000f0eff */
[----:B0-----:R-:W-:-:S04]  /*05f0*/  LEA R24, P0, R21, R10, 0x3 ;  /* 0x0000000a15187211 */ /* 0x001fc800078018ff */
[----:B------:R-:W-:-:S05]  /*0600*/  LEA.HI.X R25, R21, R11, R30, 0x3, P0 ;  /* 0x0000000b15197211 */ /* 0x000fca00000f1c1e */
[----:B------:R-:W2:Y:S04]  /*0610*/  LDG.E.64 R22, desc[UR10][R24.64] ;  /* 0x0000000a18167981 */ /* 0x000ea8000c1e1b00 */
[----:B-----5:R0:W5:Y:S04]  /*0620*/  LDG.E.64 R18, desc[UR10][R24.64+0x800] ;  /* 0x0008000a18127981 */ /* 0x020168000c1e1b00 */
[----:B------:R0:W5:Y:S04]  /*0630*/  LDG.E.64 R14, desc[UR10][R24.64+0x1000] ;  /* 0x0010000a180e7981 */ /* 0x000168000c1e1b00 */
[----:B------:R0:W5:Y:S01]  /*0640*/  LDG.E.64 R16, desc[UR10][R24.64+0x1800] ;  /* 0x0018000a18107981 */ /* 0x000162000c1e1b00 */
[----:B-1----:R-:W-:Y:S01]  /*0650*/  IADD3 R32, P1, PT, R21, R12, RZ ;  /* 0x0000000c15207210 */ /* 0x002fe20007f3e0ff */
[----:B------:R-:W-:Y:S01]  /*0660*/  BSSY.RECONVERGENT B2, `(.L_x_169) ;  /* 0x0000017000027945 */ /* 0x000fe20003800200 */
[----:B------:R-:W-:-:S02]  /*0670*/  IMAD.MOV.U32 R27, RZ, RZ, R7 ;  /* 0x000000ffff1b7224 */ /* 0x000fc400078e0007 */
[----:B------:R-:W-:Y:S02]  /*0680*/  IMAD.MOV.U32 R28, RZ, RZ, R8 ;  /* 0x000000ffff1c7224 */ /* 0x000fe400078e0008 */
[----:B------:R-:W-:Y:S02]  /*0690*/  VIADD R26, R9, 0xffffff00 ;  /* 0xffffff00091a7836 */ /* 0x000fe40000000000 */
[----:B------:R-:W-:Y:S02]  /*06a0*/  IMAD.MOV.U32 R20, RZ, RZ, R2 ;  /* 0x000000ffff147224 */ /* 0x000fe400078e0002 */
[----:B------:R-:W-:Y:S02]  /*06b0*/  IMAD.MOV.U32 R21, RZ, RZ, R3 ;  /* 0x000000ffff157224 */ /* 0x000fe400078e0003 */
[----:B------:R-:W-:Y:S01]  /*06c0*/  IMAD.X R29, R30, 0x1, R13, P1 ;  /* 0x000000011e1d7824 */ /* 0x000fe200008e060d */
[----:B--2---:R-:W-:-:S14]  /*06d0*/  DSETP.GEU.AND P0, PT, R2, R22, PT ;  /* 0x000000160200722a */ /* 0x004fdc0003f0e000 */
[----:B0-----:R-:W-:Y:S05]  /*06e0*/  @!P0 BRA `(.L_x_170) ;  /* 0x0000000000388947 */ /* 0x001fea0003800000 */
        /* <DEDUP_REMOVED lines=14> */
.L_x_170:
[----:B------:R-:W-:Y:S05]  /*07d0*/  BSYNC.RECONVERGENT B2 ;  /* 0x0000000000027941 */ /* 0x000fea0003800200 */
.L_x_169:
[----:B-----5:R-:W-:Y:S01]  /*07e0*/  DSETP.GEU.AND P0, PT, R20, R18, PT ;  /* 0x000000121400722a */ /* 0x020fe20003f0e000 */
[----:B------:R-:W-:Y:S01]  /*07f0*/  SHF.R.S32.HI R2, RZ, 0x1f, R26 ;  /* 0x0000001fff027819 */ /* 0x000fe2000001141a */
[----:B------:R-:W-:Y:S01]  /*0800*/  BSSY.RECONVERGENT B2, `(.L_x_171) ;  /* 0x0000016000027945 */ /* 0x000fe20003800200 */
[----:B------:R-:W-:Y:S01]  /*0810*/  IADD3 R26, P1, P2, R26, R12, R5 ;  /* 0x0000000c1a1a7210 */ /* 0x000fe20007a3e005 */
[----:B------:R-:W-:Y:S02]  /*0820*/  IMAD.MOV.U32 R22, RZ, RZ, R27 ;  /* 0x000000ffff167224 */ /* 0x000fe400078e001b */
[----:B------:R-:W-:Y:S01]  /*0830*/  IMAD.MOV.U32 R23, RZ, RZ, R28 ;  /* 0x000000ffff177224 */ /* 0x000fe200078e001c */
[----:B------:R-:W-:Y:S01]  /*0840*/  IADD3.X R7, PT, PT, R2, R13, RZ, P1, P2 ;  /* 0x0000000d02077210 */ /* 0x000fe20000fe44ff */
[----:B------:R-:W-:Y:S02]  /*0850*/  IMAD.MOV.U32 R2, RZ, RZ, R20 ;  /* 0x000000ffff027224 */ /* 0x000fe400078e0014 */
[----:B------:R-:W-:-:S04]  /*0860*/  IMAD.MOV.U32 R3, RZ, RZ, R21 ;  /* 0x000000ffff037224 */ /* 0x000fc800078e0015 */
        /* <DEDUP_REMOVED lines=15> */
.L_x_172:
[----:B------:R-:W-:Y:S05]  /*0960*/  BSYNC.RECONVERGENT B2 ;  /* 0x0000000000027941 */ /* 0x000fea0003800200 */
.L_x_171:
[----:B------:R-:W-:Y:S01]  /*0970*/  DSETP.GEU.AND P0, PT, R2, R14, PT ;  /* 0x0000000e0200722a */ /* 0x000fe20003f0e000 */
[----:B------:R-:W-:Y:S01]  /*0980*/  SHF.R.S32.HI R8, RZ, 0x1f, R9 ;  /* 0x0000001fff087819 */ /* 0x000fe20000011409 */
[C---:B------:R-:W-:Y:S01]  /*0990*/  VIADD R7, R9.reuse, 0x100 ;  /* 0x0000010009077836 */ /* 0x040fe20000000000 */
[----:B------:R-:W-:Y:S01]  /*09a0*/  IADD3 R25, P1, P2, R9, R12, R5 ;  /* 0x0000000c09197210 */ /* 0x000fe20007a3e005 */
[----:B------:R-:W-:Y:S01]  /*09b0*/  BSSY.RECONVERGENT B2, `(.L_x_173) ;  /* 0x0000016000027945 */ /* 0x000fe20003800200 */
[----:B------:R-:W-:Y:S02]  /*09c0*/  IMAD.MOV.U32 R20, RZ, RZ, R22 ;  /* 0x000000ffff147224 */ /* 0x000fe400078e0016 */
[----:B------:R-:W-:Y:S01]  /*09d0*/  IADD3.X R24, PT, PT, R8, R13, RZ, P1, P2 ;  /* 0x0000000d08187210 */ /* 0x000fe20000fe44ff */
[----:B------:R-:W-:Y:S01]  /*09e0*/  IMAD.MOV.U32 R21, RZ, RZ, R23 ;  /* 0x000000ffff157224 */ /* 0x000fe200078e0017 */
[----:B------:R-:W-:Y:S01]  /*09f0*/  SHF.R.S32.HI R8, RZ, 0x1f, R7 ;  /* 0x0000001fff087819 */ /* 0x000fe20000011407 */
[----:B------:R-:W-:-:S02]  /*0a00*/  IMAD.MOV.U32 R18, RZ, RZ, R2 ;  /* 0x000000ffff127224 */ /* 0x000fc400078e0002 */
[----:B------:R-:W-:Y:S02]  /*0a10*/  IMAD.MOV.U32 R19, RZ, RZ, R3 ;  /* 0x000000ffff137224 */ /* 0x000fe400078e0003 */
        /* <DEDUP_REMOVED lines=15> */
.L_x_174:
[----:B------:R-:W-:Y:S05]  /*0b10*/  BSYNC.RECONVERGENT B2 ;  /* 0x0000000000027941 */ /* 0x000fea0003800200 */
.L_x_173:
[----:B------:R-:W-:Y:S01]  /*0b20*/  DSETP.GEU.AND P0, PT, R18, R16, PT ;  /* 0x000000101200722a */ /* 0x000fe20003f0e000 */
[----:B------:R-:W-:Y:S01]  /*0b30*/  IADD3 R15, P1, P2, R7, R12, R5 ;  /* 0x0000000c070f7210 */ /* 0x000fe20007a3e005 */
[----:B------:R-:W-:Y:S01]  /*0b40*/  BSSY.RECONVERGENT B2, `(.L_x_175) ;  /* 0x0000015000027945 */ /* 0x000fe20003800200 */
[----:B------:R-:W-:Y:S02]  /*0b50*/  IMAD.MOV.U32 R7, RZ, RZ, R20 ;  /* 0x000000ffff077224 */ /* 0x000fe400078e0014 */
[----:B------:R-:W-:Y:S01]  /*0b60*/  IADD3.X R14, PT, PT, R8, R13, RZ, P1, P2 ;  /* 0x0000000d080e7210 */ /* 0x000fe20000fe44ff */
[----:B------:R-:W-:Y:S02]  /*0b70*/  IMAD.MOV.U32 R8, RZ, RZ, R21 ;  /* 0x000000ffff087224 */ /* 0x000fe400078e0015 */
        /* <DEDUP_REMOVED lines=17> */
.L_x_176:
[----:B------:R-:W-:Y:S05]  /*0c90*/  BSYNC.RECONVERGENT B2 ;  /* 0x0000000000027941 */ /* 0x000fea0003800200 */
.L_x_175:
[C---:B------:R-:W-:Y:S02]  /*0ca0*/  VIADD R15, R9.reuse, 0x200 ;  /* 0x00000200090f7836 */ /* 0x040fe40000000000 */
[----:B------:R-:W-:-:S03]  /*0cb0*/  VIADD R9, R9, 0x400 ;  /* 0x0000040009097836 */ /* 0x000fc60000000000 */
[----:B------:R-:W-:-:S13]  /*0cc0*/  ISETP.GE.AND P0, PT, R15, R4, PT ;  /* 0x000000040f00720c */ /* 0x000fda0003f06270 */
[----:B------:R-:W-:Y:S05]  /*0cd0*/  @!P0 BRA `(.L_x_177) ;  /* 0xfffffff800388947 */ /* 0x000fea000383ffff */
.L_x_163:
[----:B------:R-:W-:Y:S05]  /*0ce0*/  BSYNC.RECONVERGENT B1 ;  /* 0x0000000000017941 */ /* 0x000fea0003800200 */
.L_x_162:
[----:B------:R-:W-:-:S13]  /*0cf0*/  ISETP.GE.AND P0, PT, R4, 0x100, PT ;  /* 0x000001000400780c */ /* 0x000fda0003f06270 */
[----:B------:R-:W-:Y:S05]  /*0d00*/  @!P0 BRA `(.L_x_178) ;  /* 0x0000001000e48947 */ /* 0x000fea0003800000 */
[----:B------:R-:W0:Y:S01]  /*0d10*/  S2R R4, SR_LANEID ;  /* 0x0000000000047919 */ /* 0x000e220000000000 */
[----:B------:R-:W-:Y:S01]  /*0d20*/  BSSY.RECONVERGENT B1, `(.L_x_179) ;  /* 0x000001a000017945 */ /* 0x000fe20003800200 */
[----:B------:R-:W-:Y:S01]  /*0d30*/  IMAD.MOV.U32 R14, RZ, RZ, R7 ;  /* 0x000000ffff0e7224 */ /* 0x000fe200078e0007 */
[----:B-----5:R-:W-:Y:S01]  /*0d40*/  SHFL.DOWN PT, R12, R2, 0x1, 0x1f ;  /* 0x08201f00020c7f89 */ /* 0x020fe200000e0000 */
        /* <DEDUP_REMOVED lines=23> */
.L_x_180:
[----:B------:R-:W-:Y:S05]  /*0ec0*/  BSYNC.RECONVERGENT B1 ;  /* 0x0000000000017941 */ /* 0x000fea0003800200 */
.L_x_179:
        /* <DEDUP_REMOVED lines=26> */
.L_x_182:
[----:B------:R-:W-:Y:S05]  /*1070*/  BSYNC.RECONVERGENT B1 ;  /* 0x0000000000017941 */ /* 0x000fea0003800200 */
.L_x_181:
        /* <DEDUP_REMOVED lines=26> */
.L_x_184:
[----:B------:R-:W-:Y:S05]  /*1220*/  BSYNC.RECONVERGENT B1 ;  /* 0x0000000000017941 */ /* 0x000fea0003800200 */
.L_x_183:
        /* <DEDUP_REMOVED lines=26> */
.L_x_186:
[----:B------:R-:W-:Y:S05]  /*13d0*/  BSYNC.RECONVERGENT B1 ;  /* 0x0000000000017941 */ /* 0x000fea0003800200 */
.L_x_185:
        /* <DEDUP_REMOVED lines=27> */
.L_x_188:
[----:B------:R-:W-:Y:S05]  /*1590*/  BSYNC.RECONVERGENT B1 ;  /* 0x0000000000017941 */ /* 0x000fea0003800200 */
.L_x_187:
[----:B------:R-:W-:Y:S04]  /*15a0*/  BSSY.RECONVERGENT B1, `(.L_x_189) ;  /* 0x000000a000017945 */ /* 0x000fe80003800200 */
[----:B------:R-:W-:Y:S05]  /*15b0*/  @P2 BRA `(.L_x_190) ;  /* 0x0000000000202947 */ /* 0x000fea0003800000 */
[----:B------:R-:W1:Y:S01]  /*15c0*/  S2R R8, SR_CgaCtaId ;  /* 0x0000000000087919 */ /* 0x000e620000008800 */
[----:B------:R-:W-:Y:S02]  /*15d0*/  MOV R5, 0x400 ;  /* 0x0000040000057802 */ /* 0x000fe40000000f00 */
[----:B0-----:R-:W-:-:S04]  /*15e0*/  SHF.R.U32.HI R4, RZ, 0x1, R6 ;  /* 0x00000001ff047819 */ /* 0x001fc80000011606 */
[----:B------:R-:W-:Y:S02]  /*15f0*/  LOP3.LUT R4, R4, 0x1f0, RZ, 0xc0, !PT ;  /* 0x000001f004047812 */ /* 0x000fe400078ec0ff */
[----:B-1----:R-:W-:-:S05]  /*1600*/  LEA R5, R8, R5, 0x18 ;  /* 0x0000000508057211 */ /* 0x002fca00078ec0ff */
[----:B------:R-:W-:-:S05]  /*1610*/  IMAD.IADD R5, R4, 0x1, R5 ;  /* 0x0000000104057824 */ /* 0x000fca00078e0205 */
[----:B------:R1:W-:Y:S04]  /*1620*/  STS.64 [R5+0x10], R16 ;  /* 0x0000101005007388 */ /* 0x0003e80000000a00 */
[----:B------:R1:W-:Y:S02]  /*1630*/  STS.64 [R5+0x8], R2 ;  /* 0x0000080205007388 */ /* 0x0003e40000000a00 */
.L_x_190:
[----:B------:R-:W-:Y:S05]  /*1640*/  BSYNC.RECONVERGENT B1 ;  /* 0x0000000000017941 */ /* 0x000fea0003800200 */
.L_x_189:
        /* <DEDUP_REMOVED lines=12> */
[----:B0-----:R0:W2:Y:S04]  /*1710*/  LDS.128 R4, [R32+0x40] ;  /* 0x0000400020047984 */ /* 0x0010a80000000c00 */
[----:B------:R0:W3:Y:S04]  /*1720*/  LDS.128 R8, [R32+0x50] ;  /* 0x0000500020087984 */ /* 0x0000e80000000c00 */
[----:B------:R0:W4:Y:S01]  /*1730*/  LDS.128 R12, [R32+0x20] ;  /* 0x00002000200c7984 */ /* 0x0001220000000c00 */
        /* <DEDUP_REMOVED lines=16> */
.L_x_193:
[----:B------:R-:W-:Y:S05]  /*1840*/  BSYNC.RECONVERGENT B1 ;  /* 0x0000000000017941 */ /* 0x000fea0003800200 */
.L_x_192:
        /* <DEDUP_REMOVED lines=24> */
.L_x_195:
[----:B------:R-:W-:Y:S05]  /*19d0*/  BSYNC.RECONVERGENT B1 ;  /* 0x0000000000017941 */ /* 0x000fea0003800200 */
.L_x_194:
        /* <DEDUP_REMOVED lines=21> */
.L_x_197:
[----:B------:R-:W-:Y:S05]  /*1b30*/  BSYNC.RECONVERGENT B1 ;  /* 0x0000000000017941 */ /* 0x000fea0003800200 */
.L_x_196:
        /* <DEDUP_REMOVED lines=21> */
.L_x_199:
[----:B------:R-:W-:Y:S05]  /*1c90*/  BSYNC.RECONVERGENT B1 ;  /* 0x0000000000017941 */ /* 0x000fea0003800200 */
.L_x_198:
        /* <DEDUP_REMOVED lines=21> */
.L_x_201:
[----:B------:R-:W-:Y:S05]  /*1df0*/  BSYNC.RECONVERGENT B1 ;  /* 0x0000000000017941 */ /* 0x000fea0003800200 */
.L_x_200:
        /* <DEDUP_REMOVED lines=21> */
.L_x_203:
[----:B------:R-:W-:Y:S05]  /*1f50*/  BSYNC.RECONVERGENT B1 ;  /* 0x0000000000017941 */ /* 0x000fea0003800200 */
.L_x_202:
        /* <DEDUP_REMOVED lines=20> */
.L_x_178:
[----:B------:R-:W-:Y:S01]  /*20a0*/  LOP3.LUT R5, R6, 0x3e0, RZ, 0xc0, !PT ;  /* 0x000003e006057812 */ /* 0x000fe200078ec0ff */
[----:B------:R-:W-:Y:S01]  /*20b0*/  BSSY.RECONVERGENT B1, `(.L_x_204) ;  /* 0x0000020000017945 */ /* 0x000fe20003800200 */
[----:B------:R-:W-:Y:S02]  /*20c0*/  IMAD.MOV.U32 R16, RZ, RZ, R7 ;  /* 0x000000ffff107224 */ /* 0x000fe400078e0007 */
[----:B------:R-:W-:Y:S02]  /*20d0*/  IMAD.MOV.U32 R18, RZ, RZ, R8 ;  /* 0x000000ffff127224 */ /* 0x000fe400078e0008 */
[----:B------:R-:W-:Y:S01]  /*20e0*/  VIADD R9, R5, 0x20 ;  /* 0x0000002005097836 */ /* 0x000fe20000000000 */
[----:B------:R-:W-:Y:S01]  /*20f0*/  LOP3.LUT R5, RZ, R5, RZ, 0x33, !PT ;  /* 0x00000005ff057212 */ /* 0x000fe200078e33ff */
[----:B-----5:R-:W-:Y:S02]  /*2100*/  IMAD.MOV.U32 R10, RZ, RZ, R2 ;  /* 0x000000ffff0a7224 */ /* 0x020fe400078e0002 */
[----:B------:R-:W-:Y:S01]  /*2110*/  IMAD.MOV.U32 R11, RZ, RZ, R3 ;  /* 0x000000ffff0b7224 */ /* 0x000fe200078e0003 */
[----:B------:R-:W-:Y:S01]  /*2120*/  ISETP.GT.AND P0, PT, R9, R4, PT ;  /* 0x000000040900720c */ /* 0x000fe20003f04270 */
[----:B------:R-:W-:-:S05]  /*2130*/  IMAD.IADD R5, R4, 0x1, R5 ;  /* 0x0000000104057824 */ /* 0x000fca00078e0205 */
        /* <DEDUP_REMOVED lines=23> */
.L_x_205:
[----:B------:R-:W-:Y:S05]  /*22b0*/  BSYNC.RECONVERGENT B1 ;  /* 0x0000000000017941 */ /* 0x000fea0003800200 */
.L_x_204:
        /* <DEDUP_REMOVED lines=27> */
.L_x_207:
[----:B------:R-:W-:Y:S05]  /*2470*/  BSYNC.RECONVERGENT B1 ;  /* 0x0000000000017941 */ /* 0x000fea0003800200 */
.L_x_206:
[----:B------:R-:W-:Y:S01]  /*2480*/  SHFL.DOWN PT, R12, R2, 0x4, R9 ;  /* 0x08800000020c7989 */ /* 0x000fe200000e0009 */
[----:B------:R-:W-:Y:S01]  /*2490*/  VIADD R8, R5, 0x4 ;  /* 0x0000000405087836 */ /* 0x000fe20000000000 */
[----:B------:R-:W-:Y:S01]  /*24a0*/  BSSY.RECONVERGENT B1, `(.L_x_208) ;  /* 0x0000019000017945 */ /* 0x000fe20003800200 */
[----:B------:R-:W-:Y:S01]  /*24b0*/  IMAD.MOV.U32 R16, RZ, RZ, R14 ;  /* 0x000000ffff107224 */ /* 0x000fe200078e000e */
[----:B------:R-:W0:Y:S01]  /*24c0*/  SHFL.DOWN PT, R13, R3, 0x4, R9 ;  /* 0x08800000030d7989 */ /* 0x000e2200000e0009 */
[----:B------:R-:W-:Y:S02]  /*24d0*/  IMAD.MOV.U32 R18, RZ, RZ, R20 ;  /* 0x000000ffff127224 */ /* 0x000fe400078e0014 */
[----:B------:R-:W-:Y:S01]  /*24e0*/  IMAD.MOV.U32 R10, RZ, RZ, R2 ;  /* 0x000000ffff0a7224 */ /* 0x000fe200078e0002 */
[----:B------:R1:W2:Y:S01]  /*24f0*/  SHFL.DOWN PT, R7, R14, 0x4, R9 ;  /* 0x088000000e077989 */ /* 0x0002a200000e0009 */
[----:B------:R-:W-:-:S03]  /*2500*/  IMAD.MOV.U32 R11, RZ, RZ, R3 ;  /* 0x000000ffff0b7224 */ /* 0x000fc600078e0003 */
[----:B------:R1:W3:Y:S01]  /*2510*/  SHFL.DOWN PT, R15, R20, 0x4, R9 ;  /* 0x08800000140f7989 */ /* 0x0002e200000e0009 */
[----:B0-----:R-:W-:-:S06]  /*2520*/  DSETP.GEU.AND P0, PT, R2, R12, PT ;  /* 0x0000000c0200722a */ /* 0x001fcc0003f0e000 */
[----:B------:R-:W-:-:S13]  /*2530*/  ISETP.GT.OR P0, PT, R8, R9, !P0 ;  /* 0x000000090800720c */ /* 0x000fda0004704670 */
        /* <DEDUP_REMOVED lines=15> */
.L_x_209:
[----:B------:R-:W-:Y:S05]  /*2630*/  BSYNC.RECONVERGENT B1 ;  /* 0x0000000000017941 */ /* 0x000fea0003800200 */
.L_x_208:
        /* <DEDUP_REMOVED lines=27> */
.L_x_211:
[----:B------:R-:W-:Y:S05]  /*27f0*/  BSYNC.RECONVERGENT B1 ;  /* 0x0000000000017941 */ /* 0x000fea0003800200 */
.L_x_210:
[----:B------:R-:W-:Y:S01]  /*2800*/  SHFL.DOWN PT, R10, R12, 0x10, R9 ;  /* 0x0a0000000c0a7989 */ /* 0x000fe200000e0009 */
[C---:B------:R-:W-:Y:S01]  /*2810*/  VIADD R2, R5.reuse, 0x10 ;  /* 0x0000001005027836 */ /* 0x040fe20000000000 */
[----:B------:R-:W-:Y:S01]  /*2820*/  ISETP.NE.AND P2, PT, R5, RZ, PT ;  /* 0x000000ff0500720c */ /* 0x000fe20003f45270 */
[----:B------:R-:W-:Y:S01]  /*2830*/  BSSY.RECONVERGENT B1, `(.L_x_212) ;  /* 0x0000019000017945 */ /* 0x000fe20003800200 */
        /* <DEDUP_REMOVED lines=24> */
.L_x_213:
[----:B------:R-:W-:Y:S05]  /*29c0*/  BSYNC.RECONVERGENT B1 ;  /* 0x0000000000017941 */ /* 0x000fea0003800200 */
.L_x_212:
        /* <DEDUP_REMOVED lines=10> */
.L_x_215:
[----:B------:R-:W-:Y:S05]  /*2a70*/  BSYNC.RECONVERGENT B1 ;  /* 0x0000000000017941 */ /* 0x000fea0003800200 */
.L_x_214:
[----:B------:R-:W-:Y:S01]  /*2a80*/  BAR.SYNC.DEFER_BLOCKING 0x0 ;  /* 0x0000000000007b1d */ /* 0x000fe20000010000 */
[----:B------:R-:W-:-:S13]  /*2a90*/  ISETP.NE.AND P1, PT, R6, RZ, PT ;  /* 0x000000ff0600720c */ /* 0x000fda0003f25270 */
[----:B------:R-:W-:Y:S05]  /*2aa0*/  @P1 BRA `(.L_x_191) ;  /* 0x0000003c004c1947 */ /* 0x000fea0003800000 */
[----:B------:R-:W-:Y:S01]  /*2ab0*/  ISETP.GE.AND P0, PT, R4, 0x21, PT ;  /* 0x000000210400780c */ /* 0x000fe20003f06270 */
[----:B0-----:R-:W-:Y:S02]  /*2ac0*/  IMAD.MOV.U32 R5, RZ, RZ, R16 ;  /* 0x000000ffff057224 */ /* 0x001fe400078e0010 */
[----:B------:R-:W-:Y:S02]  /*2ad0*/  IMAD.MOV.U32 R12, RZ, RZ, R17 ;  /* 0x000000ffff0c7224 */ /* 0x000fe400078e0011 */
[----:B------:R-:W-:Y:S02]  /*2ae0*/  IMAD.MOV.U32 R6, RZ, RZ, R2 ;  /* 0x000000ffff067224 */ /* 0x000fe400078e0002 */
[----:B------:R-:W-:-:S06]  /*2af0*/  IMAD.MOV.U32 R7, RZ, RZ, R3 ;  /* 0x000000ffff077224 */ /* 0x000fcc00078e0003 */
[----:B------:R-:W-:Y:S05]  /*2b00*/  @!P0 BRA `(.L_x_216) ;  /* 0x00000000006c8947 */ /* 0x000fea0003800000 */
        /* <DEDUP_REMOVED lines=26> */
.L_x_217:
[----:B------:R-:W-:Y:S05]  /*2cb0*/  BSYNC.RECONVERGENT B1 ;  /* 0x0000000000017941 */ /* 0x000fea0003800200 */
.L_x_216:
[----:B------:R-:W-:Y:S01]  /*2cc0*/  ISETP.GE.AND P0, PT, R4, 0x41, PT ;  /* 0x000000410400780c */ /* 0x000fe20003f06270 */
[----:B------:R-:W-:Y:S02]  /*2cd0*/  IMAD.MOV.U32 R11, RZ, RZ, R5 ;  /* 0x000000ffff0b7224 */ /* 0x000fe400078e0005 */
        /* <DEDUP_REMOVED lines=30> */
.L_x_219:
[----:B------:R-:W-:Y:S05]  /*2ec0*/  BSYNC.RECONVERGENT B1 ;  /* 0x0000000000017941 */ /* 0x000fea0003800200 */
.L_x_218:
        /* <DEDUP_REMOVED lines=32> */
.L_x_221:
[----:B------:R-:W-:Y:S05]  /*30d0*/  BSYNC.RECONVERGENT B1 ;  /* 0x0000000000017941 */ /* 0x000fea0003800200 */
.L_x_220:
        /* <DEDUP_REMOVED lines=32> */
.L_x_223:
[----:B------:R-:W-:Y:S05]  /*32e0*/  BSYNC.RECONVERGENT B1 ;  /* 0x0000000000017941 */ /* 0x000fea0003800200 */
.L_x_222:
        /* <DEDUP_REMOVED lines=32> */
.L_x_225:
[----:B------:R-:W-:Y:S05]  /*34f0*/  BSYNC.RECONVERGENT B1 ;  /* 0x0000000000017941 */ /* 0x000fea0003800200 */
.L_x_224:
        /* <DEDUP_REMOVED lines=11> */
[----:B------:R-:W-:Y:S02]  /*35b0*/  IMAD.MOV.U32 R6, RZ, RZ, R8 ;  /* 0x000000ffff067224 */ /* 0x000fe400078e0008 */
[----:B------:R-:W-:Y:S01]  /*35c0*/  IMAD.MOV.U32 R7, RZ, RZ, R9 ;  /* 0x000000ffff077224 */ /* 0x000fe200078e0009 */
[----:B0-----:R-:W-:-:S05]  /*35d0*/  LEA R13, R3, R2, 0x18 ;  /* 0x00000002030d7211 */ /* 0x001fca00078ec0ff */
        /* <DEDUP_REMOVED lines=18> */
.L_x_227:
[----:B------:R-:W-:Y:S05]  /*3700*/  BSYNC.RECONVERGENT B1 ;  /* 0x0000000000017941 */ /* 0x000fea0003800200 */
.L_x_226:
        /* <DEDUP_REMOVED lines=30> */
.L_x_159:
[----:B------:R-:W0:Y:S01]  /*38f0*/  S2R R7, SR_TID.X ;  /* 0x0000000000077919 */ /* 0x000e220000002100 */
[----:B------:R-:W1:Y:S02]  /*3900*/  LDCU.128 UR12, c[0x0][0x380] ;  /* 0x00007000ff0c77ac */ /* 0x000e640008000c00 */
[----:B-1----:R-:W-:Y:S02]  /*3910*/  IMAD.U32 R18, RZ, RZ, UR12 ;  /* 0x0000000cff127e24 */ /* 0x002fe4000f8e00ff */
[----:B------:R-:W-:Y:S01]  /*3920*/  IMAD.U32 R17, RZ, RZ, UR13 ;  /* 0x0000000dff117e24 */ /* 0x000fe2000f8e00ff */
[----:B0-----:R-:W-:-:S05]  /*3930*/  IADD3 R2, P0, PT, R5, R7, RZ ;  /* 0x0000000705027210 */ /* 0x001fca0007f1e0ff */
[----:B------:R-:W-:Y:S01]  /*3940*/  IMAD.X R3, RZ, RZ, RZ, P0 ;  /* 0x000000ffff037224 */ /* 0x000fe200000e06ff */
[----:B------:R-:W-:-:S04]  /*3950*/  LEA R22, P0, R2, R18, 0x3 ;  /* 0x0000001202167211 */ /* 0x000fc800078018ff */
[----:B------:R-:W-:-:S05]  /*3960*/  LEA.HI.X R23, R2, R17, R3, 0x3, P0 ;  /* 0x0000001102177211 */ /* 0x000fca00000f1c03 */
[----:B------:R-:W2:Y:S04]  /*3970*/  LDG.E.64 R8, desc[UR10][R22.64] ;  /* 0x0000000a16087981 */ /* 0x000ea8000c1e1b00 */
[----:B------:R-:W2:Y:S04]  /*3980*/  LDG.E.64 R14, desc[UR10][R22.64+0x800] ;  /* 0x0008000a160e7981 */ /* 0x000ea8000c1e1b00 */
[----:B------:R-:W3:Y:S04]  /*3990*/  LDG.E.64 R20, desc[UR10][R22.64+0x1000] ;  /* 0x0010000a16147981 */ /* 0x000ee8000c1e1b00 */
[----:B------:R-:W4:Y:S04]  /*39a0*/  LDG.E.64 R2, desc[UR10][R22.64+0x1800] ;  /* 0x0018000a16027981 */ /* 0x000f28000c1e1b00 */
[----:B------:R0:W5:Y:S01]  /*39b0*/  LDG.E.64 R10, desc[UR10][R22.64+0x2000] ;  /* 0x0020000a160a7981 */ /* 0x000162000c1e1b00 */
[C---:B------:R-:W-:Y:S01]  /*39c0*/  VIADD R4, R7.reuse, 0x100 ;  /* 0x0000010007047836 */ /* 0x040fe20000000000 */
[----:B------:R-:W-:Y:S01]  /*39d0*/  UMOV UR4, URZ ;  /* 0x000000ff00047c82 */ /* 0x000fe20008000000 */
[----:B------:R-:W-:Y:S01]  /*39e0*/  IMAD.U32 R16, RZ, RZ, UR14 ;  /* 0x0000000eff107e24 */ /* 0x000fe2000f8e00ff */
[----:B------:R-:W-:Y:S01]  /*39f0*/  BSSY.RECONVERGENT B1, `(.L_x_228) ;  /* 0x0000018000017945 */ /* 0x000fe20003800200 */
[----:B------:R-:W-:Y:S01]  /*3a00*/  VIADD R6, R7, 0x200 ;  /* 0x0000020007067836 */ /* 0x000fe20000000000 */
[----:B------:R-:W-:Y:S01]  /*3a10*/  ISETP.LE.U32.AND P0, PT, R13, UR6, PT ;  /* 0x000000060d007c0c */ /* 0x000fe2000bf03070 */
[----:B--2---:R-:W-:-:S06]  /*3a20*/  DSETP.GEU.AND P2, PT, R14, R8, PT ;  /* 0x000000080e00722a */ /* 0x004fcc0003f4e000 */
[----:B------:R-:W-:Y:S02]  /*3a30*/  FSEL R8, R14, R8, !P2 ;  /* 0x000000080e087208 */ /* 0x000fe40005000000 */
[----:B------:R-:W-:-:S06]  /*3a40*/  FSEL R9, R15, R9, !P2 ;  /* 0x000000090f097208 */ /* 0x000fcc0005000000 */
[----:B---3--:R-:W-:-:S06]  /*3a50*/  DSETP.GEU.AND P3, PT, R20, R8, PT ;  /* 0x000000081400722a */ /* 0x008fcc0003f6e000 */
[----:B------:R-:W-:Y:S02]  /*3a60*/  FSEL R14, R20, R8, !P3 ;  /* 0x00000008140e7208 */ /* 0x000fe40005800000 */
[----:B------:R-:W-:Y:S01]  /*3a70*/  FSEL R15, R21, R9, !P3 ;  /* 0x00000009150f7208 */ /* 0x000fe20005800000 */
[----:B------:R-:W-:Y:S01]  /*3a80*/  IMAD.U32 R9, RZ, RZ, UR15 ;  /* 0x0000000fff097e24 */ /* 0x000fe2000f8e00ff */
[----:B------:R-:W-:-:S03]  /*3a90*/  IADD3 R8, P1, PT, R5, R16, RZ ;  /* 0x0000001005087210 */ /* 0x000fc60007f3e0ff */
[----:B------:R-:W-:Y:S01]  /*3aa0*/  IMAD.MOV.U32 R5, RZ, RZ, R15 ;  /* 0x000000ffff057224 */ /* 0x000fe200078e000f */
[----:B----4-:R-:W-:Y:S01]  /*3ab0*/  DSETP.GEU.AND P4, PT, R14, R2, PT ;  /* 0x000000020e00722a */ /* 0x010fe20003f8e000 */
[----:B------:R-:W-:Y:S01]  /*3ac0*/  @P3 SEL R6, R4, R7, !P2 ;  /* 0x0000000704063207 */ /* 0x000fe20005000000 */
[----:B------:R-:W-:-:S04]  /*3ad0*/  IMAD.MOV.U32 R4, RZ, RZ, R14 ;  /* 0x000000ffff047224 */ /* 0x000fc800078e000e */
[----:B------:R-:W-:-:S08]  /*3ae0*/  IMAD.MOV.U32 R19, RZ, RZ, R6 ;  /* 0x000000ffff137224 */ /* 0x000fd000078e0006 */
[----:B0-----:R-:W-:Y:S05]  /*3af0*/  @!P4 BRA `(.L_x_229) ;  /* 0x00000000001cc947 */ /* 0x001fea0003800000 */
[----:B------:R-:W-:Y:S01]  /*3b00*/  DSETP.GEU.AND P2, PT, R2, R14, PT ;  /* 0x0000000e0200722a */ /* 0x000fe20003f4e000 */
[----:B------:R-:W-:Y:S02]  /*3b10*/  IMAD.MOV.U32 R4, RZ, RZ, R2 ;  /* 0x000000ffff047224 */ /* 0x000fe400078e0002 */
[----:B------:R-:W-:Y:S02]  /*3b20*/  IMAD.MOV.U32 R5, RZ, RZ, R3 ;  /* 0x000000ffff057224 */ /* 0x000fe400078e0003 */
[----:B------:R-:W-:-:S09]  /*3b30*/  VIADD R19, R7, 0x300 ;  /* 0x0000030007137836 */ /* 0x000fd20000000000 */
[----:B------:R-:W-:Y:S02]  /*3b40*/  @P2 IMAD.MOV.U32 R4, RZ, RZ, R14 ;  /* 0x000000ffff042224 */ /* 0x000fe400078e000e */
[----:B------:R-:W-:Y:S02]  /*3b50*/  @P2 IMAD.MOV.U32 R5, RZ, RZ, R15 ;  /* 0x000000ffff052224 */ /* 0x000fe400078e000f */
[----:B------:R-:W-:-:S07]  /*3b60*/  @P2 IMAD.MOV.U32 R19, RZ, RZ, R6 ;  /* 0x000000ffff132224 */ /* 0x000fce00078e0006 */
.L_x_229:
[----:B------:R-:W-:Y:S05]  /*3b70*/  BSYNC.RECONVERGENT B1 ;  /* 0x0000000000017941 */ /* 0x000fea0003800200 */
.L_x_228:
[----:B------:R-:W-:Y:S01]  /*3b80*/  IMAD.X R20, RZ, RZ, R9, P1 ;  /* 0x000000ffff147224 */ /* 0x000fe200008e0609 */
[----:B-----5:R-:W-:Y:S01]  /*3b90*/  DSETP.GEU.AND P1, PT, R4, R10, PT ;  /* 0x0000000a0400722a */ /* 0x020fe20003f2e000 */
[----:B------:R-:W-:Y:S01]  /*3ba0*/  LOP3.LUT R14, R7, 0x400, RZ, 0xfc, !PT ;  /* 0x00000400070e7812 */ /* 0x000fe200078efcff */
[----:B------:R-:W-:Y:S01]  /*3bb0*/  BSSY.RECONVERGENT B1, `(.L_x_230) ;  /* 0x0000019000017945 */ /* 0x000fe20003800200 */
[-C--:B------:R-:W-:Y:S01]  /*3bc0*/  IADD3 R22, P3, PT, R19, R8.reuse, RZ ;  /* 0x0000000813167210 */ /* 0x080fe20007f7e0ff */
[----:B------:R-:W-:Y:S01]  /*3bd0*/  IMAD.MOV.U32 R2, RZ, RZ, R4 ;  /* 0x000000ffff027224 */ /* 0x000fe200078e0004 */
[----:B------:R-:W-:Y:S01]  /*3be0*/  IADD3 R15, P2, PT, R14, R8, RZ ;  /* 0x000000080e0f7210 */ /* 0x000fe20007f5e0ff */
[----:B------:R-:W-:Y:S01]  /*3bf0*/  IMAD.MOV.U32 R3, RZ, RZ, R5 ;  /* 0x000000ffff037224 */ /* 0x000fe200078e0005 */
[----:B------:R-:W-:Y:S01]  /*3c00*/  IADD3.X R21, PT, PT, R20, UR4, RZ, P3, !PT ;  /* 0x0000000414157c10 */ /* 0x000fe20009ffe4ff */
[----:B------:R-:W-:Y:S01]  /*3c10*/  IMAD.MOV.U32 R8, RZ, RZ, R22 ;  /* 0x000000ffff087224 */ /* 0x000fe200078e0016 */
[----:B------:R-:W-:Y:S01]  /*3c20*/  ISETP.GE.U32.AND.EX P0, PT, RZ, R12, PT, P0 ;  /* 0x0000000cff00720c */ /* 0x000fe20003f06100 */
[----:B------:R-:W-:-:S02]  /*3c30*/  IMAD.X R20, RZ, RZ, R20, P2 ;  /* 0x000000ffff147224 */ /* 0x000fc400010e0614 */
[----:B------:R-:W-:Y:S02]  /*3c40*/  IMAD.MOV.U32 R6, RZ, RZ, R21 ;  /* 0x000000ffff067224 */ /* 0x000fe400078e0015 */
[----:B------:R-:W-:Y:S08]  /*3c50*/  @!P1 BRA `(.L_x_231) ;  /* 0x0000000000389947 */ /* 0x000ff00003800000 */
[----:B------:R-:W-:Y:S01]  /*3c60*/  DSETP.GEU.AND P2, PT, R10, R4, PT ;  /* 0x000000040a00722a */ /* 0x000fe20003f4e000 */
[----:B------:R-:W-:Y:S02]  /*3c70*/  IMAD.U32 R2, RZ, RZ, UR4 ;  /* 0x00000004ff027e24 */ /* 0x000fe4000f8e00ff */
[----:B------:R-:W-:Y:S02]  /*3c80*/  IMAD.MOV.U32 R8, RZ, RZ, R15 ;  /* 0x000000ffff087224 */ /* 0x000fe400078e000f */
[----:B------:R-:W-:Y:S02]  /*3c90*/  IMAD.MOV.U32 R6, RZ, RZ, R20 ;  /* 0x000000ffff067224 */ /* 0x000fe400078e0014 */
[----:B------:R-:W-:-:S07]  /*3ca0*/  IMAD.MOV.U32 R3, RZ, RZ, R11 ;  /* 0x000000ffff037224 */ /* 0x000fce00078e000b */
[----:B------:R-:W-:-:S04]  /*3cb0*/  @P2 ISETP.GE.U32.AND P1, PT, R19, R14, PT ;  /* 0x0000000e1300220c */ /* 0x000fc80003f26070 */
[----:B------:R-:W-:Y:S01]  /*3cc0*/  @P2 ISETP.GE.AND.EX P1, PT, R2, RZ, PT, P1 ;  /* 0x000000ff0200220c */ /* 0x000fe20003f26310 */
[----:B------:R-:W-:-:S03]  /*3cd0*/  IMAD.MOV.U32 R2, RZ, RZ, R10 ;  /* 0x000000ffff027224 */ /* 0x000fc600078e000a */
[----:B------:R-:W-:Y:S02]  /*3ce0*/  @P2 FSEL R4, R4, R10, !P1 ;  /* 0x0000000a04042208 */ /* 0x000fe40004800000 */
[----:B------:R-:W-:Y:S02]  /*3cf0*/  @P2 FSEL R5, R5, R11, !P1 ;  /* 0x0000000b05052208 */ /* 0x000fe40004800000 */
[----:B------:R-:W-:Y:S01]  /*3d00*/  @P2 SEL R8, R22, R15, !P1 ;  /* 0x0000000f16082207 */ /* 0x000fe20004800000 */
[----:B------:R-:W-:Y:S01]  /*3d10*/  @P2 IMAD.MOV.U32 R2, RZ, RZ, R4 ;  /* 0x000000ffff022224 */ /* 0x000fe200078e0004 */
[----:B------:R-:W-:Y:S01]  /*3d20*/  @P2 SEL R6, R21, R20, !P1 ;  /* 0x0000001415062207 */ /* 0x000fe20004800000 */
[----:B------:R-:W-:-:S07]  /*3d30*/  @P2 IMAD.MOV.U32 R3, RZ, RZ, R5 ;  /* 0x000000ffff032224 */ /* 0x000fce00078e0005 */
.L_x_231:
[----:B------:R-:W-:Y:S05]  /*3d40*/  BSYNC.RECONVERGENT B1 ;  /* 0x0000000000017941 */ /* 0x000fea0003800200 */
.L_x_230:
[----:B------:R-:W-:Y:S05]  /*3d50*/  @P0 BRA `(.L_x_232) ;  /* 0x0000001400c00947 */ /* 0x000fea0003800000 */
[----:B------:R-:W0:Y:S01]  /*3d60*/  LDCU.64 UR8, c[0x0][0x3e8] ;  /* 0x00007d00ff0877ac */ /* 0x000e220008000a00 */
[----:B------:R-:W-:Y:S01]  /*3d70*/  ISETP.NE.AND P0, PT, R7, RZ, PT ;  /* 0x000000ff0700720c */ /* 0x000fe20003f05270 */
[----:B------:R-:W-:Y:S01]  /*3d80*/  BSSY.RECONVERGENT B1, `(.L_x_233) ;  /* 0x0000012000017945 */ /* 0x000fe20003800200 */
[----:B------:R-:W-:Y:S01]  /*3d90*/  UMOV UR4, 0x8 ;  /* 0x0000000800047882 */ /* 0x000fe20000000000 */
[----:B------:R-:W-:Y:S02]  /*3da0*/  UMOV UR5, 0x0 ;  /* 0x0000000000057882 */ /* 0x000fe40000000000 */
[----:B0-----:R-:W-:-:S04]  /*3db0*/  UIMAD.WIDE.U32 UR4, UR8, 0x1, UR4 ;  /* 0x00000001080478a5 */ /* 0x001fc8000f8e0004 */
[----:B------:R-:W-:Y:S02]  /*3dc0*/  UIADD3 UR7, UPT, UPT, UR5, UR9, URZ ;  /* 0x0000000905077290 */ /* 0x000fe4000fffe0ff */
[----:B------:R-:W-:Y:S02]  /*3dd0*/  IMAD.U32 R5, RZ, RZ, UR5 ;  /* 0x00000005ff057e24 */ /* 0x000fe4000f8e00ff */
[----:B------:R-:W-:Y:S02]  /*3de0*/  IMAD.U32 R4, RZ, RZ, UR4 ;  /* 0x00000004ff047e24 */ /* 0x000fe4000f8e00ff */
[----:B------:R-:W-:Y:S01]  /*3df0*/  IMAD.U32 R5, RZ, RZ, UR7 ;  /* 0x00000007ff057e24 */ /* 0x000fe2000f8e00ff */
[----:B------:R-:W-:Y:S06]  /*3e00*/  @P0 BRA `(.L_x_234) ;  /* 0x0000000000240947 */ /* 0x000fec0003800000 */
[----:B------:R-:W-:Y:S02]  /*3e10*/  IMAD.MOV.U32 R14, RZ, RZ, 0x500 ;  /* 0x00000500ff0e7424 */ /* 0x000fe400078e00ff */
[----:B------:R-:W-:-:S05]  /*3e20*/  IMAD.MOV.U32 R15, RZ, RZ, 0x0 ;  /* 0x00000000ff0f7424 */ /* 0x000fca00078e00ff */
[----:B------:R-:W2:Y:S01]  /*3e30*/  ATOMG.E.ADD.64.STRONG.GPU PT, R10, desc[UR10][R4.64], R14 ;  /* 0x8000000e040a79a8 */ /* 0x000ea200081ef50a */
[----:B------:R-:W0:Y:S01]  /*3e40*/  S2UR UR5, SR_CgaCtaId ;  /* 0x00000000000579c3 */ /* 0x000e220000008800 */
[----:B------:R-:W-:Y:S02]  /*3e50*/  UMOV UR4, 0x400 ;  /* 0x0000040000047882 */ /* 0x000fe40000000000 */
[----:B0-----:R-:W-:Y:S01]  /*3e60*/  ULEA UR4, UR5, UR4, 0x18 ;  /* 0x0000000405047291 */ /* 0x001fe2000f8ec0ff */
[----:B--2---:R-:W-:-:S05]  /*3e70*/  IADD3 R10, P0, PT, R10, UR6, RZ ;  /* 0x000000060a0a7c10 */ /* 0x004fca000ff1e0ff */
[----:B------:R-:W-:-:S05]  /*3e80*/  IMAD.X R11, RZ, RZ, R11, P0 ;  /* 0x000000ffff0b7224 */ /* 0x000fca00000e060b */
[----:B------:R0:W-:Y:S03]  /*3e90*/  STS.64 [UR4+0x98], R10 ;  /* 0x0000980aff007988 */ /* 0x0001e60008000a04 */
.L_x_234:
[----:B------:R-:W-:Y:S05]  /*3ea0*/  BSYNC.RECONVERGENT B1 ;  /* 0x0000000000017941 */ /* 0x000fea0003800200 */
.L_x_233:
[----:B------:R-:W1:Y:S08]  /*3eb0*/  S2UR UR5, SR_CgaCtaId ;  /* 0x00000000000579c3 */ /* 0x000e700000008800 */
[----:B------:R-:W-:Y:S06]  /*3ec0*/  BAR.SYNC.DEFER_BLOCKING 0x0 ;  /* 0x0000000000007b1d */ /* 0x000fec0000010000 */
[----:B------:R-:W-:-:S02]  /*3ed0*/  UMOV UR4, 0x400 ;  /* 0x0000040000047882 */ /* 0x000fc40000000000 */
[----:B-1----:R-:W-:-:S06]  /*3ee0*/  ULEA UR4, UR5, UR4, 0x18 ;  /* 0x0000000405047291 */ /* 0x002fcc000f8ec0ff */
[----:B------:R-:W-:-:S05]  /*3ef0*/  IMAD.U32 R19, RZ, RZ, UR4 ;  /* 0x00000004ff137e24 */ /* 0x000fca000f8e00ff */
[----:B0-----:R-:W0:Y:S02]  /*3f00*/  LDS.64 R10, [R19+0x98] ;  /* 0x00009800130a7984 */ /* 0x001e240000000a00 */
[----:B0-----:R-:W-:-:S04]  /*3f10*/  IADD3 R14, P1, PT, R10, 0x500, RZ ;  /* 0x000005000a0e7810 */ /* 0x001fc80007f3e0ff */
[----:B------:R-:W-:Y:S01]  /*3f20*/  ISETP.GT.U32.AND P0, PT, R14, R13, PT ;  /* 0x0000000d0e00720c */ /* 0x000fe20003f04070 */
[----:B------:R-:W-:-:S05]  /*3f30*/  IMAD.X R15, RZ, RZ, R11, P1 ;  /* 0x000000ffff0f7224 */ /* 0x000fca00008e060b */
[----:B------:R-:W-:-:S13]  /*3f40*/  ISETP.GT.AND.EX P0, PT, R15, R12, PT, P0 ;  /* 0x0000000c0f00720c */ /* 0x000fda0003f04300 */
[----:B------:R-:W-:Y:S05]  /*3f50*/  @P0 BRA `(.L_x_235) ;  /* 0x0000000800840947 */ /* 0x000fea0003800000 */
[----:B------:R-:W-:Y:S01]  /*3f60*/  BSSY.RECONVERGENT B1, `(.L_x_235) ;  /* 0x00000a0000017945 */ /* 0x000fe20003800200 */
[----:B------:R-:W0:Y:S01]  /*3f70*/  LDCU.64 UR8, c[0x0][0x398] ;  /* 0x00007300ff0877ac */ /* 0x000e220008000a00 */
[----:B------:R-:W1:Y:S02]  /*3f80*/  LDCU.128 UR12, c[0x0][0x380] ;  /* 0x00007000ff0c77ac */ /* 0x000e640008000c00 */
.L_x_248:
[----:B------:R-:W-:Y:S01]  /*3f90*/  IADD3 R29, P0, PT, R7, R10, RZ ;  /* 0x0000000a071d7210 */ /* 0x000fe20007f1e0ff */
[----:B-1----:R-:W-:Y:S02]  /*3fa0*/  IMAD.U32 R18, RZ, RZ, UR12 ;  /* 0x0000000cff127e24 */ /* 0x002fe4000f8e00ff */
[----:B------:R-:W-:Y:S02]  /*3fb0*/  IMAD.U32 R17, RZ, RZ, UR13 ;  /* 0x0000000dff117e24 */ /* 0x000fe4000f8e00ff */
[----:B------:R-:W-:Y:S01]  /*3fc0*/  IMAD.X R26, RZ, RZ, R11, P0 ;  /* 0x000000ffff1a7224 */ /* 0x000fe200000e060b */
[----:B------:R-:W-:-:S04]  /*3fd0*/  LEA R30, P0, R29, R18, 0x3 ;  /* 0x000000121d1e7211 */ /* 0x000fc800078018ff */
[----:B------:R-:W-:-:S05]  /*3fe0*/  LEA.HI.X R31, R29, R17, R26, 0x3, P0 ;  /* 0x000000111d1f7211 */ /* 0x000fca00000f1c1a */
[----:B------:R-:W2:Y:S04]  /*3ff0*/  LDG.E.64 R24, desc[UR10][R30.64] ;  /* 0x0000000a1e187981 */ /* 0x000ea8000c1e1b00 */
[----:B------:R1:W5:Y:S04]  /*4000*/  LDG.E.64 R22, desc[UR10][R30.64+0x800] ;  /* 0x0008000a1e167981 */ /* 0x000368000c1e1b00 */
[----:B------:R1:W5:Y:S04]  /*4010*/  LDG.E.64 R14, desc[UR10][R30.64+0x1000] ;  /* 0x0010000a1e0e7981 */ /* 0x000368000c1e1b00 */
[----:B------:R1:W5:Y:S04]  /*4020*/  LDG.E.64 R12, desc[UR10][R30.64+0x1800] ;  /* 0x0018000a1e0c7981 */ /* 0x000368000c1e1b00 */
[----:B------:R1:W5:Y:S01]  /*4030*/  LDG.E.64 R10, desc[UR10][R30.64+0x2000] ;  /* 0x0020000a1e0a7981 */ /* 0x000362000c1e1b00 */
[----:B------:R-:W-:Y:S01]  /*4040*/  IMAD.U32 R16, RZ, RZ, UR14 ;  /* 0x0000000eff107e24 */ /* 0x000fe2000f8e00ff */
[----:B------:R-:W-:Y:S01]  /*4050*/  BSSY.RECONVERGENT B2, `(.L_x_236) ;  /* 0x0000018000027945 */ /* 0x000fe20003800200 */
[----:B------:R-:W-:-:S02]  /*4060*/  IMAD.U32 R9, RZ, RZ, UR15 ;  /* 0x0000000fff097e24 */ /* 0x000fc4000f8e00ff */
[----:B------:R-:W-:Y:S01]  /*4070*/  IMAD.MOV.U32 R32, RZ, RZ, R8 ;  /* 0x000000ffff207224 */ /* 0x000fe200078e0008 */
[----:B------:R-:W-:Y:S01]  /*4080*/  IADD3 R29, P1, PT, R29, R16, RZ ;  /* 0x000000101d1d7210 */ /* 0x000fe20007f3e0ff */
[----:B------:R-:W-:Y:S02]  /*4090*/  IMAD.MOV.U32 R33, RZ, RZ, R6 ;  /* 0x000000ffff217224 */ /* 0x000fe400078e0006 */
[----:B------:R-:W-:Y:S02]  /*40a0*/  IMAD.MOV.U32 R20, RZ, RZ, R2 ;  /* 0x000000ffff147224 */ /* 0x000fe400078e0002 */
[----:B------:R-:W-:Y:S02]  /*40b0*/  IMAD.MOV.U32 R21, RZ, RZ, R3 ;  /* 0x000000ffff157224 */ /* 0x000fe400078e0003 */
[----:B------:R-:W-:Y:S01]  /*40c0*/  IMAD.X R27, R26, 0x1, R9, P1 ;  /* 0x000000011a1b7824 */ /* 0x000fe200008e0609 */
[----:B--2---:R-:W-:-:S14]  /*40d0*/  DSETP.GEU.AND P0, PT, R2, R24, PT ;  /* 0x000000180200722a */ /* 0x004fdc0003f0e000 */
[----:B-1----:R-:W-:Y:S05]  /*40e0*/  @!P0 BRA `(.L_x_237) ;  /* 0x0000000000388947 */ /* 0x002fea0003800000 */
        /* <DEDUP_REMOVED lines=14> */
.L_x_237:
[----:B0-----:R-:W-:Y:S05]  /*41d0*/  BSYNC.RECONVERGENT B2 ;  /* 0x0000000000027941 */ /* 0x001fea0003800200 */
.L_x_236:
[----:B-----5:R-:W-:Y:S01]  /*41e0*/  DSETP.GEU.AND P0, PT, R20, R22, PT ;  /* 0x000000161400722a */ /* 0x020fe20003f0e000 */
[----:B------:R-:W-:Y:S01]  /*41f0*/  IADD3 R3, P1, PT, R29, 0x100, RZ ;  /* 0x000001001d037810 */ /* 0x000fe20007f3e0ff */
[----:B------:R-:W-:Y:S01]  /*4200*/  BSSY.RECONVERGENT B2, `(.L_x_238) ;  /* 0x0000015000027945 */ /* 0x000fe20003800200 */
[----:B------:R-:W-:Y:S02]  /*4210*/  IMAD.MOV.U32 R26, RZ, RZ, R32 ;  /* 0x000000ffff1a7224 */ /* 0x000fe400078e0020 */
[----:B------:R-:W-:Y:S02]  /*4220*/  IMAD.MOV.U32 R28, RZ, RZ, R33 ;  /* 0x000000ffff1c7224 */ /* 0x000fe400078e0021 */
[----:B------:R-:W-:Y:S02]  /*4230*/  IMAD.X R2, RZ, RZ, R27, P1 ;  /* 0x000000ffff027224 */ /* 0x000fe400008e061b */
[----:B------:R-:W-:Y:S02]  /*4240*/  IMAD.MOV.U32 R24, RZ, RZ, R20 ;  /* 0x000000ffff187224 */ /* 0x000fe400078e0014 */
[----:B------:R-:W-:-:S03]  /*4250*/  IMAD.MOV.U32 R25, RZ, RZ, R21 ;  /* 0x000000ffff197224 */ /* 0x000fc600078e0015 */
        /* <DEDUP_REMOVED lines=15> */
.L_x_239:
[----:B------:R-:W-:Y:S05]  /*4350*/  BSYNC.RECONVERGENT B2 ;  /* 0x0000000000027941 */ /* 0x000fea0003800200 */
.L_x_238:
[----:B------:R-:W-:Y:S01]  /*4360*/  DSETP.GEU.AND P0, PT, R24, R14, PT ;  /* 0x0000000e1800722a */ /* 0x000fe20003f0e000 */
        /* <DEDUP_REMOVED lines=22> */
.L_x_241:
[----:B------:R-:W-:Y:S05]  /*44d0*/  BSYNC.RECONVERGENT B2 ;  /* 0x0000000000027941 */ /* 0x000fea0003800200 */
.L_x_240:
        /* <DEDUP_REMOVED lines=23> */
.L_x_243:
[----:B------:R-:W-:Y:S05]  /*4650*/  BSYNC.RECONVERGENT B2 ;  /* 0x0000000000027941 */ /* 0x000fea0003800200 */
.L_x_242:
        /* <DEDUP_REMOVED lines=23> */
.L_x_245:
[----:B------:R-:W-:Y:S05]  /*47d0*/  BSYNC.RECONVERGENT B2 ;  /* 0x0000000000027941 */ /* 0x000fea0003800200 */
.L_x_244:
[----:B------:R-:W-:Y:S01]  /*47e0*/  BAR.SYNC.DEFER_BLOCKING 0x0 ;  /* 0x0000000000007b1d */ /* 0x000fe20000010000 */
[----:B------:R-:W-:-:S05]  /*47f0*/  ISETP.NE.AND P0, PT, R7, RZ, PT ;  /* 0x000000ff0700720c */ /* 0x000fca0003f05270 */
[----:B------:R-:W-:Y:S08]  /*4800*/  BSSY.RECONVERGENT B2, `(.L_x_246) ;  /* 0x000000c000027945 */ /* 0x000ff00003800200 */
[----:B------:R-:W-:Y:S05]  /*4810*/  @P0 BRA `(.L_x_247) ;  /* 0x0000000000280947 */ /* 0x000fea0003800000 */
[----:B------:R-:W-:Y:S02]  /*4820*/  IMAD.MOV.U32 R12, RZ, RZ, 0x500 ;  /* 0x00000500ff0c7424 */ /* 0x000fe400078e00ff */
[----:B------:R-:W-:-:S05]  /*4830*/  IMAD.MOV.U32 R13, RZ, RZ, 0x0 ;  /* 0x00000000ff0d7424 */ /* 0x000fca00078e00ff */
[----:B------:R-:W2:Y:S01]  /*4840*/  ATOMG.E.ADD.64.STRONG.GPU PT, R10, desc[UR10][R4.64], R12 ;  /* 0x8000000c040a79a8 */ /* 0x000ea200081ef50a */
[----:B------:R-:W0:Y:S01]  /*4850*/  S2UR UR5, SR_CgaCtaId ;  /* 0x00000000000579c3 */ /* 0x000e220000008800 */
[----:B------:R-:W-:Y:S02]  /*4860*/  UMOV UR4, 0x400 ;  /* 0x0000040000047882 */ /* 0x000fe40000000000 */
[----:B0-----:R-:W-:-:S06]  /*4870*/  ULEA UR4, UR5, UR4, 0x18 ;  /* 0x0000000405047291 */ /* 0x001fcc000f8ec0ff */
[----:B------:R-:W-:Y:S01]  /*4880*/  IMAD.U32 R19, RZ, RZ, UR4 ;  /* 0x00000004ff137e24 */ /* 0x000fe2000f8e00ff */
[----:B--2---:R-:W-:-:S05]  /*4890*/  IADD3 R10, P0, PT, R10, UR6, RZ ;  /* 0x000000060a0a7c10 */ /* 0x004fca000ff1e0ff */
[----:B------:R-:W-:-:S05]  /*48a0*/  IMAD.X R11, RZ, RZ, R11, P0 ;  /* 0x000000ffff0b7224 */ /* 0x000fca00000e060b */
[----:B------:R0:W-:Y:S03]  /*48b0*/  STS.64 [R19+0x98], R10 ;  /* 0x0000980a13007388 */ /* 0x0001e60000000a00 */
.L_x_247:
[----:B------:R-:W-:Y:S05]  /*48c0*/  BSYNC.RECONVERGENT B2 ;  /* 0x0000000000027941 */ /* 0x000fea0003800200 */
.L_x_246:
[----:B------:R-:W-:Y:S01]  /*48d0*/  BAR.SYNC.DEFER_BLOCKING 0x0 ;  /* 0x0000000000007b1d */ /* 0x000fe20000010000 */
[----:B------:R-:W-:Y:S02]  /*48e0*/  IMAD.U32 R13, RZ, RZ, UR8 ;  /* 0x00000008ff0d7e24 */ /* 0x000fe4000f8e00ff */
[----:B------:R-:W-:-:S03]  /*48f0*/  IMAD.U32 R12, RZ, RZ, UR9 ;  /* 0x00000009ff0c7e24 */ /* 0x000fc6000f8e00ff */
[----:B0-----:R-:W0:Y:S02]  /*4900*/  LDS.64 R10, [R19+0x98] ;  /* 0x00009800130a7984 */ /* 0x001e240000000a00 */
[----:B0-----:R-:W-:-:S04]  /*4910*/  IADD3 R14, P1, PT, R10, 0x500, RZ ;  /* 0x000005000a0e7810 */ /* 0x001fc80007f3e0ff */
[----:B------:R-:W-:Y:S01]  /*4920*/  ISETP.GT.U32.AND P0, PT, R14, R13, PT ;  /* 0x0000000d0e00720c */ /* 0x000fe20003f04070 */
[----:B------:R-:W-:-:S05]  /*4930*/  IMAD.X R15, RZ, RZ, R11, P1 ;  /* 0x000000ffff0f7224 */ /* 0x000fca00008e060b */
[----:B------:R-:W-:-:S13]  /*4940*/  ISETP.GT.AND.EX P0, PT, R15, R12, PT, P0 ;  /* 0x0000000c0f00720c */ /* 0x000fda0003f04300 */
[----:B------:R-:W-:Y:S05]  /*4950*/  @!P0 BRA `(.L_x_248) ;  /* 0xfffffff4008c8947 */ /* 0x000fea000383ffff */
[----:B------:R-:W-:Y:S05]  /*4960*/  BSYNC.RECONVERGENT B1 ;  /* 0x0000000000017941 */ /* 0x000fea0003800200 */
.L_x_235:
[----:B------:R-:W-:Y:S01]  /*4970*/  ISETP.GE.U32.AND P0, PT, R10, R13, PT ;  /* 0x0000000d0a00720c */ /* 0x000fe20003f06070 */
[----:B------:R-:W-:Y:S03]  /*4980*/  BSSY.RECONVERGENT B1, `(.L_x_232) ;  /* 0x00000ad000017945 */ /* 0x000fe60003800200 */
[----:B------:R-:W-:-:S13]  /*4990*/  ISETP.GE.AND.EX P0, PT, R11, R12, PT, P0 ;  /* 0x0000000c0b00720c */ /* 0x000fda0003f06300 */
[----:B------:R-:W-:Y:S05]  /*49a0*/  @P0 BRA `(.L_x_249) ;  /* 0x0000000800a80947 */ /* 0x000fea0003800000 */
[----:B------:R-:W-:-:S05]  /*49b0*/  IMAD.IADD R4, R13, 0x1, -R10 ;  /* 0x000000010d047824 */ /* 0x000fca00078e0a0a */
[----:B------:R-:W-:-:S13]  /*49c0*/  ISETP.GE.AND P0, PT, R7, R4, PT ;  /* 0x000000040700720c */ /* 0x000fda0003f06270 */
[----:B------:R-:W-:Y:S05]  /*49d0*/  @P0 BRA `(.L_x_249) ;  /* 0x00000008009c0947 */ /* 0x000fea0003800000 */
[----:B------:R-:W-:Y:S01]  /*49e0*/  LOP3.LUT R5, RZ, R7, RZ, 0x33, !PT ;  /* 0x00000007ff057212 */ /* 0x000fe200078e33ff */
[----:B------:R-:W-:Y:S03]  /*49f0*/  BSSY.RECONVERGENT B2, `(.L_x_250) ;  /* 0x0000031000027945 */ /* 0x000fe60003800200 */
[----:B------:R-:W-:-:S04]  /*4a00*/  IADD3 R20, PT, PT, -R10, R13, R5 ;  /* 0x0000000d0a147210 */ /* 0x000fc80007ffe105 */
[----:B------:R-:W-:-:S04]  /*4a10*/  LOP3.LUT R5, R20, 0x300, RZ, 0xc0, !PT ;  /* 0x0000030014057812 */ /* 0x000fc800078ec0ff */
[----:B------:R-:W-:Y:S01]  /*4a20*/  ISETP.NE.AND P0, PT, R5, 0x300, PT ;  /* 0x000003000500780c */ /* 0x000fe20003f05270 */
[----:B------:R-:W-:-:S12]  /*4a30*/  IMAD.MOV.U32 R5, RZ, RZ, R7 ;  /* 0x000000ffff057224 */ /* 0x000fd800078e0007 */
[----:B------:R-:W-:Y:S05]  /*4a40*/  @!P0 BRA `(.L_x_251) ;  /* 0x0000000000ac8947 */ /* 0x000fea0003800000 */
[----:B------:R-:W-:Y:S02]  /*4a50*/  IADD3 R19, P0, PT, R7, R10, RZ ;  /* 0x0000000a07137210 */ /* 0x000fe40007f1e0ff */
[----:B------:R-:W-:Y:S02]  /*4a60*/  LEA.HI R5, R20, 0x1, RZ, 0x18 ;  /* 0x0000000114057811 */ /* 0x000fe400078fc0ff */
[C---:B------:R-:W-:Y:S01]  /*4a70*/  LEA R18, P1, R19.reuse, R18, 0x3 ;  /* 0x0000001213127211 */ /* 0x040fe200078218ff */
[----:B------:R-:W-:Y:S01]  /*4a80*/  IMAD.X R14, RZ, RZ, R11, P0 ;  /* 0x000000ffff0e7224 */ /* 0x000fe200000e060b */
[----:B------:R-:W-:Y:S02]  /*4a90*/  IADD3 R21, P0, PT, R19, R16, RZ ;  /* 0x0000001013157210 */ /* 0x000fe40007f1e0ff */
[----:B------:R-:W-:Y:S01]  /*4aa0*/  LOP3.LUT R12, R5, 0x3, RZ, 0xc0, !PT ;  /* 0x00000003050c7812 */ /* 0x000fe200078ec0ff */
[----:B------:R-:W-:Y:S01]  /*4ab0*/  IMAD.MOV.U32 R5, RZ, RZ, R7 ;  /* 0x000000ffff057224 */ /* 0x000fe200078e0007 */
[----:B------:R-:W-:Y:S01]  /*4ac0*/  LEA.HI.X R19, R19, R17, R14, 0x3, P1 ;  /* 0x0000001113137211 */ /* 0x000fe200008f1c0e */
[----:B------:R-:W-:-:S02]  /*4ad0*/  IMAD.X R23, R14, 0x1, R9, P0 ;  /* 0x000000010e177824 */ /* 0x000fc400000e0609 */
[----:B------:R-:W-:-:S07]  /*4ae0*/  IMAD.MOV R9, RZ, RZ, -R12 ;  /* 0x000000ffff097224 */ /* 0x000fce00078e0a0c */
.L_x_254:
[----:B------:R-:W-:Y:S02]  /*4af0*/  IMAD.MOV.U32 R12, RZ, RZ, R18 ;  /* 0x000000ffff0c7224 */ /* 0x000fe400078e0012 */
[----:B------:R-:W-:-:S06]  /*4b00*/  IMAD.MOV.U32 R13, RZ, RZ, R19 ;  /* 0x000000ffff0d7224 */ /* 0x000fcc00078e0013 */
[----:B------:R-:W2:Y:S01]  /*4b10*/  LDG.E.64 R12, desc[UR10][R12.64] ;  /* 0x0000000a0c0c7981 */ /* 0x000ea2000c1e1b00 */
[----:B------:R-:W-:Y:S01]  /*4b20*/  VIADD R9, R9, 0x1 ;  /* 0x0000000109097836 */ /* 0x000fe20000000000 */
[----:B------:R-:W-:Y:S01]  /*4b30*/  BSSY.RECONVERGENT B3, `(.L_x_252) ;  /* 0x0000017000037945 */ /* 0x000fe20003800200 */
[----:B------:R-:W-:-:S03]  /*4b40*/  IADD3 R18, P3, PT, R18, 0x800, RZ ;  /* 0x0000080012127810 */ /* 0x000fc60007f7e0ff */
[----:B------:R-:W-:Y:S01]  /*4b50*/  ISETP.NE.AND P2, PT, R9, RZ, PT ;  /* 0x000000ff0900720c */ /* 0x000fe20003f45270 */
[----:B--2---:R-:W-:-:S14]  /*4b60*/  DSETP.GEU.AND P0, PT, R2, R12, PT ;  /* 0x0000000c0200722a */ /* 0x004fdc0003f0e000 */
        /* <DEDUP_REMOVED lines=19> */
.L_x_253:
[----:B------:R-:W-:Y:S05]  /*4ca0*/  BSYNC.RECONVERGENT B3 ;  /* 0x0000000000037941 */ /* 0x000fea0003800200 */
.L_x_252:
[----:B------:R-:W-:Y:S01]  /*4cb0*/  IADD3 R21, P0, PT, R21, 0x100, RZ ;  /* 0x0000010015157810 */ /* 0x000fe20007f1e0ff */
[----:B------:R-:W-:Y:S02]  /*4cc0*/  VIADD R5, R5, 0x100 ;  /* 0x0000010005057836 */ /* 0x000fe40000000000 */
[----:B------:R-:W-:Y:S02]  /*4cd0*/  IMAD.X R19, RZ, RZ, R19, P3 ;  /* 0x000000ffff137224 */ /* 0x000fe400018e0613 */
[----:B------:R-:W-:Y:S01]  /*4ce0*/  IMAD.X R23, RZ, RZ, R23, P0 ;  /* 0x000000ffff177224 */ /* 0x000fe200000e0617 */
[----:B------:R-:W-:Y:S07]  /*4cf0*/  @P2 BRA `(.L_x_254) ;  /* 0xfffffffc007c2947 */ /* 0x000fee000383ffff */
.L_x_251:
[----:B------:R-:W-:Y:S05]  /*4d00*/  BSYNC.RECONVERGENT B2 ;  /* 0x0000000000027941 */ /* 0x000fea0003800200 */
.L_x_250:
[----:B------:R-:W-:-:S13]  /*4d10*/  ISETP.GE.U32.AND P0, PT, R20, 0x300, PT ;  /* 0x000003001400780c */ /* 0x000fda0003f06070 */
[----:B------:R-:W-:Y:S05]  /*4d20*/  @!P0 BRA `(.L_x_249) ;  /* 0x0000000400c88947 */ /* 0x000fea0003800000 */
[----:B------:R-:W0:Y:S01]  /*4d30*/  LDC.64 R14, c[0x0][0x380] ;  /* 0x0000e000ff0e7b82 */ /* 0x000e220000000a00 */
[----:B------:R-:W-:-:S07]  /*4d40*/  VIADD R5, R5, 0x200 ;  /* 0x0000020005057836 */ /* 0x000fce0000000000 */
[----:B------:R-:W1:Y:S02]  /*4d50*/  LDC.64 R16, c[0x0][0x388] ;  /* 0x0000e200ff107b82 */ /* 0x000e640000000a00 */
.L_x_263:
[----:B------:R-:W-:-:S05]  /*4d60*/  VIADD R9, R5, 0xfffffe00 ;  /* 0xfffffe0005097836 */ /* 0x000fca0000000000 */
[----:B------:R-:W-:-:S05]  /*4d70*/  IADD3 R23, P0, PT, R9, R10, RZ ;  /* 0x0000000a09177210 */ /* 0x000fca0007f1e0ff */
[----:B------:R-:W-:Y:S01]  /*4d80*/  IMAD.X R30, RZ, RZ, R11, P0 ;  /* 0x000000ffff1e7224 */ /* 0x000fe200000e060b */
[----:B0-----:R-:W-:-:S04]  /*4d90*/  LEA R26, P0, R23, R14, 0x3 ;  /* 0x0000000e171a7211 */ /* 0x001fc800078018ff */
[----:B------:R-:W-:-:S05]  /*4da0*/  LEA.HI.X R27, R23, R15, R30, 0x3, P0 ;  /* 0x0000000f171b7211 */ /* 0x000fca00000f1c1e */
[----:B------:R-:W2:Y:S04]  /*4db0*/  LDG.E.64 R24, desc[UR10][R26.64] ;  /* 0x0000000a1a187981 */ /* 0x000ea8000c1e1b00 */
[----:B------:R0:W5:Y:S04]  /*4dc0*/  LDG.E.64 R20, desc[UR10][R26.64+0x800] ;  /* 0x0008000a1a147981 */ /* 0x000168000c1e1b00 */
        /* <DEDUP_REMOVED lines=26> */
.L_x_256:
[----:B------:R-:W-:Y:S05]  /*4f70*/  BSYNC.RECONVERGENT B2 ;  /* 0x0000000000027941 */ /* 0x000fea0003800200 */
.L_x_255:
[----:B-----5:R-:W-:Y:S01]  /*4f80*/  DSETP.GEU.AND P0, PT, R22, R20, PT ;  /* 0x000000141600722a */ /* 0x020fe20003f0e000 */
[----:B------:R-:W-:Y:S01]  /*4f90*/  IADD3 R24, P1, P2, R10, R16, R29 ;  /* 0x000000100a187210 */ /* 0x000fe20007a3e01d */
[----:B------:R-:W-:Y:S01]  /*4fa0*/  BSSY.RECONVERGENT B2, `(.L_x_257) ;  /* 0x0000016000027945 */ /* 0x000fe20003800200 */
[----:B------:R-:W-:Y:S02]  /*4fb0*/  VIADD R25, R5, 0x100 ;  /* 0x0000010005197836 */ /* 0x000fe40000000000 */
[----:B------:R-:W-:Y:S01]  /*4fc0*/  IADD3.X R27, PT, PT, R11, R17, RZ, P1, P2 ;  /* 0x000000110b1b7210 */ /* 0x000fe20000fe44ff */
[----:B------:R-:W-:Y:S02]  /*4fd0*/  IMAD.MOV.U32 R6, RZ, RZ, R9 ;  /* 0x000000ffff067224 */ /* 0x000fe400078e0009 */
[----:B------:R-:W-:Y:S02]  /*4fe0*/  IMAD.MOV.U32 R8, RZ, RZ, R28 ;  /* 0x000000ffff087224 */ /* 0x000fe400078e001c */
        /* <DEDUP_REMOVED lines=17> */
.L_x_258:
[----:B------:R-:W-:Y:S05]  /*5100*/  BSYNC.RECONVERGENT B2 ;  /* 0x0000000000027941 */ /* 0x000fea0003800200 */
.L_x_257:
[----:B------:R-:W-:Y:S01]  /*5110*/  DSETP.GEU.AND P0, PT, R2, R12, PT ;  /* 0x0000000c0200722a */ /* 0x000fe20003f0e000 */
[CC--:B------:R-:W-:Y:S01]  /*5120*/  IADD3 R23, P1, P4, R10.reuse, R16.reuse, R5 ;  /* 0x000000100a177210 */ /* 0x0c0fe20007c3e005 */
[----:B------:R-:W-:Y:S01]  /*5130*/  BSSY.RECONVERGENT B2, `(.L_x_259) ;  /* 0x0000016000027945 */ /* 0x000fe20003800200 */
[----:B------:R-:W-:Y:S01]  /*5140*/  IADD3 R24, P2, P3, R10, R16, R25 ;  /* 0x000000100a187210 */ /* 0x000fe20007b5e019 */
[----:B------:R-:W-:Y:S01]  /*5150*/  IMAD.MOV.U32 R9, RZ, RZ, R6 ;  /* 0x000000ffff097224 */ /* 0x000fe200078e0006 */
        /* <DEDUP_REMOVED lines=19> */
.L_x_260:
[----:B------:R-:W-:Y:S05]  /*5290*/  BSYNC.RECONVERGENT B2 ;  /* 0x0000000000027941 */ /* 0x000fea0003800200 */
.L_x_259:
[----:B------:R-:W-:Y:S01]  /*52a0*/  DSETP.GEU.AND P0, PT, R20, R18, PT ;  /* 0x000000121400722a */ /* 0x000fe20003f0e000 */
[----:B------:R-:W-:Y:S01]  /*52b0*/  BSSY.RECONVERGENT B2, `(.L_x_261) ;  /* 0x0000015000027945 */ /* 0x000fe20003800200 */
[----:B------:R-:W-:Y:S01]  /*52c0*/  IADD3.X R13, PT, PT, R11, R17, RZ, P2, P3 ;  /* 0x000000110b0d7210 */ /* 0x000fe200017e64ff */
[----:B------:R-:W-:Y:S02]  /*52d0*/  IMAD.MOV.U32 R8, RZ, RZ, R9 ;  /* 0x000000ffff087224 */ /* 0x000fe400078e0009 */
[----:B------:R-:W-:Y:S02]  /*52e0*/  IMAD.MOV.U32 R6, RZ, RZ, R22 ;  /* 0x000000ffff067224 */ /* 0x000fe400078e0016 */
[----:B------:R-:W-:Y:S02]  /*52f0*/  IMAD.MOV.U32 R2, RZ, RZ, R20 ;  /* 0x000000ffff027224 */ /* 0x000fe400078e0014 */
[----:B------:R-:W-:-:S05]  /*5300*/  IMAD.MOV.U32 R3, RZ, RZ, R21 ;  /* 0x000000ffff037224 */ /* 0x000fca00078e0015 */
        /* <DEDUP_REMOVED lines=15> */
.L_x_262:
[----:B------:R-:W-:Y:S05]  /*5400*/  BSYNC.RECONVERGENT B2 ;  /* 0x0000000000027941 */ /* 0x000fea0003800200 */
.L_x_261:
[C---:B------:R-:W-:Y:S02]  /*5410*/  VIADD R9, R5.reuse, 0x200 ;  /* 0x0000020005097836 */ /* 0x040fe40000000000 */
[----:B------:R-:W-:-:S03]  /*5420*/  VIADD R5, R5, 0x400 ;  /* 0x0000040005057836 */ /* 0x000fc60000000000 */
[----:B------:R-:W-:-:S13]  /*5430*/  ISETP.GE.AND P0, PT, R9, R4, PT ;  /* 0x000000040900720c */ /* 0x000fda0003f06270 */
[----:B------:R-:W-:Y:S05]  /*5440*/  @!P0 BRA `(.L_x_263) ;  /* 0xfffffff800448947 */ /* 0x000fea000383ffff */
.L_x_249:
[----:B------:R-:W-:Y:S05]  /*5450*/  BSYNC.RECONVERGENT B1 ;  /* 0x0000000000017941 */ /* 0x000fea0003800200 */
.L_x_232:
        /* <DEDUP_REMOVED lines=27> */
.L_x_265:
[----:B------:R-:W-:Y:S05]  /*5610*/  BSYNC.RECONVERGENT B1 ;  /* 0x0000000000017941 */ /* 0x000fea0003800200 */
.L_x_264:
        /* <DEDUP_REMOVED lines=26> */
.L_x_267:
[----:B------:R-:W-:Y:S05]  /*57c0*/  BSYNC.RECONVERGENT B1 ;  /* 0x0000000000017941 */ /* 0x000fea0003800200 */
.L_x_266:
        /* <DEDUP_REMOVED lines=26> */
.L_x_269:
[----:B------:R-:W-:Y:S05]  /*5970*/  BSYNC.RECONVERGENT B1 ;  /* 0x0000000000017941 */ /* 0x000fea0003800200 */
.L_x_268:
        /* <DEDUP_REMOVED lines=26> */
.L_x_271:
[----:B------:R-:W-:Y:S05]  /*5b20*/  BSYNC.RECONVERGENT B1 ;  /* 0x0000000000017941 */ /* 0x000fea0003800200 */
.L_x_270:
        /* <DEDUP_REMOVED lines=27> */
.L_x_273:
[----:B------:R-:W-:Y:S05]  /*5ce0*/  BSYNC.RECONVERGENT B1 ;  /* 0x0000000000017941 */ /* 0x000fea0003800200 */
.L_x_272:
        /* <DEDUP_REMOVED lines=10> */
.L_x_275:
[----:B------:R-:W-:Y:S05]  /*5d90*/  BSYNC.RECONVERGENT B1 ;  /* 0x0000000000017941 */ /* 0x000fea0003800200 */
.L_x_274:
        /* <DEDUP_REMOVED lines=31> */
.L_x_277:
[----:B------:R-:W-:Y:S05]  /*5f90*/  BSYNC.RECONVERGENT B1 ;  /* 0x0000000000017941 */ /* 0x000fea0003800200 */
.L_x_276:
        /* <DEDUP_REMOVED lines=24> */
.L_x_279:
[----:B------:R-:W-:Y:S05]  /*6120*/  BSYNC.RECONVERGENT B1 ;  /* 0x0000000000017941 */ /* 0x000fea0003800200 */
.L_x_278:
        /* <DEDUP_REMOVED lines=21> */
.L_x_281:
[----:B------:R-:W-:Y:S05]  /*6280*/  BSYNC.RECONVERGENT B1 ;  /* 0x0000000000017941 */ /* 0x000fea0003800200 */
.L_x_280:
        /* <DEDUP_REMOVED lines=21> */
.L_x_283:
[----:B------:R-:W-:Y:S05]  /*63e0*/  BSYNC.RECONVERGENT B1 ;  /* 0x0000000000017941 */ /* 0x000fea0003800200 */
.L_x_282:
        /* <DEDUP_REMOVED lines=21> */
.L_x_285:
[----:B------:R-:W-:Y:S05]  /*6540*/  BSYNC.RECONVERGENT B1 ;  /* 0x0000000000017941 */ /* 0x000fea0003800200 */
.L_x_284:
        /* <DEDUP_REMOVED lines=21> */
.L_x_287:
[----:B------:R-:W-:Y:S05]  /*66a0*/  BSYNC.RECONVERGENT B1 ;  /* 0x0000000000017941 */ /* 0x000fea0003800200 */
.L_x_286:
        /* <DEDUP_REMOVED lines=19> */
.L_x_191:
[----:B------:R-:W-:Y:S05]  /*67e0*/  BSYNC.RECONVERGENT B0 ;  /* 0x0000000000007941 */ /* 0x000fea0003800200 */
.L_x_158:
[----:B------:R-:W-:Y:S05]  /*67f0*/  @P1 EXIT ;  /* 0x000000000000194d */ /* 0x000fea0003800000 */
[----:B01----:R-:W0:Y:S02]  /*6800*/  LDC.64 R4, c[0x0][0x390] ;  /* 0x0000e400ff047b82 */ /* 0x003e240000000a00 */
[----:B0-----:R-:W-:-:S05]  /*6810*/  IMAD.WIDE.U32 R4, R0, 0x10, R4 ;  /* 0x0000001000047825 */ /* 0x001fca00078e0004 */
[----:B------:R-:W-:Y:S04]  /*6820*/  STG.E.64 desc[UR10][R4.64], R2 ;  /* 0x0000000204007986 */ /* 0x000fe8000c101b0a */
[----:B---34-:R-:W-:Y:S01]  /*6830*/  STG.E.64 desc[UR10][R4.64+0x8], R16 ;  /* 0x0000081004007986 */ /* 0x018fe2000c101b0a */
[----:B------:R-:W-:Y:S05]  /*6840*/  EXIT ;  /* 0x000000000000794d */ /* 0x000fea0003800000 */
.L_x_288:
        /* <DEDUP_REMOVED lines=11> */
.L_x_848:


//--------------------- .text._ZN6thrust24THRUST_300001_SM_1000_NS8cuda_cub4core6detail13_kernel_agentINS1_8__reduce11ReduceAgentINS0_12zip_iteratorIN4cuda3std3__45tupleIJNS0_6detail15normal_iteratorINS0_10device_ptrIdEEEENS0_17counting_iteratorIlNS0_11use_defaultESI_SI_EEEEEEEPNSB_IJdlEEESM_lNS1_9__extrema9arg_min_fIdlNSA_4lessIdEEEEEEJSL_SN_lSS_EEEvDpT0_ --------------------------
	.section	.text._ZN6thrust24THRUST_300001_SM_1000_NS8cuda_cub4core6detail13_kernel_agentINS1_8__reduce11ReduceAgentINS0_12zip_iteratorIN4cuda3std3__45tupleIJNS0_6detail15normal_iteratorINS0_10device_ptrIdEEEENS0_17counting_iteratorIlNS0_11use_defaultESI_SI_EEEEEEEPNSB_IJdlEEESM_lNS1_9__extrema9arg_min_fIdlNSA_4lessIdEEEEEEJSL_SN_lSS_EEEvDpT0_,"ax",@progbits
	.align	128
        .global         _ZN6thrust24THRUST_300001_SM_1000_NS8cuda_cub4core6detail13_kernel_agentINS1_8__reduce11ReduceAgentINS0_12zip_iteratorIN4cuda3std3__45tupleIJNS0_6detail15normal_iteratorINS0_10device_ptrIdEEEENS0_17counting_iteratorIlNS0_11use_defaultESI_SI_EEEEEEEPNSB_IJdlEEESM_lNS1_9__extrema9arg_min_fIdlNSA_4lessIdEEEEEEJSL_SN_lSS_EEEvDpT0_
        .type           _ZN6thrust24THRUST_300001_SM_1000_NS8cuda_cub4core6detail13_kernel_agentINS1_8__reduce11ReduceAgentINS0_12zip_iteratorIN4cuda3std3__45tupleIJNS0_6detail15normal_iteratorINS0_10device_ptrIdEEEENS0_17counting_iteratorIlNS0_11use_defaultESI_SI_EEEEEEEPNSB_IJdlEEESM_lNS1_9__extrema9arg_min_fIdlNSA_4lessIdEEEEEEJSL_SN_lSS_EEEvDpT0_,@function
        .size           _ZN6thrust24THRUST_300001_SM_1000_NS8cuda_cub4core6detail13_kernel_agentINS1_8__reduce11ReduceAgentINS0_12zip_iteratorIN4cuda3std3__45tupleIJNS0_6detail15normal_iteratorINS0_10device_ptrIdEEEENS0_17counting_iteratorIlNS0_11use_defaultESI_SI_EEEEEEEPNSB_IJdlEEESM_lNS1_9__extrema9arg_min_fIdlNSA_4lessIdEEEEEEJSL_SN_lSS_EEEvDpT0_,(.L_x_849 - _ZN6thrust24THRUST_300001_SM_1000_NS8cuda_cub4core6detail13_kernel_agentINS1_8__reduce11ReduceAgentINS0_12zip_iteratorIN4cuda3std3__45tupleIJNS0_6detail15normal_iteratorINS0_10device_ptrIdEEEENS0_17counting_iteratorIlNS0_11use_defaultESI_SI_EEEEEEEPNSB_IJdlEEESM_lNS1_9__extrema9arg_min_fIdlNSA_4lessIdEEEEEEJSL_SN_lSS_EEEvDpT0_)
        .other          _ZN6thrust24THRUST_300001_SM_1000_NS8cuda_cub4core6detail13_kernel_agentINS1_8__reduce11ReduceAgentINS0_12zip_iteratorIN4cuda3std3__45tupleIJNS0_6detail15normal_iteratorINS0_10device_ptrIdEEEENS0_17counting_iteratorIlNS0_11use_defaultESI_SI_EEEEEEEPNSB_IJdlEEESM_lNS1_9__extrema9arg_min_fIdlNSA_4lessIdEEEEEEJSL_SN_lSS_EEEvDpT0_,@"STO_CUDA_ENTRY STV_DEFAULT"
_ZN6thrust24THRUST_300001_SM_1000_NS8cuda_cub4core6detail13_kernel_agentINS1_8__reduce11ReduceAgentINS0_12zip_iteratorIN4cuda3std3__45tupleIJNS0_6detail15normal_iteratorINS0_10device_ptrIdEEEENS0_17counting_iteratorIlNS0_11use_defaultESI_SI_EEEEEEEPNSB_IJdlEEESM_lNS1_9__extrema9arg_min_fIdlNSA_4lessIdEEEEEEJSL_SN_lSS_EEEvDpT0_:
.text._ZN6thrust24THRUST_300001_SM_1000_NS8cuda_cub4core6detail13_kernel_agentINS1_8__reduce11ReduceAgentINS0_12zip_iteratorIN4cuda3std3__45tupleIJNS0_6detail15normal_iteratorINS0_10device_ptrIdEEEENS0_17counting_iteratorIlNS0_11use_defaultESI_SI_EEEEEEEPNSB_IJdlEEESM_lNS1_9__extrema9arg_min_fIdlNSA_4lessIdEEEEEEJSL_SN_lSS_EEEvDpT0_:
[----:B------:R-:W-:Y:S01]  /*0000*/  LDC R1, c[0x0][0x37c] ;  /* 0x0000df00ff017b82 */ /* 0x000fe20000000800 */
[----:B------:R-:W0:Y:S02]  /*0010*/  LDCU.64 UR4, c[0x0][0x398] ;  /* 0x00007300ff0477ac */ /* 0x000e240008000a00 */
[----:B0-----:R-:W-:-:S04]  /*0020*/  ISETP.NE.U32.AND P0, PT, RZ, UR4, PT ;  /* 0x00000004ff007c0c */ /* 0x001fc8000bf05070 */
[----:B------:R-:W-:-:S13]  /*0030*/  ISETP.NE.AND.EX P0, PT, RZ, UR5, PT, P0 ;  /* 0x00000005ff007c0c */ /* 0x000fda000bf05300 */
[----:B------:R-:W-:Y:S05]  /*0040*/  @!P0 EXIT ;  /* 0x000000000000894d */ /* 0x000fea0003800000 */
[----:B------:R-:W-:Y:S01]  /*0050*/  UISETP.GT.U32.AND UP0, UPT, UR4, 0x4ff, UPT ;  /* 0x000004ff0400788c */ /* 0x000fe2000bf04070 */
[----:B------:R-:W-:Y:S01]  /*0060*/  BSSY.RECONVERGENT B0, `(.L_x_289) ;  /* 0x0000626000007945 */ /* 0x000fe20003800200 */
[----:B------:R-:W0:Y:S02]  /*0070*/  LDCU.64 UR8, c[0x0][0x358] ;  /* 0x00006b00ff0877ac */ /* 0x000e240008000a00 */
[----:B------:R-:W-:-:S09]  /*0080*/  UISETP.GT.AND.EX UP0, UPT, UR5, URZ, UPT, UP0 ;  /* 0x000000ff0500728c */ /* 0x000fd2000bf04300 */
        /* <DEDUP_REMOVED lines=9> */
[----:B------:R-:W1:Y:S01]  /*0120*/  LDC.64 R2, c[0x0][0x380] ;  /* 0x0000e000ff027b82 */ /* 0x000e620000000a00 */
[----:B------:R-:W2:Y:S01]  /*0130*/  LDCU.64 UR6, c[0x0][0x388] ;  /* 0x00007100ff0677ac */ /* 0x000ea20008000a00 */
[----:B-1----:R-:W-:-:S06]  /*0140*/  IMAD.WIDE.U32 R2, R0, 0x8, R2 ;  /* 0x0000000800027825 */ /* 0x002fcc00078e0002 */
[----:B0-----:R-:W5:Y:S01]  /*0150*/  LDG.E.64 R2, desc[UR8][R2.64] ;  /* 0x0000000802027981 */ /* 0x001f62000c1e1b00 */
[C---:B--2---:R-:W-:Y:S01]  /*0160*/  IADD3 R9, P0, PT, R0.reuse, UR6, RZ ;  /* 0x0000000600097c10 */ /* 0x044fe2000ff1e0ff */
[----:B------:R-:W-:-:S04]  /*0170*/  VIADD R10, R0, 0x100 ;  /* 0x00000100000a7836 */ /* 0x000fc80000000000 */
[----:B------:R-:W-:-:S08]  /*0180*/  IMAD.X R8, RZ, RZ, UR7, P0 ;  /* 0x00000007ff087e24 */ /* 0x000fd000080e06ff */
.L_x_292:
[----:B0-----:R-:W-:Y:S05]  /*0190*/  BSYNC.RECONVERGENT B1 ;  /* 0x0000000000017941 */ /* 0x001fea0003800200 */
.L_x_291:
        /* <DEDUP_REMOVED lines=9> */
[----:B------:R-:W0:Y:S01]  /*0230*/  LDC.64 R4, c[0x0][0x380] ;  /* 0x0000e000ff047b82 */ /* 0x000e220000000a00 */
[----:B------:R-:W1:Y:S01]  /*0240*/  LDCU.64 UR6, c[0x0][0x388] ;  /* 0x00007100ff0677ac */ /* 0x000e620008000a00 */
[----:B------:R-:W-:-:S04]  /*0250*/  LEA.HI R6, R18, 0x1, RZ, 0x18 ;  /* 0x0000000112067811 */ /* 0x000fc800078fc0ff */
[----:B------:R-:W-:-:S05]  /*0260*/  LOP3.LUT R6, R6, 0x3, RZ, 0xc0, !PT ;  /* 0x0000000306067812 */ /* 0x000fca00078ec0ff */
[----:B------:R-:W-:Y:S01]  /*0270*/  IMAD.MOV R6, RZ, RZ, -R6 ;  /* 0x000000ffff067224 */ /* 0x000fe200078e0a06 */
[C---:B-1----:R-:W-:Y:S01]  /*0280*/  IADD3 R17, P0, PT, R10.reuse, UR6, RZ ;  /* 0x000000060a117c10 */ /* 0x042fe2000ff1e0ff */
[----:B0-----:R-:W-:-:S04]  /*0290*/  IMAD.WIDE.U32 R4, R10, 0x8, R4 ;  /* 0x000000080a047825 */ /* 0x001fc800078e0004 */
[----:B------:R-:W-:Y:S02]  /*02a0*/  IMAD.MOV.U32 R14, RZ, RZ, R4 ;  /* 0x000000ffff0e7224 */ /* 0x000fe400078e0004 */
[----:B------:R-:W-:Y:S02]  /*02b0*/  IMAD.MOV.U32 R15, RZ, RZ, R5 ;  /* 0x000000ffff0f7224 */ /* 0x000fe400078e0005 */
[----:B------:R-:W-:-:S07]  /*02c0*/  IMAD.X R16, RZ, RZ, UR7, P0 ;  /* 0x00000007ff107e24 */ /* 0x000fce00080e06ff */
.L_x_299:
        /* <DEDUP_REMOVED lines=27> */
.L_x_298:
[----:B------:R-:W-:Y:S05]  /*0480*/  BSYNC.RECONVERGENT B3 ;  /* 0x0000000000037941 */ /* 0x000fea0003800200 */
.L_x_297:
[----:B------:R-:W-:Y:S01]  /*0490*/  IADD3 R17, P0, PT, R17, 0x100, RZ ;  /* 0x0000010011117810 */ /* 0x000fe20007f1e0ff */
[----:B------:R-:W-:Y:S02]  /*04a0*/  VIADD R10, R10, 0x100 ;  /* 0x000001000a0a7836 */ /* 0x000fe40000000000 */
[----:B------:R-:W-:Y:S02]  /*04b0*/  IMAD.X R15, RZ, RZ, R15, P3 ;  /* 0x000000ffff0f7224 */ /* 0x000fe400018e060f */
[----:B------:R-:W-:Y:S01]  /*04c0*/  IMAD.X R16, RZ, RZ, R16, P0 ;  /* 0x000000ffff107224 */ /* 0x000fe200000e0610 */
[----:B------:R-:W-:Y:S07]  /*04d0*/  @P2 BRA `(.L_x_299) ;  /* 0xfffffffc007c2947 */ /* 0x000fee000383ffff */
.L_x_296:
[----:B------:R-:W-:Y:S05]  /*04e0*/  BSYNC.RECONVERGENT B2 ;  /* 0x0000000000027941 */ /* 0x000fea0003800200 */
.L_x_295:
[----:B------:R-:W-:-:S13]  /*04f0*/  ISETP.GE.U32.AND P0, PT, R18, 0x300, PT ;  /* 0x000003001200780c */ /* 0x000fda0003f06070 */
[----:B------:R-:W-:Y:S05]  /*0500*/  @!P0 BRA `(.L_x_294) ;  /* 0x0000000400bc8947 */ /* 0x000fea0003800000 */
[----:B------:R-:W0:Y:S01]  /*0510*/  LDC.64 R4, c[0x0][0x380] ;  /* 0x0000e000ff047b82 */ /* 0x000e220000000a00 */
[----:B------:R-:W-:-:S07]  /*0520*/  VIADD R20, R10, 0x200 ;  /* 0x000002000a147836 */ /* 0x000fce0000000000 */
[----:B------:R-:W1:Y:S02]  /*0530*/  LDC.64 R6, c[0x0][0x388] ;  /* 0x0000e200ff067b82 */ /* 0x000e640000000a00 */
.L_x_308:
[----:B------:R-:W-:-:S04]  /*0540*/  VIADD R23, R20, 0xfffffe00 ;  /* 0xfffffe0014177836 */ /* 0x000fc80000000000 */
[----:B0-----:R-:W-:-:S05]  /*0550*/  IMAD.WIDE R24, R23, 0x8, R4 ;  /* 0x0000000817187825 */ /* 0x001fca00078e0204 */
[----:B------:R-:W2:Y:S04]  /*0560*/  LDG.E.64 R18, desc[UR8][R24.64] ;  /* 0x0000000818127981 */ /* 0x000ea8000c1e1b00 */
[----:B-----5:R0:W5:Y:S04]  /*0570*/  LDG.E.64 R14, desc[UR8][R24.64+0x800] ;  /* 0x00080008180e7981 */ /* 0x020168000c1e1b00 */
[----:B------:R0:W5:Y:S04]  /*0580*/  LDG.E.64 R12, desc[UR8][R24.64+0x1000] ;  /* 0x00100008180c7981 */ /* 0x000168000c1e1b00 */
[----:B------:R0:W5:Y:S01]  /*0590*/  LDG.E.64 R10, desc[UR8][R24.64+0x1800] ;  /* 0x00180008180a7981 */ /* 0x000162000c1e1b00 */
[----:B-1----:R-:W-:Y:S01]  /*05a0*/  IADD3 R26, P1, PT, R23, R6, RZ ;  /* 0x00000006171a7210 */ /* 0x002fe20007f3e0ff */
[----:B------:R-:W-:Y:S01]  /*05b0*/  BSSY.RECONVERGENT B2, `(.L_x_300) ;  /* 0x0000016000027945 */ /* 0x000fe20003800200 */
[----:B------:R-:W-:-:S02]  /*05c0*/  IMAD.MOV.U32 R21, RZ, RZ, R9 ;  /* 0x000000ffff157224 */ /* 0x000fc400078e0009 */
[----:B------:R-:W-:Y:S01]  /*05d0*/  IMAD.MOV.U32 R22, RZ, RZ, R8 ;  /* 0x000000ffff167224 */ /* 0x000fe200078e0008 */
[----:B------:R-:W-:Y:S01]  /*05e0*/  LEA.HI.X.SX32 R23, R23, R7, 0x1, P1 ;  /* 0x0000000717177211 */ /* 0x000fe200008f0eff */
[----:B------:R-:W-:Y:S02]  /*05f0*/  IMAD.MOV.U32 R16, RZ, RZ, R2 ;  /* 0x000000ffff107224 */ /* 0x000fe400078e0002 */
[----:B------:R-:W-:Y:S01]  /*0600*/  IMAD.MOV.U32 R17, RZ, RZ, R3 ;  /* 0x000000ffff117224 */ /* 0x000fe200078e0003 */
        /* <DEDUP_REMOVED lines=16> */
.L_x_301:
[----:B------:R-:W-:Y:S05]  /*0710*/  BSYNC.RECONVERGENT B2 ;  /* 0x0000000000027941 */ /* 0x000fea0003800200 */
.L_x_300:
[----:B-----5:R-:W-:Y:S01]  /*0720*/  DSETP.GEU.AND P0, PT, R16, R14, PT ;  /* 0x0000000e1000722a */ /* 0x020fe20003f0e000 */
[C---:B------:R-:W-:Y:S01]  /*0730*/  VIADD R2, R20.reuse, 0xffffff00 ;  /* 0xffffff0014027836 */ /* 0x040fe20000000000 */
[----:B------:R-:W-:Y:S01]  /*0740*/  BSSY.RECONVERGENT B2, `(.L_x_302) ;  /* 0x0000017000027945 */ /* 0x000fe20003800200 */
[----:B------:R-:W-:Y:S02]  /*0750*/  VIADD R8, R20, 0x100 ;  /* 0x0000010014087836 */ /* 0x000fe40000000000 */
[----:B------:R-:W-:Y:S01]  /*0760*/  IMAD.MOV.U32 R18, RZ, RZ, R21 ;  /* 0x000000ffff127224 */ /* 0x000fe200078e0015 */
[C---:B------:R-:W-:Y:S01]  /*0770*/  IADD3 R24, P1, PT, R2.reuse, R6, RZ ;  /* 0x0000000602187210 */ /* 0x040fe20007f3e0ff */
[----:B------:R-:W-:Y:S02]  /*0780*/  IMAD.MOV.U32 R9, RZ, RZ, R22 ;  /* 0x000000ffff097224 */ /* 0x000fe400078e0016 */
[----:B------:R-:W-:Y:S01]  /*0790*/  IMAD.MOV.U32 R3, RZ, RZ, R17 ;  /* 0x000000ffff037224 */ /* 0x000fe200078e0011 */
[----:B------:R-:W-:Y:S01]  /*07a0*/  LEA.HI.X.SX32 R19, R2, R7, 0x1, P1 ;  /* 0x0000000702137211 */ /* 0x000fe200008f0eff */
        /* <DEDUP_REMOVED lines=16> */
.L_x_303:
[----:B------:R-:W-:Y:S05]  /*08b0*/  BSYNC.RECONVERGENT B2 ;  /* 0x0000000000027941 */ /* 0x000fea0003800200 */
.L_x_302:
[----:B------:R-:W-:Y:S01]  /*08c0*/  DSETP.GEU.AND P0, PT, R2, R12, PT ;  /* 0x0000000c0200722a */ /* 0x000fe20003f0e000 */
[-C--:B------:R-:W-:Y:S01]  /*08d0*/  IADD3 R19, P1, PT, R20, R6.reuse, RZ ;  /* 0x0000000614137210 */ /* 0x080fe20007f3e0ff */
[----:B------:R-:W-:Y:S01]  /*08e0*/  BSSY.RECONVERGENT B2, `(.L_x_304) ;  /* 0x0000016000027945 */ /* 0x000fe20003800200 */
[----:B------:R-:W-:Y:S01]  /*08f0*/  IADD3 R21, P2, PT, R8, R6, RZ ;  /* 0x0000000608157210 */ /* 0x000fe20007f5e0ff */
[----:B------:R-:W-:Y:S01]  /*0900*/  IMAD.MOV.U32 R16, RZ, RZ, R18 ;  /* 0x000000ffff107224 */ /* 0x000fe200078e0012 */
[----:B------:R-:W-:Y:S01]  /*0910*/  LEA.HI.X.SX32 R22, R20, R7, 0x1, P1 ;  /* 0x0000000714167211 */ /* 0x000fe200008f0eff */
        /* <DEDUP_REMOVED lines=18> */
.L_x_305:
[----:B------:R-:W-:Y:S05]  /*0a40*/  BSYNC.RECONVERGENT B2 ;  /* 0x0000000000027941 */ /* 0x000fea0003800200 */
.L_x_304:
[----:B------:R-:W-:Y:S01]  /*0a50*/  DSETP.GEU.AND P0, PT, R14, R10, PT ;  /* 0x0000000a0e00722a */ /* 0x000fe20003f0e000 */
[----:B------:R-:W-:Y:S01]  /*0a60*/  BSSY.RECONVERGENT B2, `(.L_x_306) ;  /* 0x0000015000027945 */ /* 0x000fe20003800200 */
[----:B------:R-:W-:Y:S01]  /*0a70*/  LEA.HI.X.SX32 R12, R8, R7, 0x1, P2 ;  /* 0x00000007080c7211 */ /* 0x000fe200010f0eff */
        /* <DEDUP_REMOVED lines=19> */
.L_x_307:
[----:B------:R-:W-:Y:S05]  /*0bb0*/  BSYNC.RECONVERGENT B2 ;  /* 0x0000000000027941 */ /* 0x000fea0003800200 */
.L_x_306:
[C---:B------:R-:W-:Y:S02]  /*0bc0*/  VIADD R10, R20.reuse, 0x200 ;  /* 0x00000200140a7836 */ /* 0x040fe40000000000 */
[----:B------:R-:W-:-:S03]  /*0bd0*/  VIADD R20, R20, 0x400 ;  /* 0x0000040014147836 */ /* 0x000fc60000000000 */
[----:B------:R-:W-:-:S13]  /*0be0*/  ISETP.GE.AND P0, PT, R10, UR5, PT ;  /* 0x000000050a007c0c */ /* 0x000fda000bf06270 */
[----:B------:R-:W-:Y:S05]  /*0bf0*/  @!P0 BRA `(.L_x_308) ;  /* 0xfffffff800508947 */ /* 0x000fea000383ffff */
.L_x_294:
[----:B------:R-:W-:Y:S05]  /*0c00*/  BSYNC.RECONVERGENT B1 ;  /* 0x0000000000017941 */ /* 0x000fea0003800200 */
.L_x_293:
[----:B------:R-:W0:Y:S02]  /*0c10*/  LDCU UR4, c[0x0][0x398] ;  /* 0x00007300ff0477ac */ /* 0x000e240008000800 */
[----:B0-----:R-:W-:-:S09]  /*0c20*/  UISETP.GE.AND UP0, UPT, UR4, 0x100, UPT ;  /* 0x000001000400788c */ /* 0x001fd2000bf06270 */
[----:B------:R-:W-:Y:S05]  /*0c30*/  BRA.U !UP0, `(.L_x_309) ;  /* 0x0000001108e47547 */ /* 0x000fea000b800000 */
        /* <DEDUP_REMOVED lines=27> */
.L_x_311:
[----:B------:R-:W-:Y:S05]  /*0df0*/  BSYNC.RECONVERGENT B1 ;  /* 0x0000000000017941 */ /* 0x000fea0003800200 */
.L_x_310:
        /* <DEDUP_REMOVED lines=26> */
.L_x_313:
[----:B------:R-:W-:Y:S05]  /*0fa0*/  BSYNC.RECONVERGENT B1 ;  /* 0x0000000000017941 */ /* 0x000fea0003800200 */
.L_x_312:
        /* <DEDUP_REMOVED lines=26> */
.L_x_315:
[----:B------:R-:W-:Y:S05]  /*1150*/  BSYNC.RECONVERGENT B1 ;  /* 0x0000000000017941 */ /* 0x000fea0003800200 */
.L_x_314:
        /* <DEDUP_REMOVED lines=26> */
.L_x_317:
[----:B------:R-:W-:Y:S05]  /*1300*/  BSYNC.RECONVERGENT B1 ;  /* 0x0000000000017941 */ /* 0x000fea0003800200 */
.L_x_316:
        /* <DEDUP_REMOVED lines=27> */
.L_x_319:
[----:B------:R-:W-:Y:S05]  /*14c0*/  BSYNC.RECONVERGENT B1 ;  /* 0x0000000000017941 */ /* 0x000fea0003800200 */
.L_x_318:
        /* <DEDUP_REMOVED lines=10> */
.L_x_321:
[----:B------:R-:W-:Y:S05]  /*1570*/  BSYNC.RECONVERGENT B1 ;  /* 0x0000000000017941 */ /* 0x000fea0003800200 */
.L_x_320:
        /* <DEDUP_REMOVED lines=31> */
.L_x_324:
[----:B------:R-:W-:Y:S05]  /*1770*/  BSYNC.RECONVERGENT B1 ;  /* 0x0000000000017941 */ /* 0x000fea0003800200 */
.L_x_323:
[----:B------:R0:W1:Y:S01]  /*1780*/  LDS.128 R16, [R0+0x30] ;  /* 0x0000300000107984 */ /* 0x0000620000000c00 */
[----:B------:R-:W-:Y:S01]  /*1790*/  DSETP.GEU.AND P0, PT, R20, R6, PT ;  /* 0x000000061400722a */ /* 0x000fe20003f0e000 */
[----:B------:R-:W-:Y:S01]  /*17a0*/  BSSY.RECONVERGENT B1, `(.L_x_325) ;  /* 0x0000014000017945 */ /* 0x000fe20003800200 */
[----:B------:R-:W-:Y:S02]  /*17b0*/  IMAD.MOV.U32 R27, RZ, RZ, R22 ;  /* 0x000000ffff1b7224 */ /* 0x000fe400078e0016 */
[----:B------:R-:W-:Y:S02]  /*17c0*/  IMAD.MOV.U32 R25, RZ, RZ, R23 ;  /* 0x000000ffff197224 */ /* 0x000fe400078e0017 */
[----:B------:R-:W-:Y:S02]  /*17d0*/  IMAD.MOV.U32 R2, RZ, RZ, R20 ;  /* 0x000000ffff027224 */ /* 0x000fe400078e0014 */
[----:B------:R-:W-:-:S06]  /*17e0*/  IMAD.MOV.U32 R3, RZ, RZ, R21 ;  /* 0x000000ffff037224 */ /* 0x000fcc00078e0015 */
[----:B0-----:R-:W-:Y:S05]  /*17f0*/  @!P0 BRA `(.L_x_326) ;  /* 0x0000000000388947 */ /* 0x001fea0003800000 */
[----:B------:R-:W-:Y:S01]  /*1800*/  DSETP.GEU.AND P0, PT, R6, R20, PT ;  /* 0x000000140600722a */ /* 0x000fe20003f0e000 */
[----:B-1----:R-:W-:Y:S02]  /*1810*/  IMAD.MOV.U32 R27, RZ, RZ, R16 ;  /* 0x000000ffff1b7224 */ /* 0x002fe400078e0010 */
        /* <DEDUP_REMOVED lines=12> */
.L_x_326:
[----:B------:R-:W-:Y:S05]  /*18e0*/  BSYNC.RECONVERGENT B1 ;  /* 0x0000000000017941 */ /* 0x000fea0003800200 */
.L_x_325:
[----:B------:R0:W2:Y:S01]  /*18f0*/  LDS.128 R4, [R0+0x40] ;  /* 0x0000400000047984 */ /* 0x0000a20000000c00 */
[----:B-1----:R-:W-:Y:S01]  /*1900*/  DSETP.GEU.AND P0, PT, R2, R18, PT ;  /* 0x000000120200722a */ /* 0x002fe20003f0e000 */
[----:B------:R-:W-:Y:S01]  /*1910*/  BSSY.RECONVERGENT B1, `(.L_x_327) ;  /* 0x0000014000017945 */ /* 0x000fe20003800200 */
[----:B------:R-:W-:Y:S02]  /*1920*/  IMAD.MOV.U32 R29, RZ, RZ, R27 ;  /* 0x000000ffff1d7224 */ /* 0x000fe400078e001b */
[----:B------:R-:W-:Y:S02]  /*1930*/  IMAD.MOV.U32 R23, RZ, RZ, R25 ;  /* 0x000000ffff177224 */ /* 0x000fe400078e0019 */
[----:B------:R-:W-:Y:S02]  /*1940*/  IMAD.MOV.U32 R20, RZ, RZ, R2 ;  /* 0x000000ffff147224 */ /* 0x000fe400078e0002 */
[----:B------:R-:W-:-:S06]  /*1950*/  IMAD.MOV.U32 R21, RZ, RZ, R3 ;  /* 0x000000ffff157224 */ /* 0x000fcc00078e0003 */
[----:B0-----:R-:W-:Y:S05]  /*1960*/  @!P0 BRA `(.L_x_328) ;  /* 0x0000000000388947 */ /* 0x001fea0003800000 */
        /* <DEDUP_REMOVED lines=14> */
.L_x_328:
[----:B------:R-:W-:Y:S05]  /*1a50*/  BSYNC.RECONVERGENT B1 ;  /* 0x0000000000017941 */ /* 0x000fea0003800200 */
.L_x_327:
[----:B------:R0:W1:Y:S01]  /*1a60*/  LDS.128 R16, [R0+0x50] ;  /* 0x0000500000107984 */ /* 0x0000620000000c00 */
[----:B--2---:R-:W-:Y:S01]  /*1a70*/  DSETP.GEU.AND P0, PT, R20, R6, PT ;  /* 0x000000061400722a */ /* 0x004fe20003f0e000 */
        /* <DEDUP_REMOVED lines=20> */
.L_x_330:
[----:B------:R-:W-:Y:S05]  /*1bc0*/  BSYNC.RECONVERGENT B1 ;  /* 0x0000000000017941 */ /* 0x000fea0003800200 */
.L_x_329:
        /* <DEDUP_REMOVED lines=21> */
.L_x_332:
[----:B------:R-:W-:Y:S05]  /*1d20*/  BSYNC.RECONVERGENT B1 ;  /* 0x0000000000017941 */ /* 0x000fea0003800200 */
.L_x_331:
        /* <DEDUP_REMOVED lines=21> */
.L_x_334:
[----:B------:R-:W-:Y:S05]  /*1e80*/  BSYNC.RECONVERGENT B1 ;  /* 0x0000000000017941 */ /* 0x000fea0003800200 */
.L_x_333:
[----:B------:R-:W-:Y:S01]  /*1e90*/  DSETP.GEU.AND P0, PT, R6, R10, PT ;  /* 0x0000000a0600722a */ /* 0x000fe20003f0e000 */
        /* <DEDUP_REMOVED lines=19> */
.L_x_309:
        /* <DEDUP_REMOVED lines=33> */
.L_x_336:
[----:B------:R-:W-:Y:S05]  /*21e0*/  BSYNC.RECONVERGENT B1 ;  /* 0x0000000000017941 */ /* 0x000fea0003800200 */
.L_x_335:
        /* <DEDUP_REMOVED lines=27> */
.L_x_338:
[----:B------:R-:W-:Y:S05]  /*23a0*/  BSYNC.RECONVERGENT B1 ;  /* 0x0000000000017941 */ /* 0x000fea0003800200 */
.L_x_337:
        /* <DEDUP_REMOVED lines=27> */
.L_x_340:
[----:B------:R-:W-:Y:S05]  /*2560*/  BSYNC.RECONVERGENT B1 ;  /* 0x0000000000017941 */ /* 0x000fea0003800200 */
.L_x_339:
        /* <DEDUP_REMOVED lines=27> */
.L_x_342:
[----:B------:R-:W-:Y:S05]  /*2720*/  BSYNC.RECONVERGENT B1 ;  /* 0x0000000000017941 */ /* 0x000fea0003800200 */
.L_x_341:
        /* <DEDUP_REMOVED lines=28> */
.L_x_344:
[----:B------:R-:W-:Y:S05]  /*28f0*/  BSYNC.RECONVERGENT B1 ;  /* 0x0000000000017941 */ /* 0x000fea0003800200 */
.L_x_343:
        /* <DEDUP_REMOVED lines=10> */
.L_x_346:
[----:B------:R-:W-:Y:S05]  /*29a0*/  BSYNC.RECONVERGENT B1 ;  /* 0x0000000000017941 */ /* 0x000fea0003800200 */
.L_x_345:
        /* <DEDUP_REMOVED lines=35> */
.L_x_348:
[----:B------:R-:W-:Y:S05]  /*2be0*/  BSYNC.RECONVERGENT B1 ;  /* 0x0000000000017941 */ /* 0x000fea0003800200 */
.L_x_347:
        /* <DEDUP_REMOVED lines=32> */
.L_x_350:
[----:B------:R-:W-:Y:S05]  /*2df0*/  BSYNC.RECONVERGENT B1 ;  /* 0x0000000000017941 */ /* 0x000fea0003800200 */
.L_x_349:
        /* <DEDUP_REMOVED lines=32> */
.L_x_352:
[----:B------:R-:W-:Y:S05]  /*3000*/  BSYNC.RECONVERGENT B1 ;  /* 0x0000000000017941 */ /* 0x000fea0003800200 */
.L_x_351:
        /* <DEDUP_REMOVED lines=32> */
.L_x_354:
[----:B------:R-:W-:Y:S05]  /*3210*/  BSYNC.RECONVERGENT B1 ;  /* 0x0000000000017941 */ /* 0x000fea0003800200 */
.L_x_353:
        /* <DEDUP_REMOVED lines=32> */
.L_x_356:
[----:B------:R-:W-:Y:S05]  /*3420*/  BSYNC.RECONVERGENT B1 ;  /* 0x0000000000017941 */ /* 0x000fea0003800200 */
.L_x_355:
        /* <DEDUP_REMOVED lines=32> */
.L_x_358:
[----:B------:R-:W-:Y:S05]  /*3630*/  BSYNC.RECONVERGENT B1 ;  /* 0x0000000000017941 */ /* 0x000fea0003800200 */
.L_x_357:
        /* <DEDUP_REMOVED lines=30> */
.L_x_290:
[----:B------:R-:W1:Y:S01]  /*3820*/  S2R R0, SR_TID.X ;  /* 0x0000000000007919 */ /* 0x000e620000002100 */
[----:B------:R-:W1:Y:S01]  /*3830*/  LDC.64 R18, c[0x0][0x380] ;  /* 0x0000e000ff127b82 */ /* 0x000e620000000a00 */
[----:B------:R-:W2:Y:S01]  /*3840*/  LDCU.64 UR6, c[0x0][0x388] ;  /* 0x00007100ff0677ac */ /* 0x000ea20008000a00 */
[----:B-1----:R-:W-:-:S05]  /*3850*/  IMAD.WIDE.U32 R18, R0, 0x8, R18 ;  /* 0x0000000800127825 */ /* 0x002fca00078e0012 */
[----:B0-----:R-:W3:Y:S04]  /*3860*/  LDG.E.64 R2, desc[UR8][R18.64] ;  /* 0x0000000812027981 */ /* 0x001ee8000c1e1b00 */
[----:B------:R-:W3:Y:S04]  /*3870*/  LDG.E.64 R4, desc[UR8][R18.64+0x800] ;  /* 0x0008000812047981 */ /* 0x000ee8000c1e1b00 */
[----:B------:R-:W4:Y:S04]  /*3880*/  LDG.E.64 R8, desc[UR8][R18.64+0x1000] ;  /* 0x0010000812087981 */ /* 0x000f28000c1e1b00 */
[----:B------:R-:W2:Y:S04]  /*3890*/  LDG.E.64 R10, desc[UR8][R18.64+0x1800] ;  /* 0x00180008120a7981 */ /* 0x000ea8000c1e1b00 */
[----:B------:R0:W5:Y:S01]  /*38a0*/  LDG.E.64 R6, desc[UR8][R18.64+0x2000] ;  /* 0x0020000812067981 */ /* 0x000162000c1e1b00 */
[----:B------:R-:W-:Y:S01]  /*38b0*/  BSSY.RECONVERGENT B1, `(.L_x_359) ;  /* 0x0000016000017945 */ /* 0x000fe20003800200 */
[----:B---3--:R-:W-:-:S06]  /*38c0*/  DSETP.GEU.AND P0, PT, R4, R2, PT ;  /* 0x000000020400722a */ /* 0x008fcc0003f0e000 */
[----:B------:R-:W-:Y:S02]  /*38d0*/  FSEL R2, R4, R2, !P0 ;  /* 0x0000000204027208 */ /* 0x000fe40004000000 */
[----:B------:R-:W-:-:S06]  /*38e0*/  FSEL R3, R5, R3, !P0 ;  /* 0x0000000305037208 */ /* 0x000fcc0004000000 */
[----:B----4-:R-:W-:-:S06]  /*38f0*/  DSETP.GEU.AND P1, PT, R8, R2, PT ;  /* 0x000000020800722a */ /* 0x010fcc0003f2e000 */
[----:B------:R-:W-:Y:S01]  /*3900*/  FSEL R4, R8, R2, !P1 ;  /* 0x0000000208047208 */ /* 0x000fe20004800000 */
[C---:B------:R-:W-:Y:S01]  /*3910*/  VIADD R8, R0.reuse, 0x200 ;  /* 0x0000020000087836 */ /* 0x040fe20000000000 */
[----:B------:R-:W-:Y:S01]  /*3920*/  FSEL R5, R9, R3, !P1 ;  /* 0x0000000309057208 */ /* 0x000fe20004800000 */
[----:B------:R-:W-:Y:S02]  /*3930*/  VIADD R3, R0, 0x100 ;  /* 0x0000010000037836 */ /* 0x000fe40000000000 */
[----:B------:R-:W-:-:S03]  /*3940*/  IMAD.MOV.U32 R2, RZ, RZ, R4 ;  /* 0x000000ffff027224 */ /* 0x000fc600078e0004 */
[----:B--2---:R-:W-:Y:S01]  /*3950*/  DSETP.GEU.AND P2, PT, R4, R10, PT ;  /* 0x0000000a0400722a */ /* 0x004fe20003f4e000 */
        /* <DEDUP_REMOVED lines=11> */
.L_x_360:
[----:B------:R-:W-:Y:S05]  /*3a10*/  BSYNC.RECONVERGENT B1 ;  /* 0x0000000000017941 */ /* 0x000fea0003800200 */
.L_x_359:
[----:B-----5:R-:W-:Y:S01]  /*3a20*/  DSETP.GEU.AND P0, PT, R2, R6, PT ;  /* 0x000000060200722a */ /* 0x020fe20003f0e000 */
[----:B------:R-:W-:Y:S01]  /*3a30*/  IMAD.MOV.U32 R14, RZ, RZ, RZ ;  /* 0x000000ffff0e7224 */ /* 0x000fe200078e00ff */
[----:B------:R-:W-:Y:S01]  /*3a40*/  LOP3.LUT R8, R0, 0x400, RZ, 0xfc, !PT ;  /* 0x0000040000087812 */ /* 0x000fe200078efcff */
[----:B------:R-:W-:Y:S01]  /*3a50*/  BSSY.RECONVERGENT B1, `(.L_x_361) ;  /* 0x0000015000017945 */ /* 0x000fe20003800200 */
[----:B------:R-:W-:Y:S02]  /*3a60*/  IADD3 R13, P2, PT, R9, UR6, RZ ;  /* 0x00000006090d7c10 */ /* 0x000fe4000ff5e0ff */
[----:B------:R-:W-:Y:S02]  /*3a70*/  IADD3 R10, P1, PT, R8, UR6, RZ ;  /* 0x00000006080a7c10 */ /* 0x000fe4000ff3e0ff */
[----:B------:R-:W-:Y:S01]  /*3a80*/  IADD3.X R12, PT, PT, R14, UR7, RZ, P2, !PT ;  /* 0x000000070e0c7c10 */ /* 0x000fe200097fe4ff */
[----:B------:R-:W-:Y:S02]  /*3a90*/  IMAD.MOV.U32 R4, RZ, RZ, R13 ;  /* 0x000000ffff047224 */ /* 0x000fe400078e000d */
[----:B------:R-:W-:-:S02]  /*3aa0*/  IMAD.X R11, RZ, RZ, UR7, P1 ;  /* 0x00000007ff0b7e24 */ /* 0x000fc400088e06ff */
[----:B------:R-:W-:Y:S01]  /*3ab0*/  IMAD.MOV.U32 R5, RZ, RZ, R12 ;  /* 0x000000ffff057224 */ /* 0x000fe200078e000c */
[----:B------:R-:W-:Y:S06]  /*3ac0*/  @!P0 BRA `(.L_x_362) ;  /* 0x0000000000348947 */ /* 0x000fec0003800000 */
[----:B------:R-:W-:Y:S01]  /*3ad0*/  DSETP.GEU.AND P1, PT, R6, R2, PT ;  /* 0x000000020600722a */ /* 0x000fe20003f2e000 */
[----:B------:R-:W-:Y:S02]  /*3ae0*/  IMAD.MOV.U32 R4, RZ, RZ, R10 ;  /* 0x000000ffff047224 */ /* 0x000fe400078e000a */
[----:B------:R-:W-:-:S11]  /*3af0*/  IMAD.MOV.U32 R5, RZ, RZ, R11 ;  /* 0x000000ffff057224 */ /* 0x000fd600078e000b */
[----:B------:R-:W-:-:S04]  /*3b00*/  @P1 ISETP.GE.U32.AND P0, PT, R9, R8, PT ;  /* 0x000000080900120c */ /* 0x000fc80003f06070 */
[----:B------:R-:W-:-:S04]  /*3b10*/  @P1 ISETP.GE.AND.EX P0, PT, R14, RZ, PT, P0 ;  /* 0x000000ff0e00120c */ /* 0x000fc80003f06300 */
[----:B------:R-:W-:Y:S01]  /*3b20*/  @P1 FSEL R8, R2, R6, !P0 ;  /* 0x0000000602081208 */ /* 0x000fe20004000000 */
[----:B------:R-:W-:Y:S01]  /*3b30*/  IMAD.MOV.U32 R2, RZ, RZ, R6 ;  /* 0x000000ffff027224 */ /* 0x000fe200078e0006 */
[----:B------:R-:W-:Y:S01]  /*3b40*/  @P1 FSEL R9, R3, R7, !P0 ;  /* 0x0000000703091208 */ /* 0x000fe20004000000 */
[----:B------:R-:W-:Y:S01]  /*3b50*/  IMAD.MOV.U32 R3, RZ, RZ, R7 ;  /* 0x000000ffff037224 */ /* 0x000fe200078e0007 */
[----:B------:R-:W-:Y:S01]  /*3b60*/  @P1 SEL R4, R13, R10, !P0 ;  /* 0x0000000a0d041207 */ /* 0x000fe20004000000 */
[----:B------:R-:W-:Y:S01]  /*3b70*/  @P1 IMAD.MOV.U32 R2, RZ, RZ, R8 ;  /* 0x000000ffff021224 */ /* 0x000fe200078e0008 */
[----:B------:R-:W-:Y:S01]  /*3b80*/  @P1 SEL R5, R12, R11, !P0 ;  /* 0x0000000b0c051207 */ /* 0x000fe20004000000 */
[----:B------:R-:W-:-:S07]  /*3b90*/  @P1 IMAD.MOV.U32 R3, RZ, RZ, R9 ;  /* 0x000000ffff031224 */ /* 0x000fce00078e0009 */
.L_x_362:
[----:B------:R-:W-:Y:S05]  /*3ba0*/  BSYNC.RECONVERGENT B1 ;  /* 0x0000000000017941 */ /* 0x000fea0003800200 */
.L_x_361:
[----:B------:R-:W-:Y:S01]  /*3bb0*/  UISETP.GE.U32.AND UP0, UPT, UR4, 0xa00, UPT ;  /* 0x00000a000400788c */ /* 0x000fe2000bf06070 */
[----:B------:R-:W-:Y:S02]  /*3bc0*/  IMAD.MOV.U32 R7, RZ, RZ, 0x500 ;  /* 0x00000500ff077424 */ /* 0x000fe400078e00ff */
[----:B------:R-:W-:Y:S01]  /*3bd0*/  IMAD.MOV.U32 R6, RZ, RZ, RZ ;  /* 0x000000ffff067224 */ /* 0x000fe200078e00ff */
[----:B------:R-:W-:-:S09]  /*3be0*/  UISETP.GE.U32.AND.EX UP0, UPT, UR5, URZ, UPT, UP0 ;  /* 0x000000ff0500728c */ /* 0x000fd2000bf06100 */
[----:B------:R-:W-:Y:S05]  /*3bf0*/  BRA.U !UP0, `(.L_x_363) ;  /* 0x0000000908107547 */ /* 0x000fea000b800000 */
[----:B------:R-:W-:Y:S01]  /*3c00*/  IMAD.MOV.U32 R7, RZ, RZ, 0x500 ;  /* 0x00000500ff077424 */ /* 0x000fe200078e00ff */
[----:B------:R-:W0:Y:S01]  /*3c10*/  LDCU.64 UR6, c[0x0][0x388] ;  /* 0x00007100ff0677ac */ /* 0x000e220008000a00 */
[----:B------:R-:W-:Y:S01]  /*3c20*/  IMAD.MOV.U32 R6, RZ, RZ, RZ ;  /* 0x000000ffff067224 */ /* 0x000fe200078e00ff */
[----:B------:R-:W1:Y:S06]  /*3c30*/  LDCU.64 UR4, c[0x0][0x398] ;  /* 0x00007300ff0477ac */ /* 0x000e6c0008000a00 */
.L_x_374:
[----:B------:R-:W-:-:S04]  /*3c40*/  LEA R26, P0, R7, R18, 0x3 ;  /* 0x00000012071a7211 */ /* 0x000fc800078018ff */
[----:B------:R-:W-:-:S05]  /*3c50*/  LEA.HI.X R27, R7, R19, R6, 0x3, P0 ;  /* 0x00000013071b7211 */ /* 0x000fca00000f1c06 */
[----:B------:R-:W2:Y:S04]  /*3c60*/  LDG.E.64 R16, desc[UR8][R26.64] ;  /* 0x000000081a107981 */ /* 0x000ea8000c1e1b00 */
[----:B------:R3:W5:Y:S04]  /*3c70*/  LDG.E.64 R14, desc[UR8][R26.64+0x800] ;  /* 0x000800081a0e7981 */ /* 0x000768000c1e1b00 */
[----:B------:R3:W5:Y:S04]  /*3c80*/  LDG.E.64 R12, desc[UR8][R26.64+0x1000] ;  /* 0x001000081a0c7981 */ /* 0x000768000c1e1b00 */
[----:B------:R3:W5:Y:S04]  /*3c90*/  LDG.E.64 R10, desc[UR8][R26.64+0x1800] ;  /* 0x001800081a0a7981 */ /* 0x000768000c1e1b00 */
[----:B------:R3:W5:Y:S01]  /*3ca0*/  LDG.E.64 R8, desc[UR8][R26.64+0x2000] ;  /* 0x002000081a087981 */ /* 0x000762000c1e1b00 */
[----:B0-----:R-:W-:Y:S01]  /*3cb0*/  IADD3 R23, P1, P2, R7, UR6, R0 ;  /* 0x0000000607177c10 */ /* 0x001fe2000fa3e000 */
[----:B------:R-:W-:Y:S01]  /*3cc0*/  BSSY.RECONVERGENT B1, `(.L_x_364) ;  /* 0x0000016000017945 */ /* 0x000fe20003800200 */
[----:B------:R-:W-:-:S02]  /*3cd0*/  IMAD.MOV.U32 R25, RZ, RZ, R4 ;  /* 0x000000ffff197224 */ /* 0x000fc400078e0004 */
[----:B------:R-:W-:Y:S01]  /*3ce0*/  IMAD.MOV.U32 R24, RZ, RZ, R5 ;  /* 0x000000ffff187224 */ /* 0x000fe200078e0005 */
[----:B------:R-:W-:Y:S01]  /*3cf0*/  IADD3.X R22, PT, PT, R6, UR7, RZ, P1, P2 ;  /* 0x0000000706167c10 */ /* 0x000fe20008fe44ff */
[----:B------:R-:W-:Y:S02]  /*3d00*/  IMAD.MOV.U32 R20, RZ, RZ, R2 ;  /* 0x000000ffff147224 */ /* 0x000fe400078e0002 */
[----:B------:R-:W-:Y:S01]  /*3d10*/  IMAD.MOV.U32 R21, RZ, RZ, R3 ;  /* 0x000000ffff157224 */ /* 0x000fe200078e0003 */
[----:B--2---:R-:W-:-:S14]  /*3d20*/  DSETP.GEU.AND P0, PT, R2, R16, PT ;  /* 0x000000100200722a */ /* 0x004fdc0003f0e000 */
[----:B---3--:R-:W-:Y:S05]  /*3d30*/  @!P0 BRA `(.L_x_365) ;  /* 0x0000000000388947 */ /* 0x008fea0003800000 */
        /* <DEDUP_REMOVED lines=14> */
.L_x_365:
[----:B-1----:R-:W-:Y:S05]  /*3e20*/  BSYNC.RECONVERGENT B1 ;  /* 0x0000000000017941 */ /* 0x002fea0003800200 */
.L_x_364:
[----:B-----5:R-:W-:Y:S01]  /*3e30*/  DSETP.GEU.AND P0, PT, R20, R14, PT ;  /* 0x0000000e1400722a */ /* 0x020fe20003f0e000 */
[----:B------:R-:W-:Y:S01]  /*3e40*/  BSSY.RECONVERGENT B1, `(.L_x_366) ;  /* 0x0000014000017945 */ /* 0x000fe20003800200 */
[----:B------:R-:W-:Y:S02]  /*3e50*/  IMAD.MOV.U32 R17, RZ, RZ, R25 ;  /* 0x000000ffff117224 */ /* 0x000fe400078e0019 */
[----:B------:R-:W-:Y:S02]  /*3e60*/  IMAD.MOV.U32 R16, RZ, RZ, R24 ;  /* 0x000000ffff107224 */ /* 0x000fe400078e0018 */
[----:B------:R-:W-:Y:S02]  /*3e70*/  IMAD.MOV.U32 R2, RZ, RZ, R20 ;  /* 0x000000ffff027224 */ /* 0x000fe400078e0014 */
[----:B------:R-:W-:-:S06]  /*3e80*/  IMAD.MOV.U32 R3, RZ, RZ, R21 ;  /* 0x000000ffff037224 */ /* 0x000fcc00078e0015 */
[----:B------:R-:W-:Y:S05]  /*3e90*/  @!P0 BRA `(.L_x_367) ;  /* 0x0000000000388947 */ /* 0x000fea0003800000 */
[----:B------:R-:W-:Y:S01]  /*3ea0*/  DSETP.GEU.AND P0, PT, R14, R20, PT ;  /* 0x000000140e00722a */ /* 0x000fe20003f0e000 */
[----:B------:R-:W-:Y:S01]  /*3eb0*/  IADD3 R17, P1, PT, R23, 0x100, RZ ;  /* 0x0000010017117810 */ /* 0x000fe20007f3e0ff */
[----:B------:R-:W-:Y:S02]  /*3ec0*/  IMAD.MOV.U32 R2, RZ, RZ, R14 ;  /* 0x000000ffff027224 */ /* 0x000fe400078e000e */
[----:B------:R-:W-:Y:S02]  /*3ed0*/  IMAD.MOV.U32 R3, RZ, RZ, R15 ;  /* 0x000000ffff037224 */ /* 0x000fe400078e000f */
[----:B------:R-:W-:-:S08]  /*3ee0*/  IMAD.X R16, RZ, RZ, R22, P1 ;  /* 0x000000ffff107224 */ /* 0x000fd000008e0616 */
        /* <DEDUP_REMOVED lines=9> */
.L_x_367:
[----:B------:R-:W-:Y:S05]  /*3f80*/  BSYNC.RECONVERGENT B1 ;  /* 0x0000000000017941 */ /* 0x000fea0003800200 */
.L_x_366:
        /* <DEDUP_REMOVED lines=11> */
[----:B------:R-:W-:Y:S02]  /*4040*/  IMAD.X R15, RZ, RZ, R22, P1 ;  /* 0x000000ffff0f7224 */ /* 0x000fe400008e0616 */
[----:B------:R-:W-:Y:S02]  /*4050*/  IMAD.MOV.U32 R20, RZ, RZ, R14 ;  /* 0x000000ffff147224 */ /* 0x000fe400078e000e */
[----:B------:R-:W-:-:S04]  /*4060*/  IMAD.MOV.U32 R21, RZ, RZ, R15 ;  /* 0x000000ffff157224 */ /* 0x000fc800078e000f */
        /* <DEDUP_REMOVED lines=9> */
.L_x_369:
[----:B------:R-:W-:Y:S05]  /*4100*/  BSYNC.RECONVERGENT B1 ;  /* 0x0000000000017941 */ /* 0x000fea0003800200 */
.L_x_368:
        /* <DEDUP_REMOVED lines=21> */
.L_x_371:
[----:B------:R-:W-:Y:S05]  /*4260*/  BSYNC.RECONVERGENT B1 ;  /* 0x0000000000017941 */ /* 0x000fea0003800200 */
.L_x_370:
        /* <DEDUP_REMOVED lines=21> */
.L_x_373:
[----:B------:R-:W-:Y:S05]  /*43c0*/  BSYNC.RECONVERGENT B1 ;  /* 0x0000000000017941 */ /* 0x000fea0003800200 */
.L_x_372:
[----:B------:R-:W-:-:S04]  /*43d0*/  IADD3 R8, P1, PT, R7, 0xa00, RZ ;  /* 0x00000a0007087810 */ /* 0x000fc80007f3e0ff */
[----:B------:R-:W-:Y:S01]  /*43e0*/  ISETP.GT.U32.AND P0, PT, R8, UR4, PT ;  /* 0x0000000408007c0c */ /* 0x000fe2000bf04070 */
[----:B------:R-:W-:Y:S01]  /*43f0*/  IMAD.X R8, RZ, RZ, R6, P1 ;  /* 0x000000ffff087224 */ /* 0x000fe200008e0606 */
[----:B------:R-:W-:-:S04]  /*4400*/  IADD3 R7, P1, PT, R7, 0x500, RZ ;  /* 0x0000050007077810 */ /* 0x000fc80007f3e0ff */
[----:B------:R-:W-:Y:S01]  /*4410*/  ISETP.GT.AND.EX P0, PT, R8, UR5, PT, P0 ;  /* 0x0000000508007c0c */ /* 0x000fe2000bf04300 */
[----:B------:R-:W-:-:S12]  /*4420*/  IMAD.X R6, RZ, RZ, R6, P1 ;  /* 0x000000ffff067224 */ /* 0x000fd800008e0606 */
[----:B------:R-:W-:Y:S05]  /*4430*/  @!P0 BRA `(.L_x_374) ;  /* 0xfffffff800008947 */ /* 0x000fea000383ffff */
.L_x_363:
        /* <DEDUP_REMOVED lines=8> */
[----:B------:R-:W-:Y:S01]  /*44c0*/  BSSY.RECONVERGENT B2, `(.L_x_377) ;  /* 0x0000032000027945 */ /* 0x000fe20003800200 */
[----:B------:R-:W-:Y:S02]  /*44d0*/  IMAD.MOV.U32 R10, RZ, RZ, R0 ;  /* 0x000000ffff0a7224 */ /* 0x000fe400078e0000 */
[----:B------:R-:W-:-:S04]  /*44e0*/  IADD3 R11, PT, PT, -R7, UR4, R8 ;  /* 0x00000004070b7c10 */ /* 0x000fc8000fffe108 */
[----:B------:R-:W-:-:S04]  /*44f0*/  LOP3.LUT R8, R11, 0x300, RZ, 0xc0, !PT ;  /* 0x000003000b087812 */ /* 0x000fc800078ec0ff */
[----:B------:R-:W-:-:S13]  /*4500*/  ISETP.NE.AND P0, PT, R8, 0x300, PT ;  /* 0x000003000800780c */ /* 0x000fda0003f05270 */
[----:B------:R-:W-:Y:S05]  /*4510*/  @!P0 BRA `(.L_x_378) ;  /* 0x0000000000b08947 */ /* 0x000fea0003800000 */
[----:B------:R-:W0:Y:S01]  /*4520*/  LDCU.64 UR10, c[0x0][0x380] ;  /* 0x00007000ff0a77ac */ /* 0x000e220008000a00 */
[----:B------:R-:W-:Y:S01]  /*4530*/  IADD3 R18, P0, PT, R0, R7, RZ ;  /* 0x0000000700127210 */ /* 0x000fe20007f1e0ff */
[----:B------:R-:W-:Y:S01]  /*4540*/  IMAD.MOV.U32 R10, RZ, RZ, R0 ;  /* 0x000000ffff0a7224 */ /* 0x000fe200078e0000 */
[----:B------:R-:W-:-:S03]  /*4550*/  LEA.HI R8, R11, 0x1, RZ, 0x18 ;  /* 0x000000010b087811 */ /* 0x000fc600078fc0ff */
[----:B------:R-:W-:Y:S01]  /*4560*/  IMAD.X R23, RZ, RZ, R6, P0 ;  /* 0x000000ffff177224 */ /* 0x000fe200000e0606 */
[----:B------:R-:W-:Y:S02]  /*4570*/  LOP3.LUT R8, R8, 0x3, RZ, 0xc0, !PT ;  /* 0x0000000308087812 */ /* 0x000fe400078ec0ff */
[----:B------:R-:W-:-:S03]  /*4580*/  IADD3 R19, P0, PT, R18, UR6, RZ ;  /* 0x0000000612137c10 */ /* 0x000fc6000ff1e0ff */
[----:B------:R-:W-:Y:S01]  /*4590*/  IMAD.MOV R12, RZ, RZ, -R8 ;  /* 0x000000ffff0c7224 */ /* 0x000fe200078e0a08 */
[----:B0-----:R-:W-:-:S04]  /*45a0*/  LEA R17, P1, R18, UR10, 0x3 ;  /* 0x0000000a12117c11 */ /* 0x001fc8000f8218ff */
[----:B------:R-:W-:Y:S02]  /*45b0*/  LEA.HI.X R18, R18, UR11, R23, 0x3, P1 ;  /* 0x0000000b12127c11 */ /* 0x000fe400088f1c17 */
[----:B------:R-:W-:-:S07]  /*45c0*/  IADD3.X R23, PT, PT, R23, UR7, RZ, P0, !PT ;  /* 0x0000000717177c10 */ /* 0x000fce00087fe4ff */
.L_x_381:
        /* <DEDUP_REMOVED lines=27> */
.L_x_380:
[----:B------:R-:W-:Y:S05]  /*4780*/  BSYNC.RECONVERGENT B3 ;  /* 0x0000000000037941 */ /* 0x000fea0003800200 */
.L_x_379:
[----:B------:R-:W-:Y:S01]  /*4790*/  IADD3 R19, P0, PT, R19, 0x100, RZ ;  /* 0x0000010013137810 */ /* 0x000fe20007f1e0ff */
[----:B------:R-:W-:Y:S02]  /*47a0*/  VIADD R10, R10, 0x100 ;  /* 0x000001000a0a7836 */ /* 0x000fe40000000000 */
[----:B------:R-:W-:Y:S02]  /*47b0*/  IMAD.X R18, RZ, RZ, R18, P3 ;  /* 0x000000ffff127224 */ /* 0x000fe400018e0612 */
[----:B------:R-:W-:Y:S01]  /*47c0*/  IMAD.X R23, RZ, RZ, R23, P0 ;  /* 0x000000ffff177224 */ /* 0x000fe200000e0617 */
[----:B------:R-:W-:Y:S07]  /*47d0*/  @P2 BRA `(.L_x_381) ;  /* 0xfffffffc007c2947 */ /* 0x000fee000383ffff */
.L_x_378:
[----:B------:R-:W-:Y:S05]  /*47e0*/  BSYNC.RECONVERGENT B2 ;  /* 0x0000000000027941 */ /* 0x000fea0003800200 */
.L_x_377:
[----:B------:R-:W-:-:S13]  /*47f0*/  ISETP.GE.U32.AND P0, PT, R11, 0x300, PT ;  /* 0x000003000b00780c */ /* 0x000fda0003f06070 */
[----:B------:R-:W-:Y:S05]  /*4800*/  @!P0 BRA `(.L_x_376) ;  /* 0x0000000400c88947 */ /* 0x000fea0003800000 */
[----:B------:R-:W0:Y:S01]  /*4810*/  LDC.64 R14, c[0x0][0x380] ;  /* 0x0000e000ff0e7b82 */ /* 0x000e220000000a00 */
[----:B------:R-:W-:-:S07]  /*4820*/  VIADD R20, R10, 0x200 ;  /* 0x000002000a147836 */ /* 0x000fce0000000000 */
[----:B------:R-:W1:Y:S02]  /*4830*/  LDC.64 R12, c[0x0][0x388] ;  /* 0x0000e200ff0c7b82 */ /* 0x000e640000000a00 */
.L_x_390:
[----:B------:R-:W-:-:S05]  /*4840*/  VIADD R8, R20, 0xfffffe00 ;  /* 0xfffffe0014087836 */ /* 0x000fca0000000000 */
[----:B------:R-:W-:-:S05]  /*4850*/  IADD3 R9, P0, PT, R8, R7, RZ ;  /* 0x0000000708097210 */ /* 0x000fca0007f1e0ff */
[----:B------:R-:W-:Y:S01]  /*4860*/  IMAD.X R8, RZ, RZ, R6, P0 ;  /* 0x000000ffff087224 */ /* 0x000fe200000e0606 */
[----:B0-----:R-:W-:-:S04]  /*4870*/  LEA R16, P0, R9, R14, 0x3 ;  /* 0x0000000e09107211 */ /* 0x001fc800078018ff */
[----:B------:R-:W-:-:S05]  /*4880*/  LEA.HI.X R17, R9, R15, R8, 0x3, P0 ;  /* 0x0000000f09117211 */ /* 0x000fca00000f1c08 */
[----:B------:R-:W2:Y:S04]  /*4890*/  LDG.E.64 R18, desc[UR8][R16.64] ;  /* 0x0000000810127981 */ /* 0x000ea8000c1e1b00 */
[----:B------:R0:W5:Y:S01]  /*48a0*/  LDG.E.64 R10, desc[UR8][R16.64+0x800] ;  /* 0x00080008100a7981 */ /* 0x000162000c1e1b00 */
[----:B-1----:R-:W-:Y:S01]  /*48b0*/  IADD3 R25, P1, PT, R9, R12, RZ ;  /* 0x0000000c09197210 */ /* 0x002fe20007f3e0ff */
[----:B------:R-:W-:Y:S01]  /*48c0*/  BSSY.RECONVERGENT B2, `(.L_x_382) ;  /* 0x0000016000027945 */ /* 0x000fe20003800200 */
[----:B------:R-:W-:Y:S02]  /*48d0*/  IMAD.MOV.U32 R23, RZ, RZ, R4 ;  /* 0x000000ffff177224 */ /* 0x000fe400078e0004 */
[----:B------:R-:W-:Y:S02]  /*48e0*/  IMAD.MOV.U32 R22, RZ, RZ, R5 ;  /* 0x000000ffff167224 */ /* 0x000fe400078e0005 */
[----:B------:R-:W-:-:S02]  /*48f0*/  IMAD.X R24, R8, 0x1, R13, P1 ;  /* 0x0000000108187824 */ /* 0x000fc400008e060d */
        /* <DEDUP_REMOVED lines=18> */
.L_x_383:
[----:B------:R-:W-:Y:S05]  /*4a20*/  BSYNC.RECONVERGENT B2 ;  /* 0x0000000000027941 */ /* 0x000fea0003800200 */
.L_x_382:
[----:B------:R0:W5:Y:S04]  /*4a30*/  LDG.E.64 R2, desc[UR8][R16.64+0x1000] ;  /* 0x0010000810027981 */ /* 0x000168000c1e1b00 */
[----:B------:R0:W5:Y:S02]  /*4a40*/  LDG.E.64 R18, desc[UR8][R16.64+0x1800] ;  /* 0x0018000810127981 */ /* 0x000164000c1e1b00 */
[----:B-----5:R-:W-:Y:S01]  /*4a50*/  DSETP.GEU.AND P0, PT, R8, R10, PT ;  /* 0x0000000a0800722a */ /* 0x020fe20003f0e000 */
[----:B------:R-:W-:Y:S01]  /*4a60*/  VIADD R4, R20, 0xffffff00 ;  /* 0xffffff0014047836 */ /* 0x000fe20000000000 */
[----:B------:R-:W-:Y:S01]  /*4a70*/  BSSY.RECONVERGENT B2, `(.L_x_384) ;  /* 0x0000016000027945 */ /* 0x000fe20003800200 */
[----:B------:R-:W-:Y:S02]  /*4a80*/  IMAD.MOV.U32 R24, RZ, RZ, R23 ;  /* 0x000000ffff187224 */ /* 0x000fe400078e0017 */
[----:B------:R-:W-:Y:S01]  /*4a90*/  IMAD.MOV.U32 R25, RZ, RZ, R22 ;  /* 0x000000ffff197224 */ /* 0x000fe200078e0016 */
[----:B------:R-:W-:Y:S01]  /*4aa0*/  IADD3 R26, P1, P2, R7, R12, R4 ;  /* 0x0000000c071a7210 */ /* 0x000fe20007a3e004 */
[----:B------:R-:W-:-:S02]  /*4ab0*/  IMAD.MOV.U32 R4, RZ, RZ, R8 ;  /* 0x000000ffff047224 */ /* 0x000fc400078e0008 */
[----:B------:R-:W-:Y:S01]  /*4ac0*/  IMAD.MOV.U32 R5, RZ, RZ, R9 ;  /* 0x000000ffff057224 */ /* 0x000fe200078e0009 */
[----:B------:R-:W-:-:S04]  /*4ad0*/  IADD3.X R27, PT, PT, R6, R13, RZ, P1, P2 ;  /* 0x0000000d061b7210 */ /* 0x000fc80000fe44ff */
        /* <DEDUP_REMOVED lines=15> */
.L_x_385:
[----:B------:R-:W-:Y:S05]  /*4bd0*/  BSYNC.RECONVERGENT B2 ;  /* 0x0000000000027941 */ /* 0x000fea0003800200 */
.L_x_384:
[----:B------:R-:W-:Y:S01]  /*4be0*/  DSETP.GEU.AND P0, PT, R4, R2, PT ;  /* 0x000000020400722a */ /* 0x000fe20003f0e000 */
[----:B------:R-:W-:Y:S01]  /*4bf0*/  VIADD R10, R20, 0x100 ;  /* 0x00000100140a7836 */ /* 0x000fe20000000000 */
[CC--:B------:R-:W-:Y:S01]  /*4c00*/  IADD3 R17, P1, P4, R7.reuse, R12.reuse, R20 ;  /* 0x0000000c07117210 */ /* 0x0c0fe20007c3e014 */
[----:B------:R-:W-:Y:S01]  /*4c10*/  BSSY.RECONVERGENT B2, `(.L_x_386) ;  /* 0x0000016000027945 */ /* 0x000fe20003800200 */
[----:B------:R-:W-:Y:S02]  /*4c20*/  IMAD.MOV.U32 R11, RZ, RZ, R24 ;  /* 0x000000ffff0b7224 */ /* 0x000fe400078e0018 */
[----:B------:R-:W-:Y:S01]  /*4c30*/  IADD3 R10, P2, P3, R7, R12, R10 ;  /* 0x0000000c070a7210 */ /* 0x000fe20007b5e00a */
[----:B------:R-:W-:Y:S01]  /*4c40*/  IMAD.MOV.U32 R16, RZ, RZ, R25 ;  /* 0x000000ffff107224 */ /* 0x000fe200078e0019 */
[----:B------:R-:W-:Y:S01]  /*4c50*/  IADD3.X R22, PT, PT, R6, R13, RZ, P1, P4 ;  /* 0x0000000d06167210 */ /* 0x000fe20000fe84ff */
        /* <DEDUP_REMOVED lines=17> */
.L_x_387:
[----:B------:R-:W-:Y:S05]  /*4d70*/  BSYNC.RECONVERGENT B2 ;  /* 0x0000000000027941 */ /* 0x000fea0003800200 */
.L_x_386:
        /* <DEDUP_REMOVED lines=22> */
.L_x_389:
[----:B------:R-:W-:Y:S05]  /*4ee0*/  BSYNC.RECONVERGENT B2 ;  /* 0x0000000000027941 */ /* 0x000fea0003800200 */
.L_x_388:
[C---:B------:R-:W-:Y:S02]  /*4ef0*/  VIADD R8, R20.reuse, 0x200 ;  /* 0x0000020014087836 */ /* 0x040fe40000000000 */
[----:B------:R-:W-:-:S03]  /*4f00*/  VIADD R20, R20, 0x400 ;  /* 0x0000040014147836 */ /* 0x000fc60000000000 */
[----:B------:R-:W-:-:S13]  /*4f10*/  ISETP.GE.AND P0, PT, R8, R21, PT ;  /* 0x000000150800720c */ /* 0x000fda0003f06270 */
[----:B------:R-:W-:Y:S05]  /*4f20*/  @!P0 BRA `(.L_x_390) ;  /* 0xfffffff800448947 */ /* 0x000fea000383ffff */
.L_x_376:
[----:B------:R-:W-:Y:S05]  /*4f30*/  BSYNC.RECONVERGENT B1 ;  /* 0x0000000000017941 */ /* 0x000fea0003800200 */
.L_x_375:
        /* <DEDUP_REMOVED lines=27> */
.L_x_392:
[----:B------:R-:W-:Y:S05]  /*50f0*/  BSYNC.RECONVERGENT B1 ;  /* 0x0000000000017941 */ /* 0x000fea0003800200 */
.L_x_391:
        /* <DEDUP_REMOVED lines=26> */
.L_x_394:
[----:B------:R-:W-:Y:S05]  /*52a0*/  BSYNC.RECONVERGENT B1 ;  /* 0x0000000000017941 */ /* 0x000fea0003800200 */
.L_x_393:
        /* <DEDUP_REMOVED lines=26> */
.L_x_396:
[----:B------:R-:W-:Y:S05]  /*5450*/  BSYNC.RECONVERGENT B1 ;  /* 0x0000000000017941 */ /* 0x000fea0003800200 */
.L_x_395:
        /* <DEDUP_REMOVED lines=26> */
.L_x_398:
[----:B------:R-:W-:Y:S05]  /*5600*/  BSYNC.RECONVERGENT B1 ;  /* 0x0000000000017941 */ /* 0x000fea0003800200 */
.L_x_397:
        /* <DEDUP_REMOVED lines=27> */
.L_x_400:
[----:B------:R-:W-:Y:S05]  /*57c0*/  BSYNC.RECONVERGENT B1 ;  /* 0x0000000000017941 */ /* 0x000fea0003800200 */
.L_x_399:
        /* <DEDUP_REMOVED lines=10> */
.L_x_402:
[----:B------:R-:W-:Y:S05]  /*5870*/  BSYNC.RECONVERGENT B1 ;  /* 0x0000000000017941 */ /* 0x000fea0003800200 */
.L_x_401:
        /* <DEDUP_REMOVED lines=31> */
.L_x_404:
[----:B------:R-:W-:Y:S05]  /*5a70*/  BSYNC.RECONVERGENT B1 ;  /* 0x0000000000017941 */ /* 0x000fea0003800200 */
.L_x_403:
        /* <DEDUP_REMOVED lines=22> */
.L_x_406:
[----:B------:R-:W-:Y:S05]  /*5be0*/  BSYNC.RECONVERGENT B1 ;  /* 0x0000000000017941 */ /* 0x000fea0003800200 */
.L_x_405:
        /* <DEDUP_REMOVED lines=22> */
.L_x_408:
[----:B------:R-:W-:Y:S05]  /*5d50*/  BSYNC.RECONVERGENT B1 ;  /* 0x0000000000017941 */ /* 0x000fea0003800200 */
.L_x_407:
        /* <DEDUP_REMOVED lines=22> */
.L_x_410:
[----:B------:R-:W-:Y:S05]  /*5ec0*/  BSYNC.RECONVERGENT B1 ;  /* 0x0000000000017941 */ /* 0x000fea0003800200 */
.L_x_409:
        /* <DEDUP_REMOVED lines=21> */
.L_x_412:
[----:B------:R-:W-:Y:S05]  /*6020*/  BSYNC.RECONVERGENT B1 ;  /* 0x0000000000017941 */ /* 0x000fea0003800200 */
.L_x_411:
        /* <DEDUP_REMOVED lines=21> */
.L_x_414:
[----:B------:R-:W-:Y:S05]  /*6180*/  BSYNC.RECONVERGENT B1 ;  /* 0x0000000000017941 */ /* 0x000fea0003800200 */
.L_x_413:
[----:B------:R-:W-:Y:S01]  /*6190*/  DSETP.GEU.AND P0, PT, R6, R10, PT ;  /* 0x0000000a0600722a */ /* 0x000fe20003f0e000 */
[----:B------:R-:W-:Y:S02]  /*61a0*/  IMAD.MOV.U32 R16, RZ, RZ, R13 ;  /* 0x000000ffff107224 */ /* 0x000fe400078e000d */
[----:B------:R-:W-:Y:S02]  /*61b0*/  IMAD.MOV.U32 R17, RZ, RZ, R12 ;  /* 0x000000ffff117224 */ /* 0x000fe400078e000c */
[----:B------:R-:W-:Y:S02]  /*61c0*/  IMAD.MOV.U32 R2, RZ, RZ, R6 ;  /* 0x000000ffff027224 */ /* 0x000fe400078e0006 */
[----:B------:R-:W-:-:S07]  /*61d0*/  IMAD.MOV.U32 R3, RZ, RZ, R7 ;  /* 0x000000ffff037224 */ /* 0x000fce00078e0007 */
[----:B------:R-:W-:Y:S05]  /*61e0*/  @!P0 BRA `(.L_x_322) ;  /* 0x0000000000348947 */ /* 0x000fea0003800000 */
[----:B------:R2:W0:Y:S01]  /*61f0*/  LDS.64 R16, [R0+0x80] ;  /* 0x0000800000107984 */ /* 0x0004220000000a00 */
[----:B------:R-:W-:Y:S01]  /*6200*/  DSETP.GEU.AND P0, PT, R10, R6, PT ;  /* 0x000000060a00722a */ /* 0x000fe20003f0e000 */
[----:B------:R-:W-:Y:S02]  /*6210*/  IMAD.MOV.U32 R2, RZ, RZ, R10 ;  /* 0x000000ffff027224 */ /* 0x000fe400078e000a */
[----:B------:R-:W-:-:S11]  /*6220*/  IMAD.MOV.U32 R3, RZ, RZ, R11 ;  /* 0x000000ffff037224 */ /* 0x000fd600078e000b */
[----:B--2---:R-:W-:Y:S05]  /*6230*/  @!P0 BRA `(.L_x_322) ;  /* 0x0000000000208947 */ /* 0x004fea0003800000 */
[CC--:B0-----:R-:W-:Y:S02]  /*6240*/  ISETP.GE.U32.AND P0, PT, R13.reuse, R16.reuse, PT ;  /* 0x000000100d00720c */ /* 0x0c1fe40003f06070 */
[----:B------:R-:W-:Y:S02]  /*6250*/  ISETP.LT.U32.AND P2, PT, R13, R16, PT ;  /* 0x000000100d00720c */ /* 0x000fe40003f41070 */
[CC--:B------:R-:W-:Y:S02]  /*6260*/  ISETP.GE.AND.EX P0, PT, R12.reuse, R17.reuse, PT, P0 ;  /* 0x000000110c00720c */ /* 0x0c0fe40003f06300 */
[----:B------:R-:W-:Y:S02]  /*6270*/  ISETP.LT.AND.EX P2, PT, R12, R17, PT, P2 ;  /* 0x000000110c00720c */ /* 0x000fe40003f41320 */
[----:B------:R-:W-:Y:S02]  /*6280*/  FSEL R2, R6, R10, !P0 ;  /* 0x0000000a06027208 */ /* 0x000fe40004000000 */
[----:B------:R-:W-:-:S02]  /*6290*/  FSEL R3, R7, R11, !P0 ;  /* 0x0000000b07037208 */ /* 0x000fc40004000000 */
[----:B------:R-:W-:Y:S02]  /*62a0*/  SEL R16, R13, R16, P2 ;  /* 0x000000100d107207 */ /* 0x000fe40001000000 */
[----:B------:R-:W-:-:S07]  /*62b0*/  SEL R17, R12, R17, P2 ;  /* 0x000000110c117207 */ /* 0x000fce0001000000 */
.L_x_322:
[----:B------:R-:W-:Y:S05]  /*62c0*/  BSYNC.RECONVERGENT B0 ;  /* 0x0000000000007941 */ /* 0x000fea0003800200 */
.L_x_289:
[----:B------:R-:W-:Y:S05]  /*62d0*/  @P1 EXIT ;  /* 0x000000000000194d */ /* 0x000fea0003800000 */
[----:B01----:R-:W0:Y:S02]  /*62e0*/  LDC.64 R4, c[0x0][0x390] ;  /* 0x0000e400ff047b82 */ /* 0x003e240000000a00 */
[----:B0-----:R-:W-:Y:S04]  /*62f0*/  STG.E.64 desc[UR8][R4.64], R2 ;  /* 0x0000000204007986 */ /* 0x001fe8000c101b08 */
[----:B---34-:R-:W-:Y:S01]  /*6300*/  STG.E.64 desc[UR8][R4.64+0x8], R16 ;  /* 0x0000081004007986 */ /* 0x018fe2000c101b08 */
[----:B------:R-:W-:Y:S05]  /*6310*/  EXIT ;  /* 0x000000000000794d */ /* 0x000fea0003800000 */
.L_x_415:
        /* <DEDUP_REMOVED lines=14> */
.L_x_849:


//--------------------- .text._ZN6thrust24THRUST_300001_SM_1000_NS8cuda_cub4core6detail13_kernel_agentINS1_8__reduce11ReduceAgentIPN4cuda3std3__45tupleIJdlEEESC_SB_iNS1_9__extrema9arg_min_fIdlNS9_4lessIdEEEEEEJSC_SC_iSH_EEEvDpT0_ --------------------------
	.section	.text._ZN6thrust24THRUST_300001_SM_1000_NS8cuda_cub4core6detail13_kernel_agentINS1_8__reduce11ReduceAgentIPN4cuda3std3__45tupleIJdlEEESC_SB_iNS1_9__extrema9arg_min_fIdlNS9_4lessIdEEEEEEJSC_SC_iSH_EEEvDpT0_,"ax",@progbits
	.align	128
        .global         _ZN6thrust24THRUST_300001_SM_1000_NS8cuda_cub4core6detail13_kernel_agentINS1_8__reduce11ReduceAgentIPN4cuda3std3__45tupleIJdlEEESC_SB_iNS1_9__extrema9arg_min_fIdlNS9_4lessIdEEEEEEJSC_SC_iSH_EEEvDpT0_
        .type           _ZN6thrust24THRUST_300001_SM_1000_NS8cuda_cub4core6detail13_kernel_agentINS1_8__reduce11ReduceAgentIPN4cuda3std3__45tupleIJdlEEESC_SB_iNS1_9__extrema9arg_min_fIdlNS9_4lessIdEEEEEEJSC_SC_iSH_EEEvDpT0_,@function
        .size           _ZN6thrust24THRUST_300001_SM_1000_NS8cuda_cub4core6detail13_kernel_agentINS1_8__reduce11ReduceAgentIPN4cuda3std3__45tupleIJdlEEESC_SB_iNS1_9__extrema9arg_min_fIdlNS9_4lessIdEEEEEEJSC_SC_iSH_EEEvDpT0_,(.L_x_850 - _ZN6thrust24THRUST_300001_SM_1000_NS8cuda_cub4core6detail13_kernel_agentINS1_8__reduce11ReduceAgentIPN4cuda3std3__45tupleIJdlEEESC_SB_iNS1_9__extrema9arg_min_fIdlNS9_4lessIdEEEEEEJSC_SC_iSH_EEEvDpT0_)
        .other          _ZN6thrust24THRUST_300001_SM_1000_NS8cuda_cub4core6detail13_kernel_agentINS1_8__reduce11ReduceAgentIPN4cuda3std3__45tupleIJdlEEESC_SB_iNS1_9__extrema9arg_min_fIdlNS9_4lessIdEEEEEEJSC_SC_iSH_EEEvDpT0_,@"STO_CUDA_ENTRY STV_DEFAULT"
_ZN6thrust24THRUST_300001_SM_1000_NS8cuda_cub4core6detail13_kernel_agentINS1_8__reduce11ReduceAgentIPN4cuda3std3__45tupleIJdlEEESC_SB_iNS1_9__extrema9arg_min_fIdlNS9_4lessIdEEEEEEJSC_SC_iSH_EEEvDpT0_:
.text._ZN6thrust24THRUST_300001_SM_1000_NS8cuda_cub4core6detail13_kernel_agentINS1_8__reduce11ReduceAgentIPN4cuda3std3__45tupleIJdlEEESC_SB_iNS1_9__extrema9arg_min_fIdlNS9_4lessIdEEEEEEJSC_SC_iSH_EEEvDpT0_:
        /* <DEDUP_REMOVED lines=21> */
.L_x_419:
[----:B0-----:R-:W-:Y:S05]  /*0150*/  BSYNC.RECONVERGENT B1 ;  /* 0x0000000000017941 */ /* 0x001fea0003800200 */
.L_x_418:
        /* <DEDUP_REMOVED lines=15> */
.L_x_426:
        /* <DEDUP_REMOVED lines=27> */
.L_x_425:
[----:B------:R-:W-:Y:S05]  /*0400*/  BSYNC.RECONVERGENT B3 ;  /* 0x0000000000037941 */ /* 0x000fea0003800200 */
.L_x_424:
[----:B------:R-:W-:Y:S02]  /*0410*/  IMAD.X R9, RZ, RZ, R9, P3 ;  /* 0x000000ffff097224 */ /* 0x000fe400018e0609 */
[----:B------:R-:W-:Y:S01]  /*0420*/  VIADD R6, R6, 0x100 ;  /* 0x0000010006067836 */ /* 0x000fe20000000000 */
[----:B------:R-:W-:Y:S06]  /*0430*/  @P2 BRA `(.L_x_426) ;  /* 0xfffffffc00842947 */ /* 0x000fec000383ffff */
.L_x_423:
[----:B------:R-:W-:Y:S05]  /*0440*/  BSYNC.RECONVERGENT B2 ;  /* 0x0000000000027941 */ /* 0x000fea0003800200 */
.L_x_422:
[----:B-1----:R-:W0:Y:S01]  /*0450*/  LDC.64 R8, c[0x0][0x380] ;  /* 0x0000e000ff087b82 */ /* 0x002e220000000a00 */
[----:B------:R-:W-:-:S13]  /*0460*/  ISETP.GE.U32.AND P0, PT, R16, 0x300, PT ;  /* 0x000003001000780c */ /* 0x000fda0003f06070 */
[----:B------:R-:W-:Y:S05]  /*0470*/  @!P0 BRA `(.L_x_421) ;  /* 0x0000000400888947 */ /* 0x000fea0003800000 */
.L_x_435:
        /* <DEDUP_REMOVED lines=27> */
.L_x_428:
[----:B------:R-:W-:Y:S05]  /*0630*/  BSYNC.RECONVERGENT B2 ;  /* 0x0000000000027941 */ /* 0x000fea0003800200 */
.L_x_427:
        /* <DEDUP_REMOVED lines=22> */
.L_x_430:
[----:B------:R-:W-:Y:S05]  /*07a0*/  BSYNC.RECONVERGENT B2 ;  /* 0x0000000000027941 */ /* 0x000fea0003800200 */
.L_x_429:
        /* <DEDUP_REMOVED lines=22> */
.L_x_432:
[----:B------:R-:W-:Y:S05]  /*0910*/  BSYNC.RECONVERGENT B2 ;  /* 0x0000000000027941 */ /* 0x000fea0003800200 */
.L_x_431:
        /* <DEDUP_REMOVED lines=20> */
.L_x_434:
[----:B------:R-:W-:Y:S05]  /*0a60*/  BSYNC.RECONVERGENT B2 ;  /* 0x0000000000027941 */ /* 0x000fea0003800200 */
.L_x_433:
[----:B------:R-:W-:-:S05]  /*0a70*/  VIADD R6, R6, 0x400 ;  /* 0x0000040006067836 */ /* 0x000fca0000000000 */
[----:B------:R-:W-:-:S13]  /*0a80*/  ISETP.GE.AND P0, PT, R6, UR5, PT ;  /* 0x0000000506007c0c */ /* 0x000fda000bf06270 */
[----:B------:R-:W-:Y:S05]  /*0a90*/  @!P0 BRA `(.L_x_435) ;  /* 0xfffffff800788947 */ /* 0x000fea000383ffff */
.L_x_421:
[----:B------:R-:W-:Y:S05]  /*0aa0*/  BSYNC.RECONVERGENT B1 ;  /* 0x0000000000017941 */ /* 0x000fea0003800200 */
.L_x_420:
        /* <DEDUP_REMOVED lines=30> */
.L_x_438:
[----:B------:R-:W-:Y:S05]  /*0c90*/  BSYNC.RECONVERGENT B1 ;  /* 0x0000000000017941 */ /* 0x000fea0003800200 */
.L_x_437:
        /* <DEDUP_REMOVED lines=26> */
.L_x_440:
[----:B------:R-:W-:Y:S05]  /*0e40*/  BSYNC.RECONVERGENT B1 ;  /* 0x0000000000017941 */ /* 0x000fea0003800200 */
.L_x_439:
        /* <DEDUP_REMOVED lines=26> */
.L_x_442:
[----:B------:R-:W-:Y:S05]  /*0ff0*/  BSYNC.RECONVERGENT B1 ;  /* 0x0000000000017941 */ /* 0x000fea0003800200 */
.L_x_441:
        /* <DEDUP_REMOVED lines=26> */
.L_x_444:
[----:B------:R-:W-:Y:S05]  /*11a0*/  BSYNC.RECONVERGENT B1 ;  /* 0x0000000000017941 */ /* 0x000fea0003800200 */
.L_x_443:
        /* <DEDUP_REMOVED lines=27> */
.L_x_446:
[----:B------:R-:W-:Y:S05]  /*1360*/  BSYNC.RECONVERGENT B1 ;  /* 0x0000000000017941 */ /* 0x000fea0003800200 */
.L_x_445:
        /* <DEDUP_REMOVED lines=10> */
.L_x_448:
[----:B------:R-:W-:Y:S05]  /*1410*/  BSYNC.RECONVERGENT B1 ;  /* 0x0000000000017941 */ /* 0x000fea0003800200 */
.L_x_447:
        /* <DEDUP_REMOVED lines=31> */
.L_x_451:
[----:B------:R-:W-:Y:S05]  /*1610*/  BSYNC.RECONVERGENT B1 ;  /* 0x0000000000017941 */ /* 0x000fea0003800200 */
.L_x_450:
        /* <DEDUP_REMOVED lines=24> */
.L_x_453:
[----:B------:R-:W-:Y:S05]  /*17a0*/  BSYNC.RECONVERGENT B1 ;  /* 0x0000000000017941 */ /* 0x000fea0003800200 */
.L_x_452:
        /* <DEDUP_REMOVED lines=21> */
.L_x_455:
[----:B------:R-:W-:Y:S05]  /*1900*/  BSYNC.RECONVERGENT B1 ;  /* 0x0000000000017941 */ /* 0x000fea0003800200 */
.L_x_454:
        /* <DEDUP_REMOVED lines=21> */
.L_x_457:
[----:B------:R-:W-:Y:S05]  /*1a60*/  BSYNC.RECONVERGENT B1 ;  /* 0x0000000000017941 */ /* 0x000fea0003800200 */
.L_x_456:
        /* <DEDUP_REMOVED lines=21> */
.L_x_459:
[----:B------:R-:W-:Y:S05]  /*1bc0*/  BSYNC.RECONVERGENT B1 ;  /* 0x0000000000017941 */ /* 0x000fea0003800200 */
.L_x_458:
        /* <DEDUP_REMOVED lines=21> */
.L_x_461:
[----:B------:R-:W-:Y:S05]  /*1d20*/  BSYNC.RECONVERGENT B1 ;  /* 0x0000000000017941 */ /* 0x000fea0003800200 */
.L_x_460:
        /* <DEDUP_REMOVED lines=20> */
.L_x_436:
        /* <DEDUP_REMOVED lines=33> */
.L_x_463:
[----:B------:R-:W-:Y:S05]  /*2080*/  BSYNC.RECONVERGENT B1 ;  /* 0x0000000000017941 */ /* 0x000fea0003800200 */
.L_x_462:
        /* <DEDUP_REMOVED lines=27> */
.L_x_465:
[----:B------:R-:W-:Y:S05]  /*2240*/  BSYNC.RECONVERGENT B1 ;  /* 0x0000000000017941 */ /* 0x000fea0003800200 */
.L_x_464:
        /* <DEDUP_REMOVED lines=27> */
.L_x_467:
[----:B------:R-:W-:Y:S05]  /*2400*/  BSYNC.RECONVERGENT B1 ;  /* 0x0000000000017941 */ /* 0x000fea0003800200 */
.L_x_466:
        /* <DEDUP_REMOVED lines=27> */
.L_x_469:
[----:B------:R-:W-:Y:S05]  /*25c0*/  BSYNC.RECONVERGENT B1 ;  /* 0x0000000000017941 */ /* 0x000fea0003800200 */
.L_x_468:
        /* <DEDUP_REMOVED lines=28> */
.L_x_471:
[----:B------:R-:W-:Y:S05]  /*2790*/  BSYNC.RECONVERGENT B1 ;  /* 0x0000000000017941 */ /* 0x000fea0003800200 */
.L_x_470:
        /* <DEDUP_REMOVED lines=10> */
.L_x_473:
[----:B------:R-:W-:Y:S05]  /*2840*/  BSYNC.RECONVERGENT B1 ;  /* 0x0000000000017941 */ /* 0x000fea0003800200 */
.L_x_472:
        /* <DEDUP_REMOVED lines=35> */
.L_x_475:
[----:B------:R-:W-:Y:S05]  /*2a80*/  BSYNC.RECONVERGENT B1 ;  /* 0x0000000000017941 */ /* 0x000fea0003800200 */
.L_x_474:
        /* <DEDUP_REMOVED lines=32> */
.L_x_477:
[----:B------:R-:W-:Y:S05]  /*2c90*/  BSYNC.RECONVERGENT B1 ;  /* 0x0000000000017941 */ /* 0x000fea0003800200 */
.L_x_476:
        /* <DEDUP_REMOVED lines=32> */
.L_x_479:
[----:B------:R-:W-:Y:S05]  /*2ea0*/  BSYNC.RECONVERGENT B1 ;  /* 0x0000000000017941 */ /* 0x000fea0003800200 */
.L_x_478:
        /* <DEDUP_REMOVED lines=32> */
.L_x_481:
[----:B------:R-:W-:Y:S05]  /*30b0*/  BSYNC.RECONVERGENT B1 ;  /* 0x0000000000017941 */ /* 0x000fea0003800200 */
.L_x_480:
        /* <DEDUP_REMOVED lines=32> */
.L_x_483:
[----:B------:R-:W-:Y:S05]  /*32c0*/  BSYNC.RECONVERGENT B1 ;  /* 0x0000000000017941 */ /* 0x000fea0003800200 */
.L_x_482:
        /* <DEDUP_REMOVED lines=32> */
.L_x_485:
[----:B------:R-:W-:Y:S05]  /*34d0*/  BSYNC.RECONVERGENT B1 ;  /* 0x0000000000017941 */ /* 0x000fea0003800200 */
.L_x_484:
        /* <DEDUP_REMOVED lines=30> */
.L_x_417:
        /* <DEDUP_REMOVED lines=32> */
.L_x_487:
[----:B------:R-:W-:Y:S05]  /*38c0*/  BSYNC.RECONVERGENT B1 ;  /* 0x0000000000017941 */ /* 0x000fea0003800200 */
.L_x_486:
        /* <DEDUP_REMOVED lines=21> */
.L_x_489:
[----:B------:R-:W-:Y:S05]  /*3a20*/  BSYNC.RECONVERGENT B1 ;  /* 0x0000000000017941 */ /* 0x000fea0003800200 */
.L_x_488:
        /* <DEDUP_REMOVED lines=21> */
.L_x_491:
[----:B------:R-:W-:Y:S05]  /*3b80*/  BSYNC.RECONVERGENT B1 ;  /* 0x0000000000017941 */ /* 0x000fea0003800200 */
.L_x_490:
        /* <DEDUP_REMOVED lines=21> */
.L_x_493:
[----:B------:R-:W-:Y:S05]  /*3ce0*/  BSYNC.RECONVERGENT B1 ;  /* 0x0000000000017941 */ /* 0x000fea0003800200 */
.L_x_492:
[----:B------:R-:W-:Y:S01]  /*3cf0*/  UISETP.GE.U32.AND UP0, UPT, UR4, 0xa00, UPT ;  /* 0x00000a000400788c */ /* 0x000fe2000bf06070 */
[----:B------:R-:W-:-:S08]  /*3d00*/  IMAD.MOV.U32 R7, RZ, RZ, 0x500 ;  /* 0x00000500ff077424 */ /* 0x000fd000078e00ff */
[----:B------:R-:W-:Y:S05]  /*3d10*/  BRA.U !UP0, `(.L_x_494) ;  /* 0x0000000908047547 */ /* 0x000fea000b800000 */
[----:B------:R-:W0:Y:S01]  /*3d20*/  LDC.64 R26, c[0x0][0x380] ;  /* 0x0000e000ff1a7b82 */ /* 0x000e220000000a00 */
[----:B------:R-:W-:Y:S01]  /*3d30*/  IMAD.MOV.U32 R7, RZ, RZ, 0x500 ;  /* 0x00000500ff077424 */ /* 0x000fe200078e00ff */
[----:B------:R-:W1:Y:S06]  /*3d40*/  LDCU UR4, c[0x0][0x390] ;  /* 0x00007200ff0477ac */ /* 0x000e6c0008000800 */
.L_x_505:
[----:B------:R-:W-:-:S04]  /*3d50*/  IMAD.IADD R31, R0, 0x1, R7 ;  /* 0x00000001001f7824 */ /* 0x000fc800078e0207 */
[----:B0-----:R-:W-:-:S05]  /*3d60*/  IMAD.WIDE.U32 R30, R31, 0x10, R26 ;  /* 0x000000101f1e7825 */ /* 0x001fca00078e001a */
        /* <DEDUP_REMOVED lines=31> */
.L_x_496:
[----:B-1----:R-:W-:Y:S05]  /*3f60*/  BSYNC.RECONVERGENT B1 ;  /* 0x0000000000017941 */ /* 0x002fea0003800200 */
.L_x_495:
        /* <DEDUP_REMOVED lines=21> */
.L_x_498:
[----:B------:R-:W-:Y:S05]  /*40c0*/  BSYNC.RECONVERGENT B1 ;  /* 0x0000000000017941 */ /* 0x000fea0003800200 */
.L_x_497:
        /* <DEDUP_REMOVED lines=21> */
.L_x_500:
[----:B------:R-:W-:Y:S05]  /*4220*/  BSYNC.RECONVERGENT B1 ;  /* 0x0000000000017941 */ /* 0x000fea0003800200 */
.L_x_499:
        /* <DEDUP_REMOVED lines=21> */
.L_x_502:
[----:B------:R-:W-:Y:S05]  /*4380*/  BSYNC.RECONVERGENT B1 ;  /* 0x0000000000017941 */ /* 0x000fea0003800200 */
.L_x_501:
        /* <DEDUP_REMOVED lines=21> */
.L_x_504:
[----:B------:R-:W-:Y:S05]  /*44e0*/  BSYNC.RECONVERGENT B1 ;  /* 0x0000000000017941 */ /* 0x000fea0003800200 */
.L_x_503:
[C---:B------:R-:W-:Y:S02]  /*44f0*/  VIADD R6, R7.reuse, 0xa00 ;  /* 0x00000a0007067836 */ /* 0x040fe40000000000 */
[----:B------:R-:W-:-:S03]  /*4500*/  VIADD R7, R7, 0x500 ;  /* 0x0000050007077836 */ /* 0x000fc60000000000 */
[----:B------:R-:W-:-:S13]  /*4510*/  ISETP.GT.AND P0, PT, R6, UR4, PT ;  /* 0x0000000406007c0c */ /* 0x000fda000bf04270 */
[----:B------:R-:W-:Y:S05]  /*4520*/  @!P0 BRA `(.L_x_505) ;  /* 0xfffffff800088947 */ /* 0x000fea000383ffff */
.L_x_494:
[----:B------:R-:W-:-:S13]  /*4530*/  ISETP.GE.AND P0, PT, R7, UR4, PT ;  /* 0x0000000407007c0c */ /* 0x000fda000bf06270 */
        /* <DEDUP_REMOVED lines=12> */
[----:B------:R-:W0:Y:S01]  /*4600*/  LDC.64 R8, c[0x0][0x380] ;  /* 0x0000e000ff087b82 */ /* 0x000e220000000a00 */
[----:B------:R-:W-:Y:S01]  /*4610*/  LEA.HI R6, R16, 0x1, RZ, 0x18 ;  /* 0x0000000110067811 */ /* 0x000fe200078fc0ff */
[----:B------:R-:W-:-:S03]  /*4620*/  IMAD.IADD R17, R0, 0x1, R7 ;  /* 0x0000000100117824 */ /* 0x000fc600078e0207 */
[----:B------:R-:W-:Y:S01]  /*4630*/  LOP3.LUT R10, R6, 0x3, RZ, 0xc0, !PT ;  /* 0x00000003060a7812 */ /* 0x000fe200078ec0ff */
[----:B------:R-:W-:-:S04]  /*4640*/  IMAD.MOV.U32 R6, RZ, RZ, R0 ;  /* 0x000000ffff067224 */ /* 0x000fc800078e0000 */
[----:B------:R-:W-:-:S07]  /*4650*/  IMAD.MOV R10, RZ, RZ, -R10 ;  /* 0x000000ffff0a7224 */ /* 0x000fce00078e0a0a */
.L_x_512:
[----:B0-----:R-:W-:-:S05]  /*4660*/  IMAD.WIDE.U32 R14, R17, 0x10, R8 ;  /* 0x00000010110e7825 */ /* 0x001fca00078e0008 */
[----:B------:R-:W2:Y:S01]  /*4670*/  LDG.E.64.CONSTANT R12, desc[UR6][R14.64] ;  /* 0x000000060e0c7981 */ /* 0x000ea2000c1e9b00 */
[----:B------:R-:W-:Y:S01]  /*4680*/  VIADD R10, R10, 0x1 ;  /* 0x000000010a0a7836 */ /* 0x000fe20000000000 */
[----:B------:R-:W-:Y:S04]  /*4690*/  BSSY.RECONVERGENT B3, `(.L_x_510) ;  /* 0x0000017000037945 */ /* 0x000fe80003800200 */
        /* <DEDUP_REMOVED lines=22> */
.L_x_511:
[----:B------:R-:W-:Y:S05]  /*4800*/  BSYNC.RECONVERGENT B3 ;  /* 0x0000000000037941 */ /* 0x000fea0003800200 */
.L_x_510:
[----:B------:R-:W-:Y:S02]  /*4810*/  VIADD R6, R6, 0x100 ;  /* 0x0000010006067836 */ /* 0x000fe40000000000 */
[----:B------:R-:W-:Y:S01]  /*4820*/  VIADD R17, R17, 0x100 ;  /* 0x0000010011117836 */ /* 0x000fe20000000000 */
[----:B------:R-:W-:Y:S06]  /*4830*/  @P2 BRA `(.L_x_512) ;  /* 0xfffffffc00882947 */ /* 0x000fec000383ffff */
.L_x_509:
[----:B------:R-:W-:Y:S05]  /*4840*/  BSYNC.RECONVERGENT B2 ;  /* 0x0000000000027941 */ /* 0x000fea0003800200 */
.L_x_508:
[----:B------:R-:W-:-:S13]  /*4850*/  ISETP.GE.U32.AND P0, PT, R16, 0x300, PT ;  /* 0x000003001000780c */ /* 0x000fda0003f06070 */
[----:B------:R-:W-:Y:S05]  /*4860*/  @!P0 BRA `(.L_x_507) ;  /* 0x0000000400c08947 */ /* 0x000fea0003800000 */
[----:B------:R-:W0:Y:S01]  /*4870*/  LDCU.64 UR8, c[0x0][0x380] ;  /* 0x00007000ff0877ac */ /* 0x000e220008000a00 */
[----:B------:R-:W1:Y:S01]  /*4880*/  LDC.64 R8, c[0x0][0x380] ;  /* 0x0000e000ff087b82 */ /* 0x000e620000000a00 */
[C---:B------:R-:W-:Y:S01]  /*4890*/  IADD3 R17, P0, PT, R6.reuse, R7, RZ ;  /* 0x0000000706117210 */ /* 0x040fe20007f1e0ff */
[----:B------:R-:W-:-:S04]  /*48a0*/  IMAD.IADD R7, R6, 0x1, R7 ;  /* 0x0000000106077824 */ /* 0x000fc800078e0207 */
[----:B------:R-:W-:Y:S01]  /*48b0*/  IMAD.X R10, RZ, RZ, RZ, P0 ;  /* 0x000000ffff0a7224 */ /* 0x000fe200000e06ff */
[----:B0-----:R-:W-:-:S04]  /*48c0*/  LEA R16, P1, R17, UR8, 0x4 ;  /* 0x0000000811107c11 */ /* 0x001fc8000f8220ff */
[----:B------:R-:W-:Y:S02]  /*48d0*/  IADD3 R16, P0, PT, R16, 0x3008, RZ ;  /* 0x0000300810107810 */ /* 0x000fe40007f1e0ff */
[----:B------:R-:W-:-:S05]  /*48e0*/  LEA.HI.X R17, R17, UR9, R10, 0x4, P1 ;  /* 0x0000000911117c11 */ /* 0x000fca00088f240a */
[----:B------:R-:W-:-:S07]  /*48f0*/  IMAD.X R17, RZ, RZ, R17, P0 ;  /* 0x000000ffff117224 */ /* 0x000fce00000e0611 */
.L_x_521:
[----:B-1----:R-:W-:Y:S01]  /*4900*/  IMAD.WIDE.U32 R24, R7, 0x10, R8 ;  /* 0x0000001007187825 */ /* 0x002fe200078e0008 */
[----:B------:R0:W5:Y:S04]  /*4910*/  LDG.E.64.CONSTANT R20, desc[UR6][R16.64+-0x2008] ;  /* 0xffdff80610147981 */ /* 0x000168000c1e9b00 */
[----:B------:R-:W2:Y:S04]  /*4920*/  LDG.E.64.CONSTANT R22, desc[UR6][R24.64] ;  /* 0x0000000618167981 */ /* 0x000ea8000c1e9b00 */
        /* <DEDUP_REMOVED lines=24> */
.L_x_514:
[----:B------:R-:W-:Y:S05]  /*4ab0*/  BSYNC.RECONVERGENT B2 ;  /* 0x0000000000027941 */ /* 0x000fea0003800200 */
.L_x_513:
        /* <DEDUP_REMOVED lines=22> */
.L_x_516:
[----:B------:R-:W-:Y:S05]  /*4c20*/  BSYNC.RECONVERGENT B2 ;  /* 0x0000000000027941 */ /* 0x000fea0003800200 */
.L_x_515:
        /* <DEDUP_REMOVED lines=22> */
.L_x_518:
[----:B------:R-:W-:Y:S05]  /*4d90*/  BSYNC.RECONVERGENT B2 ;  /* 0x0000000000027941 */ /* 0x000fea0003800200 */
.L_x_517:
        /* <DEDUP_REMOVED lines=22> */
.L_x_520:
[----:B------:R-:W-:Y:S05]  /*4f00*/  BSYNC.RECONVERGENT B2 ;  /* 0x0000000000027941 */ /* 0x000fea0003800200 */
.L_x_519:
[----:B------:R-:W-:Y:S01]  /*4f10*/  VIADD R6, R6, 0x400 ;  /* 0x0000040006067836 */ /* 0x000fe20000000000 */
[----:B------:R-:W-:Y:S01]  /*4f20*/  IADD3 R16, P1, PT, R16, 0x4000, RZ ;  /* 0x0000400010107810 */ /* 0x000fe20007f3e0ff */
[----:B------:R-:W-:-:S03]  /*4f30*/  VIADD R7, R7, 0x400 ;  /* 0x0000040007077836 */ /* 0x000fc60000000000 */
[----:B------:R-:W-:Y:S01]  /*4f40*/  ISETP.GE.AND P0, PT, R6, R11, PT ;  /* 0x0000000b0600720c */ /* 0x000fe20003f06270 */
[----:B------:R-:W-:-:S12]  /*4f50*/  IMAD.X R17, RZ, RZ, R17, P1 ;  /* 0x000000ffff117224 */ /* 0x000fd800008e0611 */
[----:B------:R-:W-:Y:S05]  /*4f60*/  @!P0 BRA `(.L_x_521) ;  /* 0xfffffff800648947 */ /* 0x000fea000383ffff */
.L_x_507:
[----:B------:R-:W-:Y:S05]  /*4f70*/  BSYNC.RECONVERGENT B1 ;  /* 0x0000000000017941 */ /* 0x000fea0003800200 */
.L_x_506:
        /* <DEDUP_REMOVED lines=27> */
.L_x_523:
[----:B------:R-:W-:Y:S05]  /*5130*/  BSYNC.RECONVERGENT B1 ;  /* 0x0000000000017941 */ /* 0x000fea0003800200 */
.L_x_522:
        /* <DEDUP_REMOVED lines=26> */
.L_x_525:
[----:B------:R-:W-:Y:S05]  /*52e0*/  BSYNC.RECONVERGENT B1 ;  /* 0x0000000000017941 */ /* 0x000fea0003800200 */
.L_x_524:
        /* <DEDUP_REMOVED lines=26> */
.L_x_527:
[----:B------:R-:W-:Y:S05]  /*5490*/  BSYNC.RECONVERGENT B1 ;  /* 0x0000000000017941 */ /* 0x000fea0003800200 */
.L_x_526:
        /* <DEDUP_REMOVED lines=26> */
.L_x_529:
[----:B------:R-:W-:Y:S05]  /*5640*/  BSYNC.RECONVERGENT B1 ;  /* 0x0000000000017941 */ /* 0x000fea0003800200 */
.L_x_528:
        /* <DEDUP_REMOVED lines=27> */
.L_x_531:
[----:B------:R-:W-:Y:S05]  /*5800*/  BSYNC.RECONVERGENT B1 ;  /* 0x0000000000017941 */ /* 0x000fea0003800200 */
.L_x_530:
        /* <DEDUP_REMOVED lines=10> */
.L_x_533:
[----:B------:R-:W-:Y:S05]  /*58b0*/  BSYNC.RECONVERGENT B1 ;  /* 0x0000000000017941 */ /* 0x000fea0003800200 */
.L_x_532:
        /* <DEDUP_REMOVED lines=31> */
.L_x_535:
[----:B------:R-:W-:Y:S05]  /*5ab0*/  BSYNC.RECONVERGENT B1 ;  /* 0x0000000000017941 */ /* 0x000fea0003800200 */
.L_x_534:
        /* <DEDUP_REMOVED lines=24> */
.L_x_537:
[----:B------:R-:W-:Y:S05]  /*5c40*/  BSYNC.RECONVERGENT B1 ;  /* 0x0000000000017941 */ /* 0x000fea0003800200 */
.L_x_536:
        /* <DEDUP_REMOVED lines=21> */
.L_x_539:
[----:B------:R-:W-:Y:S05]  /*5da0*/  BSYNC.RECONVERGENT B1 ;  /* 0x0000000000017941 */ /* 0x000fea0003800200 */
.L_x_538:
        /* <DEDUP_REMOVED lines=21> */
.L_x_541:
[----:B------:R-:W-:Y:S05]  /*5f00*/  BSYNC.RECONVERGENT B1 ;  /* 0x0000000000017941 */ /* 0x000fea0003800200 */
.L_x_540:
        /* <DEDUP_REMOVED lines=21> */
.L_x_543:
[----:B------:R-:W-:Y:S05]  /*6060*/  BSYNC.RECONVERGENT B1 ;  /* 0x0000000000017941 */ /* 0x000fea0003800200 */
.L_x_542:
        /* <DEDUP_REMOVED lines=21> */
.L_x_545:
[----:B------:R-:W-:Y:S05]  /*61c0*/  BSYNC.RECONVERGENT B1 ;  /* 0x0000000000017941 */ /* 0x000fea0003800200 */
.L_x_544:
        /* <DEDUP_REMOVED lines=19> */
.L_x_449:
[----:B------:R-:W-:Y:S05]  /*6300*/  BSYNC.RECONVERGENT B0 ;  /* 0x0000000000007941 */ /* 0x000fea0003800200 */
.L_x_416:
[----:B------:R-:W-:Y:S05]  /*6310*/  @P1 EXIT ;  /* 0x000000000000194d */ /* 0x000fea0003800000 */
[----:B01----:R-:W0:Y:S02]  /*6320*/  LDC.64 R4, c[0x0][0x388] ;  /* 0x0000e200ff047b82 */ /* 0x003e240000000a00 */
[----:B0-----:R-:W-:Y:S04]  /*6330*/  STG.E.64 desc[UR6][R4.64], R2 ;  /* 0x0000000204007986 */ /* 0x001fe8000c101b06 */
[----:B---34-:R-:W-:Y:S01]  /*6340*/  STG.E.64 desc[UR6][R4.64+0x8], R20 ;  /* 0x0000081404007986 */ /* 0x018fe2000c101b06 */
[----:B------:R-:W-:Y:S05]  /*6350*/  EXIT ;  /* 0x000000000000794d */ /* 0x000fea0003800000 */
.L_x_546:
        /* <DEDUP_REMOVED lines=10> */
.L_x_850:


//--------------------- .text._ZN6thrust24THRUST_300001_SM_1000_NS8cuda_cub4core6detail13_kernel_agentINS1_8__reduce10DrainAgentIiEEJN3cub18CUB_300001_SM_10009GridQueueIjEEiEEEvDpT0_ --------------------------
	.section	.text._ZN6thrust24THRUST_300001_SM_1000_NS8cuda_cub4core6detail13_kernel_agentINS1_8__reduce10DrainAgentIiEEJN3cub18CUB_300001_SM_10009GridQueueIjEEiEEEvDpT0_,"ax",@progbits
	.align	128
        .global         _ZN6thrust24THRUST_300001_SM_1000_NS8cuda_cub4core6detail13_kernel_agentINS1_8__reduce10DrainAgentIiEEJN3cub18CUB_300001_SM_10009GridQueueIjEEiEEEvDpT0_
        .type           _ZN6thrust24THRUST_300001_SM_1000_NS8cuda_cub4core6detail13_kernel_agentINS1_8__reduce10DrainAgentIiEEJN3cub18CUB_300001_SM_10009GridQueueIjEEiEEEvDpT0_,@function
        .size           _ZN6thrust24THRUST_300001_SM_1000_NS8cuda_cub4core6detail13_kernel_agentINS1_8__reduce10DrainAgentIiEEJN3cub18CUB_300001_SM_10009GridQueueIjEEiEEEvDpT0_,(.L_x_851 - _ZN6thrust24THRUST_300001_SM_1000_NS8cuda_cub4core6detail13_kernel_agentINS1_8__reduce10DrainAgentIiEEJN3cub18CUB_300001_SM_10009GridQueueIjEEiEEEvDpT0_)
        .other          _ZN6thrust24THRUST_300001_SM_1000_NS8cuda_cub4core6detail13_kernel_agentINS1_8__reduce10DrainAgentIiEEJN3cub18CUB_300001_SM_10009GridQueueIjEEiEEEvDpT0_,@"STO_CUDA_ENTRY STV_DEFAULT"
_ZN6thrust24THRUST_300001_SM_1000_NS8cuda_cub4core6detail13_kernel_agentINS1_8__reduce10DrainAgentIiEEJN3cub18CUB_300001_SM_10009GridQueueIjEEiEEEvDpT0_:
.text._ZN6thrust24THRUST_300001_SM_1000_NS8cuda_cub4core6detail13_kernel_agentINS1_8__reduce10DrainAgentIiEEJN3cub18CUB_300001_SM_10009GridQueueIjEEiEEEvDpT0_:
[----:B------:R-:W-:Y:S08]  /*0000*/  LDC R1, c[0x0][0x37c] ;  /* 0x0000df00ff017b82 */ /* 0x000ff00000000800 */
[----:B------:R-:W0:Y:S01]  /*0010*/  LDC.64 R2, c[0x0][0x380] ;  /* 0x0000e000ff027b82 */ /* 0x000e220000000a00 */
[----:B------:R-:W0:Y:S07]  /*0020*/  LDCU.64 UR4, c[0x0][0x358] ;  /* 0x00006b00ff0477ac */ /* 0x000e2e0008000a00 */
[----:B------:R-:W1:Y:S01]  /*0030*/  LDC R5, c[0x0][0x388] ;  /* 0x0000e200ff057b82 */ /* 0x000e620000000800 */
[----:B0-----:R-:W-:Y:S04]  /*0040*/  STG.E desc[UR4][R2.64+0x4], RZ ;  /* 0x000004ff02007986 */ /* 0x001fe8000c101904 */
[----:B-1----:R-:W-:Y:S01]  /*0050*/  STG.E desc[UR4][R2.64], R5 ;  /* 0x0000000502007986 */ /* 0x002fe2000c101904 */
[----:B------:R-:W-:Y:S05]  /*0060*/  EXIT ;  /* 0x000000000000794d */ /* 0x000fea0003800000 */
.L_x_547:
        /* <DEDUP_REMOVED lines=9> */
.L_x_851:


//--------------------- .text._ZN6thrust24THRUST_300001_SM_1000_NS8cuda_cub4core6detail13_kernel_agentINS1_8__reduce11ReduceAgentINS0_12zip_iteratorIN4cuda3std3__45tupleIJNS0_6detail15normal_iteratorINS0_10device_ptrIdEEEENS0_17counting_iteratorIlNS0_11use_defaultESI_SI_EEEEEEEPNSB_IJdlEEESM_iNS1_9__extrema9arg_min_fIdlNSA_4lessIdEEEEEEJSL_SN_iN3cub18CUB_300001_SM_100013GridEvenShareIiEENSV_9GridQueueIjEESS_EEEvDpT0_ --------------------------
	.section	.text._ZN6thrust24THRUST_300001_SM_1000_NS8cuda_cub4core6detail13_kernel_agentINS1_8__reduce11ReduceAgentINS0_12zip_iteratorIN4cuda3std3__45tupleIJNS0_6detail15normal_iteratorINS0_10device_ptrIdEEEENS0_17counting_iteratorIlNS0_11use_defaultESI_SI_EEEEEEEPNSB_IJdlEEESM_iNS1_9__extrema9arg_min_fIdlNSA_4lessIdEEEEEEJSL_SN_iN3cub18CUB_300001_SM_100013GridEvenShareIiEENSV_9GridQueueIjEESS_EEEvDpT0_,"ax",@progbits
	.align	128
        .global         _ZN6thrust24THRUST_300001_SM_1000_NS8cuda_cub4core6detail13_kernel_agentINS1_8__reduce11ReduceAgentINS0_12zip_iteratorIN4cuda3std3__45tupleIJNS0_6detail15normal_iteratorINS0_10device_ptrIdEEEENS0_17counting_iteratorIlNS0_11use_defaultESI_SI_EEEEEEEPNSB_IJdlEEESM_iNS1_9__extrema9arg_min_fIdlNSA_4lessIdEEEEEEJSL_SN_iN3cub18CUB_300001_SM_100013GridEvenShareIiEENSV_9GridQueueIjEESS_EEEvDpT0_
        .type           _ZN6thrust24THRUST_300001_SM_1000_NS8cuda_cub4core6detail13_kernel_agentINS1_8__reduce11ReduceAgentINS0_12zip_iteratorIN4cuda3std3__45tupleIJNS0_6detail15normal_iteratorINS0_10device_ptrIdEEEENS0_17counting_iteratorIlNS0_11use_defaultESI_SI_EEEEEEEPNSB_IJdlEEESM_iNS1_9__extrema9arg_min_fIdlNSA_4lessIdEEEEEEJSL_SN_iN3cub18CUB_300001_SM_100013GridEvenShareIiEENSV_9GridQueueIjEESS_EEEvDpT0_,@function
        .size           _ZN6thrust24THRUST_300001_SM_1000_NS8cuda_cub4core6detail13_kernel_agentINS1_8__reduce11ReduceAgentINS0_12zip_iteratorIN4cuda3std3__45tupleIJNS0_6detail15normal_iteratorINS0_10device_ptrIdEEEENS0_17counting_iteratorIlNS0_11use_defaultESI_SI_EEEEEEEPNSB_IJdlEEESM_iNS1_9__extrema9arg_min_fIdlNSA_4lessIdEEEEEEJSL_SN_iN3cub18CUB_300001_SM_100013GridEvenShareIiEENSV_9GridQueueIjEESS_EEEvDpT0_,(.L_x_852 - _ZN6thrust24THRUST_300001_SM_1000_NS8cuda_cub4core6detail13_kernel_agentINS1_8__reduce11ReduceAgentINS0_12zip_iteratorIN4cuda3std3__45tupleIJNS0_6detail15normal_iteratorINS0_10device_ptrIdEEEENS0_17counting_iteratorIlNS0_11use_defaultESI_SI_EEEEEEEPNSB_IJdlEEESM_iNS1_9__extrema9arg_min_fIdlNSA_4lessIdEEEEEEJSL_SN_iN3cub18CUB_300001_SM_100013GridEvenShareIiEENSV_9GridQueueIjEESS_EEEvDpT0_)
        .other          _ZN6thrust24THRUST_300001_SM_1000_NS8cuda_cub4core6detail13_kernel_agentINS1_8__reduce11ReduceAgentINS0_12zip_iteratorIN4cuda3std3__45tupleIJNS0_6detail15normal_iteratorINS0_10device_ptrIdEEEENS0_17counting_iteratorIlNS0_11use_defaultESI_SI_EEEEEEEPNSB_IJdlEEESM_iNS1_9__extrema9arg_min_fIdlNSA_4lessIdEEEEEEJSL_SN_iN3cub18CUB_300001_SM_100013GridEvenShareIiEENSV_9GridQueueIjEESS_EEEvDpT0_,@"STO_CUDA_ENTRY STV_DEFAULT"
_ZN6thrust24THRUST_300001_SM_1000_NS8cuda_cub4core6detail13_kernel_agentINS1_8__reduce11ReduceAgentINS0_12zip_iteratorIN4cuda3std3__45tupleIJNS0_6detail15normal_iteratorINS0_10device_ptrIdEEEENS0_17counting_iteratorIlNS0_11use_defaultESI_SI_EEEEEEEPNSB_IJdlEEESM_iNS1_9__extrema9arg_min_fIdlNSA_4lessIdEEEEEEJSL_SN_iN3cub18CUB_300001_SM_100013GridEvenShareIiEENSV_9GridQueueIjEESS_EEEvDpT0_:
.text._ZN6thrust24THRUST_300001_SM_1000_NS8cuda_cub4core6detail13_kernel_agentINS1_8__reduce11ReduceAgentINS0_12zip_iteratorIN4cuda3std3__45tupleIJNS0_6detail15normal_iteratorINS0_10device_ptrIdEEEENS0_17counting_iteratorIlNS0_11use_defaultESI_SI_EEEEEEEPNSB_IJdlEEESM_iNS1_9__extrema9arg_min_fIdlNSA_4lessIdEEEEEEJSL_SN_iN3cub18CUB_300001_SM_100013GridEvenShareIiEENSV_9GridQueueIjEESS_EEEvDpT0_:
[----:B------:R-:W-:Y:S01]  /*0000*/  LDC R1, c[0x0][0x37c] ;  /* 0x0000df00ff017b82 */ /* 0x000fe20000000800 */
[----:B------:R-:W0:Y:S01]  /*0010*/  S2R R0, SR_CTAID.X ;  /* 0x0000000000007919 */ /* 0x000e220000002500 */
[----:B------:R-:W1:Y:S01]  /*0020*/  LDCU UR4, c[0x0][0x398] ;  /* 0x00007300ff0477ac */ /* 0x000e620008000800 */
[----:B------:R-:W-:Y:S01]  /*0030*/  BSSY.RECONVERGENT B0, `(.L_x_548) ;  /* 0x000065a000007945 */ /* 0x000fe20003800200 */
[----:B------:R-:W2:Y:S01]  /*0040*/  LDCU UR6, c[0x0][0x370] ;  /* 0x00006e00ff0677ac */ /* 0x000ea20008000800 */
[----:B------:R-:W3:Y:S01]  /*0050*/  LDCU.64 UR10, c[0x0][0x358] ;  /* 0x00006b00ff0a77ac */ /* 0x000ee20008000a00 */
[----:B-1----:R-:W-:Y:S01]  /*0060*/  IMAD.U32 R11, RZ, RZ, UR4 ;  /* 0x00000004ff0b7e24 */ /* 0x002fe2000f8e00ff */
[----:B--2---:R-:W-:Y:S01]  /*0070*/  UIMAD UR6, UR6, 0x500, URZ ;  /* 0x00000500060678a4 */ /* 0x004fe2000f8e02ff */
[----:B0-----:R-:W-:-:S04]  /*0080*/  IMAD R8, R0, 0x500, RZ ;  /* 0x0000050000087824 */ /* 0x001fc800078e02ff */
[----:B------:R-:W-:-:S05]  /*0090*/  VIADD R2, R8, 0x500 ;  /* 0x0000050008027836 */ /* 0x000fca0000000000 */
[----:B------:R-:W-:-:S13]  /*00a0*/  ISETP.GT.AND P0, PT, R2, R11, PT ;  /* 0x0000000b0200720c */ /* 0x000fda0003f04270 */
[----:B---3--:R-:W-:Y:S05]  /*00b0*/  @!P0 BRA `(.L_x_549) ;  /* 0x0000003400dc8947 */ /* 0x008fea0003800000 */
[----:B------:R-:W0:Y:S01]  /*00c0*/  S2R R4, SR_TID.X ;  /* 0x0000000000047919 */ /* 0x000e220000002100 */
[----:B------:R-:W-:Y:S01]  /*00d0*/  IMAD.IADD R5, R11, 0x1, -R8 ;  /* 0x000000010b057824 */ /* 0x000fe200078e0a08 */
[----:B------:R-:W1:Y:S01]  /*00e0*/  LDCU.64 UR6, c[0x0][0x388] ;  /* 0x00007100ff0677ac */ /* 0x000e620008000a00 */
[----:B------:R-:W-:Y:S01]  /*00f0*/  BSSY.RECONVERGENT B1, `(.L_x_550) ;  /* 0x000000f000017945 */ /* 0x000fe20003800200 */
[----:B------:R-:W-:Y:S02]  /*0100*/  CS2R R6, SRZ ;  /* 0x0000000000067805 */ /* 0x000fe4000001ff00 */
[----:B------:R-:W-:Y:S01]  /*0110*/  CS2R R2, SRZ ;  /* 0x0000000000027805 */ /* 0x000fe2000001ff00 */
[----:B------:R-:W2:Y:S01]  /*0120*/  LDCU.64 UR8, c[0x0][0x388] ;  /* 0x00007100ff0877ac */ /* 0x000ea20008000a00 */
[----:B0-----:R-:W-:Y:S01]  /*0130*/  ISETP.GE.AND P0, PT, R4, R5, PT ;  /* 0x000000050400720c */ /* 0x001fe20003f06270 */
[----:B------:R-:W-:-:S12]  /*0140*/  IMAD.MOV.U32 R9, RZ, RZ, R4 ;  /* 0x000000ffff097224 */ /* 0x000fd800078e0004 */
[----:B-12---:R-:W-:Y:S05]  /*0150*/  @P0 BRA `(.L_x_551) ;  /* 0x0000000000200947 */ /* 0x006fea0003800000 */
[----:B------:R-:W0:Y:S01]  /*0160*/  LDC.64 R2, c[0x0][0x380] ;  /* 0x0000e000ff027b82 */ /* 0x000e220000000a00 */
[----:B------:R-:W-:Y:S01]  /*0170*/  IMAD.IADD R13, R8, 0x1, R4 ;  /* 0x00000001080d7824 */ /* 0x000fe200078e0204 */
[----:B------:R-:W1:Y:S03]  /*0180*/  LDCU.64 UR4, c[0x0][0x388] ;  /* 0x00007100ff0477ac */ /* 0x000e660008000a00 */
[----:B0-----:R-:W-:-:S06]  /*0190*/  IMAD.WIDE R2, R13, 0x8, R2 ;  /* 0x000000080d027825 */ /* 0x001fcc00078e0202 */
[----:B------:R-:W5:Y:S01]  /*01a0*/  LDG.E.64 R2, desc[UR10][R2.64] ;  /* 0x0000000a02027981 */ /* 0x000f62000c1e1b00 */
[----:B-1----:R-:W-:Y:S01]  /*01b0*/  IADD3 R7, P0, PT, R13, UR4, RZ ;  /* 0x000000040d077c10 */ /* 0x002fe2000ff1e0ff */
[----:B------:R-:W-:-:S03]  /*01c0*/  VIADD R9, R4, 0x100 ;  /* 0x0000010004097836 */ /* 0x000fc60000000000 */
[----:B------:R-:W-:-:S09]  /*01d0*/  LEA.HI.X.SX32 R6, R13, UR5, 0x1, P0 ;  /* 0x000000050d067c11 */ /* 0x000fd200080f0eff */
.L_x_551:
[----:B------:R-:W-:Y:S05]  /*01e0*/  BSYNC.RECONVERGENT B1 ;  /* 0x0000000000017941 */ /* 0x000fea0003800200 */
.L_x_550:
        /* <DEDUP_REMOVED lines=9> */
[----:B------:R-:W0:Y:S01]  /*0280*/  LDC.64 R10, c[0x0][0x380] ;  /* 0x0000e000ff0a7b82 */ /* 0x000e220000000a00 */
[----:B------:R-:W-:Y:S01]  /*0290*/  LEA.HI R12, R20, 0x1, RZ, 0x18 ;  /* 0x00000001140c7811 */ /* 0x000fe200078fc0ff */
[----:B------:R-:W-:-:S03]  /*02a0*/  IMAD.IADD R15, R8, 0x1, R9 ;  /* 0x00000001080f7824 */ /* 0x000fc600078e0209 */
[----:B------:R-:W-:-:S05]  /*02b0*/  LOP3.LUT R12, R12, 0x3, RZ, 0xc0, !PT ;  /* 0x000000030c0c7812 */ /* 0x000fca00078ec0ff */
[----:B------:R-:W-:-:S07]  /*02c0*/  IMAD.MOV R14, RZ, RZ, -R12 ;  /* 0x000000ffff0e7224 */ /* 0x000fce00078e0a0c */
.L_x_558:
[----:B0-----:R-:W-:-:S06]  /*02d0*/  IMAD.WIDE R12, R15, 0x8, R10 ;  /* 0x000000080f0c7825 */ /* 0x001fcc00078e020a */
[----:B------:R-:W2:Y:S01]  /*02e0*/  LDG.E.64 R12, desc[UR10][R12.64] ;  /* 0x0000000a0c0c7981 */ /* 0x000ea2000c1e1b00 */
[----:B------:R-:W-:Y:S01]  /*02f0*/  VIADD R14, R14, 0x1 ;  /* 0x000000010e0e7836 */ /* 0x000fe20000000000 */
[C---:B------:R-:W-:Y:S01]  /*0300*/  IADD3 R21, P1, PT, R15.reuse, UR6, RZ ;  /* 0x000000060f157c10 */ /* 0x040fe2000ff3e0ff */
[----:B------:R-:W-:Y:S03]  /*0310*/  BSSY.RECONVERGENT B3, `(.L_x_556) ;  /* 0x0000017000037945 */ /* 0x000fe60003800200 */
[----:B------:R-:W-:Y:S02]  /*0320*/  ISETP.NE.AND P2, PT, R14, RZ, PT ;  /* 0x000000ff0e00720c */ /* 0x000fe40003f45270 */
[----:B------:R-:W-:Y:S01]  /*0330*/  LEA.HI.X.SX32 R23, R15, UR7, 0x1, P1 ;  /* 0x000000070f177c11 */ /* 0x000fe200088f0eff */
        /* <DEDUP_REMOVED lines=20> */
.L_x_557:
[----:B------:R-:W-:Y:S05]  /*0480*/  BSYNC.RECONVERGENT B3 ;  /* 0x0000000000037941 */ /* 0x000fea0003800200 */
.L_x_556:
[----:B------:R-:W-:Y:S02]  /*0490*/  VIADD R9, R9, 0x100 ;  /* 0x0000010009097836 */ /* 0x000fe40000000000 */
[----:B------:R-:W-:Y:S01]  /*04a0*/  VIADD R15, R15, 0x100 ;  /* 0x000001000f0f7836 */ /* 0x000fe20000000000 */
[----:B------:R-:W-:Y:S06]  /*04b0*/  @P2 BRA `(.L_x_558) ;  /* 0xfffffffc00842947 */ /* 0x000fec000383ffff */
.L_x_555:
[----:B------:R-:W-:Y:S05]  /*04c0*/  BSYNC.RECONVERGENT B2 ;  /* 0x0000000000027941 */ /* 0x000fea0003800200 */
.L_x_554:
[----:B------:R-:W-:-:S13]  /*04d0*/  ISETP.GE.U32.AND P0, PT, R20, 0x300, PT ;  /* 0x000003001400780c */ /* 0x000fda0003f06070 */
[----:B------:R-:W-:Y:S05]  /*04e0*/  @!P0 BRA `(.L_x_553) ;  /* 0x0000000400cc8947 */ /* 0x000fea0003800000 */
[----:B------:R-:W0:Y:S01]  /*04f0*/  LDC.64 R10, c[0x0][0x380] ;  /* 0x0000e000ff0a7b82 */ /* 0x000e220000000a00 */
[----:B------:R-:W-:-:S04]  /*0500*/  IMAD.IADD R23, R8, 0x1, R9 ;  /* 0x0000000108177824 */ /* 0x000fc800078e0209 */
[C---:B------:R-:W-:Y:S02]  /*0510*/  VIADD R27, R23.reuse, 0x100 ;  /* 0x00000100171b7836 */ /* 0x040fe40000000000 */
[C---:B------:R-:W-:Y:S02]  /*0520*/  VIADD R26, R23.reuse, 0x200 ;  /* 0x00000200171a7836 */ /* 0x040fe40000000000 */
[----:B------:R-:W-:Y:S01]  /*0530*/  VIADD R22, R23, 0x300 ;  /* 0x0000030017167836 */ /* 0x000fe20000000000 */
[----:B0-----:R-:W-:-:S05]  /*0540*/  IADD3 R10, P0, PT, R10, 0x1000, RZ ;  /* 0x000010000a0a7810 */ /* 0x001fca0007f1e0ff */
[----:B------:R-:W-:-:S08]  /*0550*/  IMAD.X R11, RZ, RZ, R11, P0 ;  /* 0x000000ffff0b7224 */ /* 0x000fd000000e060b */
.L_x_567:
[----:B------:R-:W-:-:S05]  /*0560*/  IMAD.WIDE R24, R23, 0x8, R10 ;  /* 0x0000000817187825 */ /* 0x000fca00078e020a */
[----:B------:R-:W2:Y:S04]  /*0570*/  LDG.E.64 R20, desc[UR10][R24.64+-0x1000] ;  /* 0xfff0000a18147981 */ /* 0x000ea8000c1e1b00 */
[----:B-----5:R0:W5:Y:S04]  /*0580*/  LDG.E.64 R16, desc[UR10][R24.64+-0x800] ;  /* 0xfff8000a18107981 */ /* 0x020168000c1e1b00 */
[----:B------:R0:W5:Y:S04]  /*0590*/  LDG.E.64 R14, desc[UR10][R24.64] ;  /* 0x0000000a180e7981 */ /* 0x000168000c1e1b00 */
[----:B------:R0:W5:Y:S01]  /*05a0*/  LDG.E.64 R12, desc[UR10][R24.64+0x800] ;  /* 0x0008000a180c7981 */ /* 0x000162000c1e1b00 */
[----:B------:R-:W-:Y:S01]  /*05b0*/  IADD3 R30, P1, PT, R23, UR8, RZ ;  /* 0x00000008171e7c10 */ /* 0x000fe2000ff3e0ff */
[----:B------:R-:W-:Y:S01]  /*05c0*/  BSSY.RECONVERGENT B2, `(.L_x_559) ;  /* 0x0000016000027945 */ /* 0x000fe20003800200 */
[----:B------:R-:W-:-:S02]  /*05d0*/  IMAD.MOV.U32 R8, RZ, RZ, R7 ;  /* 0x000000ffff087224 */ /* 0x000fc400078e0007 */
[----:B------:R-:W-:Y:S01]  /*05e0*/  IMAD.MOV.U32 R28, RZ, RZ, R6 ;  /* 0x000000ffff1c7224 */ /* 0x000fe200078e0006 */
[----:B------:R-:W-:Y:S01]  /*05f0*/  LEA.HI.X.SX32 R29, R23, UR9, 0x1, P1 ;  /* 0x00000009171d7c11 */ /* 0x000fe200088f0eff */
        /* <DEDUP_REMOVED lines=18> */
.L_x_560:
[----:B------:R-:W-:Y:S05]  /*0720*/  BSYNC.RECONVERGENT B2 ;  /* 0x0000000000027941 */ /* 0x000fea0003800200 */
.L_x_559:
[----:B-----5:R-:W-:Y:S01]  /*0730*/  DSETP.GEU.AND P0, PT, R18, R16, PT ;  /* 0x000000101200722a */ /* 0x020fe20003f0e000 */
[C---:B------:R-:W-:Y:S01]  /*0740*/  IADD3 R21, P1, PT, R27.reuse, UR8, RZ ;  /* 0x000000081b157c10 */ /* 0x040fe2000ff3e0ff */
[----:B------:R-:W-:Y:S01]  /*0750*/  BSSY.RECONVERGENT B2, `(.L_x_561) ;  /* 0x0000015000027945 */ /* 0x000fe20003800200 */
[----:B------:R-:W-:Y:S02]  /*0760*/  IMAD.MOV.U32 R6, RZ, RZ, R8 ;  /* 0x000000ffff067224 */ /* 0x000fe400078e0008 */
[----:B------:R-:W-:Y:S01]  /*0770*/  LEA.HI.X.SX32 R25, R27, UR9, 0x1, P1 ;  /* 0x000000091b197c11 */ /* 0x000fe200088f0eff */
        /* <DEDUP_REMOVED lines=18> */
.L_x_562:
[----:B------:R-:W-:Y:S05]  /*08a0*/  BSYNC.RECONVERGENT B2 ;  /* 0x0000000000027941 */ /* 0x000fea0003800200 */
.L_x_561:
[----:B------:R-:W-:Y:S01]  /*08b0*/  DSETP.GEU.AND P0, PT, R2, R14, PT ;  /* 0x0000000e0200722a */ /* 0x000fe20003f0e000 */
[----:B------:R-:W-:Y:S01]  /*08c0*/  IADD3 R19, P1, PT, R26, UR8, RZ ;  /* 0x000000081a137c10 */ /* 0x000fe2000ff3e0ff */
[----:B------:R-:W-:Y:S01]  /*08d0*/  BSSY.RECONVERGENT B2, `(.L_x_563) ;  /* 0x0000016000027945 */ /* 0x000fe20003800200 */
[----:B------:R-:W-:Y:S01]  /*08e0*/  IADD3 R21, P2, PT, R22, UR8, RZ ;  /* 0x0000000816157c10 */ /* 0x000fe2000ff5e0ff */
[----:B------:R-:W-:Y:S01]  /*08f0*/  IMAD.MOV.U32 R8, RZ, RZ, R6 ;  /* 0x000000ffff087224 */ /* 0x000fe200078e0006 */
        /* <DEDUP_REMOVED lines=19> */
.L_x_564:
[----:B------:R-:W-:Y:S05]  /*0a30*/  BSYNC.RECONVERGENT B2 ;  /* 0x0000000000027941 */ /* 0x000fea0003800200 */
.L_x_563:
[----:B------:R-:W-:Y:S01]  /*0a40*/  DSETP.GEU.AND P0, PT, R16, R12, PT ;  /* 0x0000000c1000722a */ /* 0x000fe20003f0e000 */
[----:B------:R-:W-:Y:S01]  /*0a50*/  BSSY.RECONVERGENT B2, `(.L_x_565) ;  /* 0x0000015000027945 */ /* 0x000fe20003800200 */
[----:B------:R-:W-:Y:S01]  /*0a60*/  LEA.HI.X.SX32 R15, R22, UR9, 0x1, P2 ;  /* 0x00000009160f7c11 */ /* 0x000fe200090f0eff */
        /* <DEDUP_REMOVED lines=19> */
.L_x_566:
[----:B------:R-:W-:Y:S05]  /*0ba0*/  BSYNC.RECONVERGENT B2 ;  /* 0x0000000000027941 */ /* 0x000fea0003800200 */
.L_x_565:
[----:B------:R-:W-:Y:S02]  /*0bb0*/  VIADD R9, R9, 0x400 ;  /* 0x0000040009097836 */ /* 0x000fe40000000000 */
[----:B------:R-:W-:Y:S02]  /*0bc0*/  VIADD R27, R27, 0x400 ;  /* 0x000004001b1b7836 */ /* 0x000fe40000000000 */
[----:B------:R-:W-:Y:S01]  /*0bd0*/  VIADD R26, R26, 0x400 ;  /* 0x000004001a1a7836 */ /* 0x000fe20000000000 */
[----:B------:R-:W-:Y:S01]  /*0be0*/  ISETP.GE.AND P0, PT, R9, R5, PT ;  /* 0x000000050900720c */ /* 0x000fe20003f06270 */
[----:B------:R-:W-:Y:S02]  /*0bf0*/  VIADD R22, R22, 0x400 ;  /* 0x0000040016167836 */ /* 0x000fe40000000000 */
[----:B------:R-:W-:-:S10]  /*0c00*/  VIADD R23, R23, 0x400 ;  /* 0x0000040017177836 */ /* 0x000fd40000000000 */
[----:B------:R-:W-:Y:S05]  /*0c10*/  @!P0 BRA `(.L_x_567) ;  /* 0xfffffff800508947 */ /* 0x000fea000383ffff */
.L_x_553:
[----:B------:R-:W-:Y:S05]  /*0c20*/  BSYNC.RECONVERGENT B1 ;  /* 0x0000000000017941 */ /* 0x000fea0003800200 */
.L_x_552:
        /* <DEDUP_REMOVED lines=29> */
.L_x_570:
[----:B------:R-:W-:Y:S05]  /*0e00*/  BSYNC.RECONVERGENT B1 ;  /* 0x0000000000017941 */ /* 0x000fea0003800200 */
.L_x_569:
        /* <DEDUP_REMOVED lines=26> */
.L_x_572:
[----:B------:R-:W-:Y:S05]  /*0fb0*/  BSYNC.RECONVERGENT B1 ;  /* 0x0000000000017941 */ /* 0x000fea0003800200 */
.L_x_571:
        /* <DEDUP_REMOVED lines=26> */
.L_x_574:
[----:B------:R-:W-:Y:S05]  /*1160*/  BSYNC.RECONVERGENT B1 ;  /* 0x0000000000017941 */ /* 0x000fea0003800200 */
.L_x_573:
        /* <DEDUP_REMOVED lines=26> */
.L_x_576:
[----:B------:R-:W-:Y:S05]  /*1310*/  BSYNC.RECONVERGENT B1 ;  /* 0x0000000000017941 */ /* 0x000fea0003800200 */
.L_x_575:
        /* <DEDUP_REMOVED lines=27> */
.L_x_578:
[----:B------:R-:W-:Y:S05]  /*14d0*/  BSYNC.RECONVERGENT B1 ;  /* 0x0000000000017941 */ /* 0x000fea0003800200 */
.L_x_577:
        /* <DEDUP_REMOVED lines=10> */
.L_x_580:
[----:B------:R-:W-:Y:S05]  /*1580*/  BSYNC.RECONVERGENT B1 ;  /* 0x0000000000017941 */ /* 0x000fea0003800200 */
.L_x_579:
[----:B------:R-:W-:Y:S01]  /*1590*/  BAR.SYNC.DEFER_BLOCKING 0x0 ;  /* 0x0000000000007b1d */ /* 0x000fe20000010000 */
[----:B------:R-:W-:-:S13]  /*15a0*/  ISETP.NE.AND P1, PT, R4, RZ, PT ;  /* 0x000000ff0400720c */ /* 0x000fda0003f25270 */
[----:B------:R-:W-:Y:S05]  /*15b0*/  @P1 BRA `(.L_x_581) ;  /* 0x0000005000041947 */ /* 0x000fea0003800000 */
[----:B01----:R-:W0:Y:S01]  /*15c0*/  S2R R5, SR_CgaCtaId ;  /* 0x0000000000057919 */ /* 0x003e220000008800 */
        /* <DEDUP_REMOVED lines=27> */
.L_x_583:
[----:B------:R-:W-:Y:S05]  /*1780*/  BSYNC.RECONVERGENT B1 ;  /* 0x0000000000017941 */ /* 0x000fea0003800200 */
.L_x_582:
        /* <DEDUP_REMOVED lines=24> */
.L_x_585:
[----:B------:R-:W-:Y:S05]  /*1910*/  BSYNC.RECONVERGENT B1 ;  /* 0x0000000000017941 */ /* 0x000fea0003800200 */
.L_x_584:
        /* <DEDUP_REMOVED lines=21> */
.L_x_587:
[----:B------:R-:W-:Y:S05]  /*1a70*/  BSYNC.RECONVERGENT B1 ;  /* 0x0000000000017941 */ /* 0x000fea0003800200 */
.L_x_586:
        /* <DEDUP_REMOVED lines=21> */
.L_x_589:
[----:B------:R-:W-:Y:S05]  /*1bd0*/  BSYNC.RECONVERGENT B1 ;  /* 0x0000000000017941 */ /* 0x000fea0003800200 */
.L_x_588:
        /* <DEDUP_REMOVED lines=21> */
.L_x_591:
[----:B------:R-:W-:Y:S05]  /*1d30*/  BSYNC.RECONVERGENT B1 ;  /* 0x0000000000017941 */ /* 0x000fea0003800200 */
.L_x_590:
        /* <DEDUP_REMOVED lines=21> */
.L_x_593:
[----:B------:R-:W-:Y:S05]  /*1e90*/  BSYNC.RECONVERGENT B1 ;  /* 0x0000000000017941 */ /* 0x000fea0003800200 */
.L_x_592:
        /* <DEDUP_REMOVED lines=20> */
.L_x_568:
[----:B------:R-:W-:Y:S01]  /*1fe0*/  LOP3.LUT R8, R4, 0x3e0, RZ, 0xc0, !PT ;  /* 0x000003e004087812 */ /* 0x000fe200078ec0ff */
[----:B------:R-:W-:Y:S01]  /*1ff0*/  BSSY.RECONVERGENT B1, `(.L_x_594) ;  /* 0x0000020000017945 */ /* 0x000fe20003800200 */
[----:B------:R-:W-:Y:S02]  /*2000*/  IMAD.MOV.U32 R16, RZ, RZ, R7 ;  /* 0x000000ffff107224 */ /* 0x000fe400078e0007 */
[----:B------:R-:W-:Y:S02]  /*2010*/  IMAD.MOV.U32 R18, RZ, RZ, R6 ;  /* 0x000000ffff127224 */ /* 0x000fe400078e0006 */
[----:B------:R-:W-:Y:S01]  /*2020*/  VIADD R10, R8, 0x20 ;  /* 0x00000020080a7836 */ /* 0x000fe20000000000 */
[----:B------:R-:W-:Y:S01]  /*2030*/  LOP3.LUT R8, RZ, R8, RZ, 0x33, !PT ;  /* 0x00000008ff087212 */ /* 0x000fe200078e33ff */
[----:B-----5:R-:W-:-:S03]  /*2040*/  IMAD.MOV.U32 R11, RZ, RZ, R3 ;  /* 0x000000ffff0b7224 */ /* 0x020fc600078e0003 */
[----:B------:R-:W-:Y:S01]  /*2050*/  ISETP.GT.AND P0, PT, R10, R5, PT ;  /* 0x000000050a00720c */ /* 0x000fe20003f04270 */
[----:B------:R-:W-:Y:S02]  /*2060*/  IMAD.IADD R8, R5, 0x1, R8 ;  /* 0x0000000105087824 */ /* 0x000fe400078e0208 */
[----:B------:R-:W-:-:S03]  /*2070*/  IMAD.MOV.U32 R10, RZ, RZ, R2 ;  /* 0x000000ffff0a7224 */ /* 0x000fc600078e0002 */
        /* <DEDUP_REMOVED lines=23> */
.L_x_595:
[----:B------:R-:W-:Y:S05]  /*21f0*/  BSYNC.RECONVERGENT B1 ;  /* 0x0000000000017941 */ /* 0x000fea0003800200 */
.L_x_594:
        /* <DEDUP_REMOVED lines=27> */
.L_x_597:
[----:B------:R-:W-:Y:S05]  /*23b0*/  BSYNC.RECONVERGENT B1 ;  /* 0x0000000000017941 */ /* 0x000fea0003800200 */
.L_x_596:
        /* <DEDUP_REMOVED lines=27> */
.L_x_599:
[----:B------:R-:W-:Y:S05]  /*2570*/  BSYNC.RECONVERGENT B1 ;  /* 0x0000000000017941 */ /* 0x000fea0003800200 */
.L_x_598:
        /* <DEDUP_REMOVED lines=27> */
.L_x_601:
[----:B------:R-:W-:Y:S05]  /*2730*/  BSYNC.RECONVERGENT B1 ;  /* 0x0000000000017941 */ /* 0x000fea0003800200 */
.L_x_600:
        /* <DEDUP_REMOVED lines=28> */
.L_x_603:
[----:B------:R-:W-:Y:S05]  /*2900*/  BSYNC.RECONVERGENT B1 ;  /* 0x0000000000017941 */ /* 0x000fea0003800200 */
.L_x_602:
        /* <DEDUP_REMOVED lines=10> */
.L_x_605:
[----:B------:R-:W-:Y:S05]  /*29b0*/  BSYNC.RECONVERGENT B1 ;  /* 0x0000000000017941 */ /* 0x000fea0003800200 */
.L_x_604:
[----:B------:R-:W-:Y:S01]  /*29c0*/  BAR.SYNC.DEFER_BLOCKING 0x0 ;  /* 0x0000000000007b1d */ /* 0x000fe20000010000 */
[----:B------:R-:W-:-:S13]  /*29d0*/  ISETP.NE.AND P1, PT, R4, RZ, PT ;  /* 0x000000ff0400720c */ /* 0x000fda0003f25270 */
[----:B------:R-:W-:Y:S05]  /*29e0*/  @P1 BRA `(.L_x_581) ;  /* 0x0000003800f81947 */ /* 0x000fea0003800000 */
[----:B------:R-:W-:Y:S01]  /*29f0*/  ISETP.GE.AND P0, PT, R5, 0x21, PT ;  /* 0x000000210500780c */ /* 0x000fe20003f06270 */
[----:B------:R-:W-:Y:S02]  /*2a00*/  IMAD.MOV.U32 R13, RZ, RZ, R16 ;  /* 0x000000ffff0d7224 */ /* 0x000fe400078e0010 */
[----:B------:R-:W-:Y:S02]  /*2a10*/  IMAD.MOV.U32 R4, RZ, RZ, R17 ;  /* 0x000000ffff047224 */ /* 0x000fe400078e0011 */
[----:B------:R-:W-:Y:S02]  /*2a20*/  IMAD.MOV.U32 R6, RZ, RZ, R2 ;  /* 0x000000ffff067224 */ /* 0x000fe400078e0002 */
[----:B0-----:R-:W-:-:S06]  /*2a30*/  IMAD.MOV.U32 R7, RZ, RZ, R3 ;  /* 0x000000ffff077224 */ /* 0x001fcc00078e0003 */
        /* <DEDUP_REMOVED lines=27> */
.L_x_607:
[----:B------:R-:W-:Y:S05]  /*2bf0*/  BSYNC.RECONVERGENT B1 ;  /* 0x0000000000017941 */ /* 0x000fea0003800200 */
.L_x_606:
        /* <DEDUP_REMOVED lines=32> */
.L_x_609:
[----:B------:R-:W-:Y:S05]  /*2e00*/  BSYNC.RECONVERGENT B1 ;  /* 0x0000000000017941 */ /* 0x000fea0003800200 */
.L_x_608:
        /* <DEDUP_REMOVED lines=32> */
.L_x_611:
[----:B------:R-:W-:Y:S05]  /*3010*/  BSYNC.RECONVERGENT B1 ;  /* 0x0000000000017941 */ /* 0x000fea0003800200 */
.L_x_610:
        /* <DEDUP_REMOVED lines=32> */
.L_x_613:
[----:B------:R-:W-:Y:S05]  /*3220*/  BSYNC.RECONVERGENT B1 ;  /* 0x0000000000017941 */ /* 0x000fea0003800200 */
.L_x_612:
        /* <DEDUP_REMOVED lines=32> */
.L_x_615:
[----:B------:R-:W-:Y:S05]  /*3430*/  BSYNC.RECONVERGENT B1 ;  /* 0x0000000000017941 */ /* 0x000fea0003800200 */
.L_x_614:
        /* <DEDUP_REMOVED lines=32> */
.L_x_617:
[----:B------:R-:W-:Y:S05]  /*3640*/  BSYNC.RECONVERGENT B1 ;  /* 0x0000000000017941 */ /* 0x000fea0003800200 */
.L_x_616:
        /* <DEDUP_REMOVED lines=30> */
.L_x_549:
[----:B------:R-:W0:Y:S01]  /*3830*/  S2R R5, SR_TID.X ;  /* 0x0000000000057919 */ /* 0x000e220000002100 */
[----:B------:R-:W1:Y:S01]  /*3840*/  LDCU.128 UR12, c[0x0][0x380] ;  /* 0x00007000ff0c77ac */ /* 0x000e620008000c00 */
[----:B------:R-:W-:Y:S02]  /*3850*/  SHF.R.S32.HI R4, RZ, 0x1f, R8 ;  /* 0x0000001fff047819 */ /* 0x000fe40000011408 */
[----:B0-----:R-:W-:-:S04]  /*3860*/  IADD3 R2, P0, PT, R8, R5, RZ ;  /* 0x0000000508027210 */ /* 0x001fc80007f1e0ff */
[----:B-1----:R-:W-:Y:S01]  /*3870*/  LEA R6, P1, R2, UR12, 0x3 ;  /* 0x0000000c02067c11 */ /* 0x002fe2000f8218ff */
[----:B------:R-:W-:-:S05]  /*3880*/  IMAD.X R3, RZ, RZ, R4, P0 ;  /* 0x000000ffff037224 */ /* 0x000fca00000e0604 */
[----:B------:R-:W-:-:S05]  /*3890*/  LEA.HI.X R7, R2, UR13, R3, 0x3, P1 ;  /* 0x0000000d02077c11 */ /* 0x000fca00088f1c03 */
[----:B------:R-:W2:Y:S04]  /*38a0*/  LDG.E.64 R14, desc[UR10][R6.64] ;  /* 0x0000000a060e7981 */ /* 0x000ea8000c1e1b00 */
[----:B------:R-:W2:Y:S04]  /*38b0*/  LDG.E.64 R16, desc[UR10][R6.64+0x800] ;  /* 0x0008000a06107981 */ /* 0x000ea8000c1e1b00 */
[----:B------:R-:W3:Y:S04]  /*38c0*/  LDG.E.64 R18, desc[UR10][R6.64+0x1000] ;  /* 0x0010000a06127981 */ /* 0x000ee8000c1e1b00 */
[----:B------:R-:W4:Y:S01]  /*38d0*/  LDG.E.64 R2, desc[UR10][R6.64+0x1800] ;  /* 0x0018000a06027981 */ /* 0x000f22000c1e1b00 */
[C---:B------:R-:W-:Y:S01]  /*38e0*/  VIADD R10, R5.reuse, 0x100 ;  /* 0x00000100050a7836 */ /* 0x040fe20000000000 */
[----:B------:R-:W-:Y:S01]  /*38f0*/  UMOV UR4, URZ ;  /* 0x000000ff00047c82 */ /* 0x000fe20008000000 */
[----:B------:R-:W-:Y:S01]  /*3900*/  BSSY.RECONVERGENT B1, `(.L_x_618) ;  /* 0x0000019000017945 */ /* 0x000fe20003800200 */
[----:B------:R0:W5:Y:S02]  /*3910*/  LDG.E.64 R12, desc[UR10][R6.64+0x2000] ;  /* 0x0020000a060c7981 */ /* 0x000164000c1e1b00 */
[----:B0-----:R-:W-:Y:S01]  /*3920*/  LOP3.LUT R7, R5, 0x400, RZ, 0xfc, !PT ;  /* 0x0000040005077812 */ /* 0x001fe200078efcff */
[----:B--2---:R-:W-:-:S06]  /*3930*/  DSETP.GEU.AND P0, PT, R16, R14, PT ;  /* 0x0000000e1000722a */ /* 0x004fcc0003f0e000 */
[----:B------:R-:W-:Y:S01]  /*3940*/  FSEL R14, R16, R14, !P0 ;  /* 0x0000000e100e7208 */ /* 0x000fe20004000000 */
[----:B------:R-:W-:Y:S01]  /*3950*/  VIADD R16, R5, 0x200 ;  /* 0x0000020005107836 */ /* 0x000fe20000000000 */
[----:B------:R-:W-:Y:S02]  /*3960*/  FSEL R15, R17, R15, !P0 ;  /* 0x0000000f110f7208 */ /* 0x000fe40004000000 */
[----:B------:R-:W-:-:S04]  /*3970*/  IADD3 R17, P3, PT, R8, UR14, RZ ;  /* 0x0000000e08117c10 */ /* 0x000fc8000ff7e0ff */
[----:B---3--:R-:W-:Y:S01]  /*3980*/  DSETP.GEU.AND P1, PT, R18, R14, PT ;  /* 0x0000000e1200722a */ /* 0x008fe20003f2e000 */
[----:B------:R-:W-:-:S05]  /*3990*/  IADD3.X R4, PT, PT, R4, UR15, RZ, P3, !PT ;  /* 0x0000000f04047c10 */ /* 0x000fca0009ffe4ff */
[----:B------:R-:W-:Y:S02]  /*39a0*/  FSEL R14, R18, R14, !P1 ;  /* 0x0000000e120e7208 */ /* 0x000fe40004800000 */
[----:B------:R-:W-:-:S03]  /*39b0*/  FSEL R15, R19, R15, !P1 ;  /* 0x0000000f130f7208 */ /* 0x000fc60004800000 */
[----:B------:R-:W-:Y:S02]  /*39c0*/  IMAD.MOV.U32 R8, RZ, RZ, R14 ;  /* 0x000000ffff087224 */ /* 0x000fe400078e000e */
[----:B------:R-:W-:Y:S01]  /*39d0*/  IMAD.MOV.U32 R9, RZ, RZ, R15 ;  /* 0x000000ffff097224 */ /* 0x000fe200078e000f */
[----:B----4-:R-:W-:Y:S01]  /*39e0*/  DSETP.GEU.AND P2, PT, R14, R2, PT ;  /* 0x000000020e00722a */ /* 0x010fe20003f4e000 */
[----:B------:R-:W-:-:S05]  /*39f0*/  @P1 SEL R16, R10, R5, !P0 ;  /* 0x000000050a101207 */ /* 0x000fca0004000000 */
[----:B------:R-:W-:-:S08]  /*3a00*/  IMAD.MOV.U32 R10, RZ, RZ, R16 ;  /* 0x000000ffff0a7224 */ /* 0x000fd000078e0010 */
[----:B------:R-:W-:Y:S05]  /*3a10*/  @!P2 BRA `(.L_x_619) ;  /* 0x00000000001ca947 */ /* 0x000fea0003800000 */
[----:B------:R-:W-:Y:S01]  /*3a20*/  DSETP.GEU.AND P0, PT, R2, R14, PT ;  /* 0x0000000e0200722a */ /* 0x000fe20003f0e000 */
[----:B------:R-:W-:Y:S02]  /*3a30*/  IMAD.MOV.U32 R8, RZ, RZ, R2 ;  /* 0x000000ffff087224 */ /* 0x000fe400078e0002 */
[----:B------:R-:W-:Y:S02]  /*3a40*/  IMAD.MOV.U32 R9, RZ, RZ, R3 ;  /* 0x000000ffff097224 */ /* 0x000fe400078e0003 */
[----:B------:R-:W-:-:S09]  /*3a50*/  VIADD R10, R5, 0x300 ;  /* 0x00000300050a7836 */ /* 0x000fd20000000000 */
[----:B------:R-:W-:Y:S02]  /*3a60*/  @P0 IMAD.MOV.U32 R8, RZ, RZ, R14 ;  /* 0x000000ffff080224 */ /* 0x000fe400078e000e */
[----:B------:R-:W-:Y:S02]  /*3a70*/  @P0 IMAD.MOV.U32 R9, RZ, RZ, R15 ;  /* 0x000000ffff090224 */ /* 0x000fe400078e000f */
[----:B------:R-:W-:-:S07]  /*3a80*/  @P0 IMAD.MOV.U32 R10, RZ, RZ, R16 ;  /* 0x000000ffff0a0224 */ /* 0x000fce00078e0010 */
.L_x_619:
[----:B------:R-:W-:Y:S05]  /*3a90*/  BSYNC.RECONVERGENT B1 ;  /* 0x0000000000017941 */ /* 0x000fea0003800200 */
.L_x_618:
[----:B-----5:R-:W-:Y:S01]  /*3aa0*/  DSETP.GEU.AND P0, PT, R8, R12, PT ;  /* 0x0000000c0800722a */ /* 0x020fe20003f0e000 */
[-C--:B------:R-:W-:Y:S01]  /*3ab0*/  IADD3 R19, P3, PT, R10, R17.reuse, RZ ;  /* 0x000000110a137210 */ /* 0x080fe20007f7e0ff */
[----:B------:R-:W-:Y:S01]  /*3ac0*/  BSSY.RECONVERGENT B1, `(.L_x_620) ;  /* 0x0000018000017945 */ /* 0x000fe20003800200 */
[----:B------:R-:W-:Y:S01]  /*3ad0*/  IADD3 R14, P2, PT, R7, R17, RZ ;  /* 0x00000011070e7210 */ /* 0x000fe20007f5e0ff */
[----:B------:R-:W-:Y:S01]  /*3ae0*/  IMAD.MOV.U32 R2, RZ, RZ, R8 ;  /* 0x000000ffff027224 */ /* 0x000fe200078e0008 */
[----:B------:R-:W-:Y:S01]  /*3af0*/  IADD3.X R16, PT, PT, R4, UR4, RZ, P3, !PT ;  /* 0x0000000404107c10 */ /* 0x000fe20009ffe4ff */
[----:B------:R-:W-:Y:S01]  /*3b00*/  IMAD.MOV.U32 R3, RZ, RZ, R9 ;  /* 0x000000ffff037224 */ /* 0x000fe200078e0009 */
[----:B------:R-:W-:Y:S01]  /*3b10*/  ISETP.LE.AND P1, PT, R11, UR6, PT ;  /* 0x000000060b007c0c */ /* 0x000fe2000bf23270 */
[----:B------:R-:W-:Y:S02]  /*3b20*/  IMAD.X R15, RZ, RZ, R4, P2 ;  /* 0x000000ffff0f7224 */ /* 0x000fe400010e0604 */
[----:B------:R-:W-:-:S02]  /*3b30*/  IMAD.MOV.U32 R6, RZ, RZ, R19 ;  /* 0x000000ffff067224 */ /* 0x000fc400078e0013 */
[----:B------:R-:W-:Y:S02]  /*3b40*/  IMAD.MOV.U32 R4, RZ, RZ, R16 ;  /* 0x000000ffff047224 */ /* 0x000fe400078e0010 */
[----:B------:R-:W-:Y:S06]  /*3b50*/  @!P0 BRA `(.L_x_621) ;  /* 0x0000000000388947 */ /* 0x000fec0003800000 */
        /* <DEDUP_REMOVED lines=14> */
.L_x_621:
[----:B------:R-:W-:Y:S05]  /*3c40*/  BSYNC.RECONVERGENT B1 ;  /* 0x0000000000017941 */ /* 0x000fea0003800200 */
.L_x_620:
        /* <DEDUP_REMOVED lines=12> */
[----:B------:R-:W-:-:S05]  /*3d10*/  IMAD.MOV.U32 R13, RZ, RZ, 0x500 ;  /* 0x00000500ff0d7424 */ /* 0x000fca00078e00ff */
[----:B------:R-:W2:Y:S01]  /*3d20*/  ATOMG.E.ADD.STRONG.GPU PT, R7, desc[UR10][R8.64], R13 ;  /* 0x8000000d080779a8 */ /* 0x000ea200081ef10a */
[----:B------:R-:W0:Y:S01]  /*3d30*/  S2UR UR5, SR_CgaCtaId ;  /* 0x00000000000579c3 */ /* 0x000e220000008800 */
[----:B------:R-:W-:Y:S02]  /*3d40*/  UMOV UR4, 0x400 ;  /* 0x0000040000047882 */ /* 0x000fe40000000000 */
[----:B0-----:R-:W-:Y:S01]  /*3d50*/  ULEA UR4, UR5, UR4, 0x18 ;  /* 0x0000000405047291 */ /* 0x001fe2000f8ec0ff */
[----:B--2---:R-:W-:-:S08]  /*3d60*/  VIADD R7, R7, UR6 ;  /* 0x0000000607077c36 */ /* 0x004fd00008000000 */
[----:B------:R0:W-:Y:S03]  /*3d70*/  STS [UR4+0x98], R7 ;  /* 0x00009807ff007988 */ /* 0x0001e60008000804 */
.L_x_624:
[----:B------:R-:W-:Y:S05]  /*3d80*/  BSYNC.RECONVERGENT B1 ;  /* 0x0000000000017941 */ /* 0x000fea0003800200 */
.L_x_623:
[----:B------:R-:W1:Y:S08]  /*3d90*/  S2UR UR5, SR_CgaCtaId ;  /* 0x00000000000579c3 */ /* 0x000e700000008800 */
[----:B------:R-:W-:Y:S06]  /*3da0*/  BAR.SYNC.DEFER_BLOCKING 0x0 ;  /* 0x0000000000007b1d */ /* 0x000fec0000010000 */
[----:B------:R-:W-:Y:S01]  /*3db0*/  UMOV UR4, 0x400 ;  /* 0x0000040000047882 */ /* 0x000fe20000000000 */
[----:B------:R-:W2:Y:S01]  /*3dc0*/  LDCU UR7, c[0x0][0x398] ;  /* 0x00007300ff0777ac */ /* 0x000ea20008000800 */
[----:B-1----:R-:W-:-:S06]  /*3dd0*/  ULEA UR4, UR5, UR4, 0x18 ;  /* 0x0000000405047291 */ /* 0x002fcc000f8ec0ff */
[----:B0-----:R-:W-:-:S05]  /*3de0*/  IMAD.U32 R7, RZ, RZ, UR4 ;  /* 0x00000004ff077e24 */ /* 0x001fca000f8e00ff */
[----:B------:R-:W0:Y:S02]  /*3df0*/  LDS R22, [R7+0x98] ;  /* 0x0000980007167984 */ /* 0x000e240000000800 */
[----:B0-----:R-:W-:-:S05]  /*3e00*/  VIADD R10, R22, 0x500 ;  /* 0x00000500160a7836 */ /* 0x001fca0000000000 */
[----:B------:R-:W-:-:S13]  /*3e10*/  ISETP.GT.AND P0, PT, R10, R11, PT ;  /* 0x0000000b0a00720c */ /* 0x000fda0003f04270 */
[----:B--2---:R-:W-:Y:S05]  /*3e20*/  @P0 BRA `(.L_x_625) ;  /* 0x00000008005c0947 */ /* 0x004fea0003800000 */
[----:B------:R-:W-:Y:S01]  /*3e30*/  BSSY.RECONVERGENT B1, `(.L_x_625) ;  /* 0x0000096000017945 */ /* 0x000fe20003800200 */
.L_x_638:
[----:B------:R-:W0:Y:S01]  /*3e40*/  LDC.64 R28, c[0x0][0x380] ;  /* 0x0000e000ff1c7b82 */ /* 0x000e220000000a00 */
[----:B------:R-:W-:Y:S02]  /*3e50*/  IADD3 R23, P0, PT, R5, R22, RZ ;  /* 0x0000001605177210 */ /* 0x000fe40007f1e0ff */
[----:B------:R-:W-:-:S05]  /*3e60*/  SHF.R.S32.HI R26, RZ, 0x1f, R22 ;  /* 0x0000001fff1a7819 */ /* 0x000fca0000011416 */
[----:B------:R-:W-:Y:S01]  /*3e70*/  IMAD.X R34, RZ, RZ, R26, P0 ;  /* 0x000000ffff227224 */ /* 0x000fe200000e061a */
[----:B------:R-:W1:Y:S01]  /*3e80*/  LDC.64 R10, c[0x0][0x388] ;  /* 0x0000e200ff0a7b82 */ /* 0x000e620000000a00 */
[----:B0-----:R-:W-:-:S04]  /*3e90*/  LEA R28, P0, R23, R28, 0x3 ;  /* 0x0000001c171c7211 */ /* 0x001fc800078018ff */
[----:B------:R-:W-:-:S05]  /*3ea0*/  LEA.HI.X R29, R23, R29, R34, 0x3, P0 ;  /* 0x0000001d171d7211 */ /* 0x000fca00000f1c22 */
[----:B------:R-:W2:Y:S04]  /*3eb0*/  LDG.E.64 R24, desc[UR10][R28.64] ;  /* 0x0000000a1c187981 */ /* 0x000ea8000c1e1b00 */
[----:B------:R0:W5:Y:S04]  /*3ec0*/  LDG.E.64 R20, desc[UR10][R28.64+0x800] ;  /* 0x0008000a1c147981 */ /* 0x000168000c1e1b00 */
[----:B------:R0:W5:Y:S04]  /*3ed0*/  LDG.E.64 R16, desc[UR10][R28.64+0x1000] ;  /* 0x0010000a1c107981 */ /* 0x000168000c1e1b00 */
[----:B------:R0:W5:Y:S04]  /*3ee0*/  LDG.E.64 R14, desc[UR10][R28.64+0x1800] ;  /* 0x0018000a1c0e7981 */ /* 0x000168000c1e1b00 */
[----:B------:R0:W5:Y:S01]  /*3ef0*/  LDG.E.64 R12, desc[UR10][R28.64+0x2000] ;  /* 0x0020000a1c0c7981 */ /* 0x000162000c1e1b00 */
[----:B-1----:R-:W-:Y:S01]  /*3f00*/  IADD3 R23, P1, PT, R23, R10, RZ ;  /* 0x0000000a17177210 */ /* 0x002fe20007f3e0ff */
[----:B------:R-:W-:Y:S01]  /*3f10*/  BSSY.RECONVERGENT B2, `(.L_x_626) ;  /* 0x0000016000027945 */ /* 0x000fe20003800200 */
[----:B------:R-:W-:-:S02]  /*3f20*/  IMAD.MOV.U32 R30, RZ, RZ, R6 ;  /* 0x000000ffff1e7224 */ /* 0x000fc400078e0006 */
[----:B------:R-:W-:Y:S02]  /*3f30*/  IMAD.MOV.U32 R32, RZ, RZ, R4 ;  /* 0x000000ffff207224 */ /* 0x000fe400078e0004 */
        /* <DEDUP_REMOVED lines=19> */
.L_x_627:
[----:B------:R-:W-:Y:S05]  /*4070*/  BSYNC.RECONVERGENT B2 ;  /* 0x0000000000027941 */ /* 0x000fea0003800200 */
.L_x_626:
        /* <DEDUP_REMOVED lines=8> */
[----:B------:R-:W-:Y:S01]  /*4100*/  IADD3 R2, P1, P2, R5, R10, R22 ;  /* 0x0000000a05027210 */ /* 0x000fe20007a3e016 */
[----:B------:R-:W-:Y:S02]  /*4110*/  IMAD.MOV.U32 R24, RZ, RZ, R20 ;  /* 0x000000ffff187224 */ /* 0x000fe400078e0014 */
[----:B------:R-:W-:Y:S01]  /*4120*/  IMAD.MOV.U32 R25, RZ, RZ, R21 ;  /* 0x000000ffff197224 */ /* 0x000fe200078e0015 */
[----:B------:R-:W-:Y:S02]  /*4130*/  IADD3 R29, P3, PT, R2, 0x100, RZ ;  /* 0x00000100021d7810 */ /* 0x000fe40007f7e0ff */
[----:B------:R-:W-:-:S05]  /*4140*/  IADD3.X R2, PT, PT, RZ, R11, R26, P1, P2 ;  /* 0x0000000bff027210 */ /* 0x000fca0000fe441a */
[----:B------:R-:W-:Y:S02]  /*4150*/  IMAD.X R31, RZ, RZ, R2, P3 ;  /* 0x000000ffff1f7224 */ /* 0x000fe400018e0602 */
        /* <DEDUP_REMOVED lines=9> */
.L_x_629:
[----:B------:R-:W-:Y:S05]  /*41f0*/  BSYNC.RECONVERGENT B2 ;  /* 0x0000000000027941 */ /* 0x000fea0003800200 */
.L_x_628:
        /* <DEDUP_REMOVED lines=23> */
.L_x_631:
[----:B------:R-:W-:Y:S05]  /*4370*/  BSYNC.RECONVERGENT B2 ;  /* 0x0000000000027941 */ /* 0x000fea0003800200 */
.L_x_630:
        /* <DEDUP_REMOVED lines=23> */
.L_x_633:
[----:B------:R-:W-:Y:S05]  /*44f0*/  BSYNC.RECONVERGENT B2 ;  /* 0x0000000000027941 */ /* 0x000fea0003800200 */
.L_x_632:
        /* <DEDUP_REMOVED lines=21> */
.L_x_635:
[----:B------:R-:W-:Y:S05]  /*4650*/  BSYNC.RECONVERGENT B2 ;  /* 0x0000000000027941 */ /* 0x000fea0003800200 */
.L_x_634:
[----:B------:R-:W-:Y:S01]  /*4660*/  BAR.SYNC.DEFER_BLOCKING 0x0 ;  /* 0x0000000000007b1d */ /* 0x000fe20000010000 */
[----:B------:R-:W-:-:S05]  /*4670*/  ISETP.NE.AND P0, PT, R5, RZ, PT ;  /* 0x000000ff0500720c */ /* 0x000fca0003f05270 */
[----:B------:R-:W-:Y:S08]  /*4680*/  BSSY.RECONVERGENT B2, `(.L_x_636) ;  /* 0x000000a000027945 */ /* 0x000ff00003800200 */
[----:B------:R-:W-:Y:S05]  /*4690*/  @P0 BRA `(.L_x_637) ;  /* 0x0000000000200947 */ /* 0x000fea0003800000 */
[----:B------:R-:W-:-:S05]  /*46a0*/  IMAD.MOV.U32 R11, RZ, RZ, 0x500 ;  /* 0x00000500ff0b7424 */ /* 0x000fca00078e00ff */
[----:B------:R-:W2:Y:S01]  /*46b0*/  ATOMG.E.ADD.STRONG.GPU PT, R7, desc[UR10][R8.64], R11 ;  /* 0x8000000b080779a8 */ /* 0x000ea200081ef10a */
[----:B------:R-:W0:Y:S01]  /*46c0*/  S2UR UR5, SR_CgaCtaId ;  /* 0x00000000000579c3 */ /* 0x000e220000008800 */
[----:B------:R-:W-:Y:S02]  /*46d0*/  UMOV UR4, 0x400 ;  /* 0x0000040000047882 */ /* 0x000fe40000000000 */
[----:B0-----:R-:W-:Y:S01]  /*46e0*/  ULEA UR4, UR5, UR4, 0x18 ;  /* 0x0000000405047291 */ /* 0x001fe2000f8ec0ff */
[----:B--2---:R-:W-:-:S05]  /*46f0*/  VIADD R10, R7, UR6 ;  /* 0x00000006070a7c36 */ /* 0x004fca0008000000 */
[----:B------:R-:W-:-:S05]  /*4700*/  IMAD.U32 R7, RZ, RZ, UR4 ;  /* 0x00000004ff077e24 */ /* 0x000fca000f8e00ff */
[----:B------:R0:W-:Y:S02]  /*4710*/  STS [R7+0x98], R10 ;  /* 0x0000980a07007388 */ /* 0x0001e40000000800 */
.L_x_637:
[----:B------:R-:W-:Y:S05]  /*4720*/  BSYNC.RECONVERGENT B2 ;  /* 0x0000000000027941 */ /* 0x000fea0003800200 */
.L_x_636:
[----:B------:R-:W-:Y:S01]  /*4730*/  BAR.SYNC.DEFER_BLOCKING 0x0 ;  /* 0x0000000000007b1d */ /* 0x000fe20000010000 */
[----:B------:R-:W-:-:S05]  /*4740*/  IMAD.U32 R11, RZ, RZ, UR7 ;  /* 0x00000007ff0b7e24 */ /* 0x000fca000f8e00ff */
[----:B------:R-:W0:Y:S02]  /*4750*/  LDS R22, [R7+0x98] ;  /* 0x0000980007167984 */ /* 0x000e240000000800 */
[----:B0-----:R-:W-:-:S05]  /*4760*/  VIADD R10, R22, 0x500 ;  /* 0x00000500160a7836 */ /* 0x001fca0000000000 */
[----:B------:R-:W-:-:S13]  /*4770*/  ISETP.GT.AND P0, PT, R10, R11, PT ;  /* 0x0000000b0a00720c */ /* 0x000fda0003f04270 */
[----:B------:R-:W-:Y:S05]  /*4780*/  @!P0 BRA `(.L_x_638) ;  /* 0xfffffff400ac8947 */ /* 0x000fea000383ffff */
[----:B------:R-:W-:Y:S05]  /*4790*/  BSYNC.RECONVERGENT B1 ;  /* 0x0000000000017941 */ /* 0x000fea0003800200 */
.L_x_625:
[----:B------:R-:W-:Y:S01]  /*47a0*/  ISETP.GE.AND P0, PT, R22, R11, PT ;  /* 0x0000000b1600720c */ /* 0x000fe20003f06270 */
[----:B------:R-:W0:Y:S01]  /*47b0*/  LDCU.64 UR6, c[0x0][0x388] ;  /* 0x00007100ff0677ac */ /* 0x000e220008000a00 */
[----:B------:R-:W-:Y:S01]  /*47c0*/  BSSY.RECONVERGENT B1, `(.L_x_622) ;  /* 0x00000a8000017945 */ /* 0x000fe20003800200 */
[----:B------:R-:W1:Y:S10]  /*47d0*/  LDCU.64 UR4, c[0x0][0x388] ;  /* 0x00007100ff0477ac */ /* 0x000e740008000a00 */
        /* <DEDUP_REMOVED lines=11> */
[----:B------:R-:W2:Y:S01]  /*4890*/  LDC.64 R10, c[0x0][0x380] ;  /* 0x0000e000ff0a7b82 */ /* 0x000ea20000000a00 */
[----:B------:R-:W-:Y:S01]  /*48a0*/  LEA.HI R7, R18, 0x1, RZ, 0x18 ;  /* 0x0000000112077811 */ /* 0x000fe200078fc0ff */
[----:B------:R-:W-:-:S03]  /*48b0*/  IMAD.IADD R15, R5, 0x1, R22 ;  /* 0x00000001050f7824 */ /* 0x000fc600078e0216 */
[----:B------:R-:W-:Y:S01]  /*48c0*/  LOP3.LUT R9, R7, 0x3, RZ, 0xc0, !PT ;  /* 0x0000000307097812 */ /* 0x000fe200078ec0ff */
[----:B------:R-:W-:-:S04]  /*48d0*/  IMAD.MOV.U32 R7, RZ, RZ, R5 ;  /* 0x000000ffff077224 */ /* 0x000fc800078e0005 */
[----:B------:R-:W-:-:S07]  /*48e0*/  IMAD.MOV R9, RZ, RZ, -R9 ;  /* 0x000000ffff097224 */ /* 0x000fce00078e0a09 */
.L_x_644:
[----:B--2---:R-:W-:-:S06]  /*48f0*/  IMAD.WIDE R12, R15, 0x8, R10 ;  /* 0x000000080f0c7825 */ /* 0x004fcc00078e020a */
[----:B------:R-:W2:Y:S01]  /*4900*/  LDG.E.64 R12, desc[UR10][R12.64] ;  /* 0x0000000a0c0c7981 */ /* 0x000ea2000c1e1b00 */
[----:B------:R-:W-:Y:S01]  /*4910*/  VIADD R9, R9, 0x1 ;  /* 0x0000000109097836 */ /* 0x000fe20000000000 */
[----:B-1----:R-:W-:Y:S01]  /*4920*/  IADD3 R21, P1, PT, R15, UR4, RZ ;  /* 0x000000040f157c10 */ /* 0x002fe2000ff3e0ff */
[----:B------:R-:W-:Y:S03]  /*4930*/  BSSY.RECONVERGENT B3, `(.L_x_642) ;  /* 0x0000017000037945 */ /* 0x000fe60003800200 */
[----:B------:R-:W-:Y:S02]  /*4940*/  ISETP.NE.AND P2, PT, R9, RZ, PT ;  /* 0x000000ff0900720c */ /* 0x000fe40003f45270 */
[----:B------:R-:W-:Y:S01]  /*4950*/  LEA.HI.X.SX32 R23, R15, UR5, 0x1, P1 ;  /* 0x000000050f177c11 */ /* 0x000fe200088f0eff */
        /* <DEDUP_REMOVED lines=20> */
.L_x_643:
[----:B0-----:R-:W-:Y:S05]  /*4aa0*/  BSYNC.RECONVERGENT B3 ;  /* 0x0000000000037941 */ /* 0x001fea0003800200 */
.L_x_642:
[----:B------:R-:W-:Y:S02]  /*4ab0*/  VIADD R7, R7, 0x100 ;  /* 0x0000010007077836 */ /* 0x000fe40000000000 */
[----:B------:R-:W-:Y:S01]  /*4ac0*/  VIADD R15, R15, 0x100 ;  /* 0x000001000f0f7836 */ /* 0x000fe20000000000 */
[----:B------:R-:W-:Y:S06]  /*4ad0*/  @P2 BRA `(.L_x_644) ;  /* 0xfffffffc00842947 */ /* 0x000fec000383ffff */
.L_x_641:
[----:B01----:R-:W-:Y:S05]  /*4ae0*/  BSYNC.RECONVERGENT B2 ;  /* 0x0000000000027941 */ /* 0x003fea0003800200 */
.L_x_640:
        /* <DEDUP_REMOVED lines=9> */
.L_x_653:
[----:B------:R-:W-:-:S05]  /*4b80*/  IMAD.WIDE R22, R9, 0x8, R10 ;  /* 0x0000000809167825 */ /* 0x000fca00078e020a */
[----:B------:R-:W2:Y:S04]  /*4b90*/  LDG.E.64 R20, desc[UR10][R22.64+-0x1000] ;  /* 0xfff0000a16147981 */ /* 0x000ea8000c1e1b00 */
[----:B------:R0:W5:Y:S04]  /*4ba0*/  LDG.E.64 R16, desc[UR10][R22.64+-0x800] ;  /* 0xfff8000a16107981 */ /* 0x000168000c1e1b00 */
        /* <DEDUP_REMOVED lines=25> */
.L_x_646:
[----:B------:R-:W-:Y:S05]  /*4d40*/  BSYNC.RECONVERGENT B2 ;  /* 0x0000000000027941 */ /* 0x000fea0003800200 */
.L_x_645:
        /* <DEDUP_REMOVED lines=23> */
.L_x_648:
[----:B------:R-:W-:Y:S05]  /*4ec0*/  BSYNC.RECONVERGENT B2 ;  /* 0x0000000000027941 */ /* 0x000fea0003800200 */
.L_x_647:
[----:B------:R-:W-:Y:S01]  /*4ed0*/  DSETP.GEU.AND P0, PT, R2, R14, PT ;  /* 0x0000000e0200722a */ /* 0x000fe20003f0e000 */
[C---:B------:R-:W-:Y:S01]  /*4ee0*/  IADD3 R21, P1, PT, R26.reuse, UR6, RZ ;  /* 0x000000061a157c10 */ /* 0x040fe2000ff3e0ff */
        /* <DEDUP_REMOVED lines=22> */
.L_x_650:
[----:B------:R-:W-:Y:S05]  /*5050*/  BSYNC.RECONVERGENT B2 ;  /* 0x0000000000027941 */ /* 0x000fea0003800200 */
.L_x_649:
        /* <DEDUP_REMOVED lines=22> */
.L_x_652:
[----:B------:R-:W-:Y:S05]  /*51c0*/  BSYNC.RECONVERGENT B2 ;  /* 0x0000000000027941 */ /* 0x000fea0003800200 */
.L_x_651:
[----:B------:R-:W-:Y:S02]  /*51d0*/  VIADD R7, R7, 0x400 ;  /* 0x0000040007077836 */ /* 0x000fe40000000000 */
[----:B------:R-:W-:Y:S02]  /*51e0*/  VIADD R27, R27, 0x400 ;  /* 0x000004001b1b7836 */ /* 0x000fe40000000000 */
[----:B------:R-:W-:Y:S01]  /*51f0*/  VIADD R26, R26, 0x400 ;  /* 0x000004001a1a7836 */ /* 0x000fe20000000000 */
[----:B------:R-:W-:Y:S01]  /*5200*/  ISETP.GE.AND P0, PT, R7, R8, PT ;  /* 0x000000080700720c */ /* 0x000fe20003f06270 */
[----:B------:R-:W-:Y:S02]  /*5210*/  VIADD R25, R25, 0x400 ;  /* 0x0000040019197836 */ /* 0x000fe40000000000 */
[----:B------:R-:W-:-:S10]  /*5220*/  VIADD R9, R9, 0x400 ;  /* 0x0000040009097836 */ /* 0x000fd40000000000 */
[----:B------:R-:W-:Y:S05]  /*5230*/  @!P0 BRA `(.L_x_653) ;  /* 0xfffffff800508947 */ /* 0x000fea000383ffff */
.L_x_639:
[----:B01----:R-:W-:Y:S05]  /*5240*/  BSYNC.RECONVERGENT B1 ;  /* 0x0000000000017941 */ /* 0x003fea0003800200 */
.L_x_622:
        /* <DEDUP_REMOVED lines=27> */
.L_x_655:
[----:B------:R-:W-:Y:S05]  /*5400*/  BSYNC.RECONVERGENT B1 ;  /* 0x0000000000017941 */ /* 0x000fea0003800200 */
.L_x_654:
        /* <DEDUP_REMOVED lines=26> */
.L_x_657:
[----:B------:R-:W-:Y:S05]  /*55b0*/  BSYNC.RECONVERGENT B1 ;  /* 0x0000000000017941 */ /* 0x000fea0003800200 */
.L_x_656:
        /* <DEDUP_REMOVED lines=26> */
.L_x_659:
[----:B------:R-:W-:Y:S05]  /*5760*/  BSYNC.RECONVERGENT B1 ;  /* 0x0000000000017941 */ /* 0x000fea0003800200 */
.L_x_658:
        /* <DEDUP_REMOVED lines=26> */
.L_x_661:
[----:B------:R-:W-:Y:S05]  /*5910*/  BSYNC.RECONVERGENT B1 ;  /* 0x0000000000017941 */ /* 0x000fea0003800200 */
.L_x_660:
        /* <DEDUP_REMOVED lines=27> */
.L_x_663:
[----:B------:R-:W-:Y:S05]  /*5ad0*/  BSYNC.RECONVERGENT B1 ;  /* 0x0000000000017941 */ /* 0x000fea0003800200 */
.L_x_662:
        /* <DEDUP_REMOVED lines=10> */
.L_x_665:
[----:B------:R-:W-:Y:S05]  /*5b80*/  BSYNC.RECONVERGENT B1 ;  /* 0x0000000000017941 */ /* 0x000fea0003800200 */
.L_x_664:
[----:B------:R-:W-:Y:S01]  /*5b90*/  BAR.SYNC.DEFER_BLOCKING 0x0 ;  /* 0x0000000000007b1d */ /* 0x000fe20000010000 */
[----:B------:R-:W-:-:S13]  /*5ba0*/  ISETP.NE.AND P1, PT, R5, RZ, PT ;  /* 0x000000ff0500720c */ /* 0x000fda0003f25270 */
[----:B------:R-:W-:Y:S05]  /*5bb0*/  @P1 BRA `(.L_x_581) ;  /* 0x0000000800841947 */ /* 0x000fea0003800000 */
[----:B------:R-:W2:Y:S01]  /*5bc0*/  S2R R5, SR_CgaCtaId ;  /* 0x0000000000057919 */ /* 0x000ea20000008800 */
[----:B------:R-:W-:Y:S01]  /*5bd0*/  MOV R30, 0x400 ;  /* 0x00000400001e7802 */ /* 0x000fe20000000f00 */
[----:B------:R-:W-:Y:S01]  /*5be0*/  BSSY.RECONVERGENT B1, `(.L_x_666) ;  /* 0x000001a000017945 */ /* 0x000fe20003800200 */
[----:B------:R-:W-:Y:S02]  /*5bf0*/  IMAD.MOV.U32 R31, RZ, RZ, R16 ;  /* 0x000000ffff1f7224 */ /* 0x000fe400078e0010 */
[----:B------:R-:W-:Y:S02]  /*5c00*/  IMAD.MOV.U32 R33, RZ, RZ, R17 ;  /* 0x000000ffff217224 */ /* 0x000fe400078e0011 */
[----:B------:R-:W-:Y:S02]  /*5c10*/  IMAD.MOV.U32 R28, RZ, RZ, R2 ;  /* 0x000000ffff1c7224 */ /* 0x000fe400078e0002 */
[----:B------:R-:W-:Y:S01]  /*5c20*/  IMAD.MOV.U32 R29, RZ, RZ, R3 ;  /* 0x000000ffff1d7224 */ /* 0x000fe200078e0003 */
[----:B--2---:R-:W-:-:S05]  /*5c30*/  LEA R30, R5, R30, 0x18 ;  /* 0x0000001e051e7211 */ /* 0x004fca00078ec0ff */
[----:B------:R-:W2:Y:S04]  /*5c40*/  LDS.64 R18, [R30+0x18] ;  /* 0x000018001e127984 */ /* 0x000ea80000000a00 */
[----:B------:R3:W4:Y:S04]  /*5c50*/  LDS.128 R12, [R30+0x40] ;  /* 0x000040001e0c7984 */ /* 0x0007280000000c00 */
[----:B------:R3:W3:Y:S04]  /*5c60*/  LDS.128 R8, [R30+0x50] ;  /* 0x000050001e087984 */ /* 0x0006e80000000c00 */
[----:B01----:R0:W1:Y:S01]  /*5c70*/  LDS.128 R4, [R30+0x20] ;  /* 0x000020001e047984 */ /* 0x0030620000000c00 */
[----:B--2---:R-:W-:-:S14]  /*5c80*/  DSETP.GEU.AND P0, PT, R2, R18, PT ;  /* 0x000000120200722a */ /* 0x004fdc0003f0e000 */
        /* <DEDUP_REMOVED lines=15> */
.L_x_667:
[----:B------:R-:W-:Y:S05]  /*5d80*/  BSYNC.RECONVERGENT B1 ;  /* 0x0000000000017941 */ /* 0x000fea0003800200 */
.L_x_666:
        /* <DEDUP_REMOVED lines=24> */
.L_x_669:
[----:B------:R-:W-:Y:S05]  /*5f10*/  BSYNC.RECONVERGENT B1 ;  /* 0x0000000000017941 */ /* 0x000fea0003800200 */
.L_x_668:
        /* <DEDUP_REMOVED lines=21> */
.L_x_671:
[----:B------:R-:W-:Y:S05]  /*6070*/  BSYNC.RECONVERGENT B1 ;  /* 0x0000000000017941 */ /* 0x000fea0003800200 */
.L_x_670:
        /* <DEDUP_REMOVED lines=21> */
.L_x_673:
[----:B------:R-:W-:Y:S05]  /*61d0*/  BSYNC.RECONVERGENT B1 ;  /* 0x0000000000017941 */ /* 0x000fea0003800200 */
.L_x_672:
        /* <DEDUP_REMOVED lines=21> */
.L_x_675:
[----:B------:R-:W-:Y:S05]  /*6330*/  BSYNC.RECONVERGENT B1 ;  /* 0x0000000000017941 */ /* 0x000fea0003800200 */
.L_x_674:
        /* <DEDUP_REMOVED lines=21> */
.L_x_677:
[----:B------:R-:W-:Y:S05]  /*6490*/  BSYNC.RECONVERGENT B1 ;  /* 0x0000000000017941 */ /* 0x000fea0003800200 */
.L_x_676:
        /* <DEDUP_REMOVED lines=19> */
.L_x_581:
[----:B------:R-:W-:Y:S05]  /*65d0*/  BSYNC.RECONVERGENT B0 ;  /* 0x0000000000007941 */ /* 0x000fea0003800200 */
.L_x_548:
[----:B------:R-:W-:Y:S05]  /*65e0*/  @P1 EXIT ;  /* 0x000000000000194d */ /* 0x000fea0003800000 */
[----:B01----:R-:W0:Y:S02]  /*65f0*/  LDC.64 R4, c[0x0][0x390] ;  /* 0x0000e400ff047b82 */ /* 0x003e240000000a00 */
[----:B0-----:R-:W-:-:S05]  /*6600*/  IMAD.WIDE.U32 R4, R0, 0x10, R4 ;  /* 0x0000001000047825 */ /* 0x001fca00078e0004 */
[----:B------:R-:W-:Y:S04]  /*6610*/  STG.E.64 desc[UR10][R4.64], R2 ;  /* 0x0000000204007986 */ /* 0x000fe8000c101b0a */
[----:B---34-:R-:W-:Y:S01]  /*6620*/  STG.E.64 desc[UR10][R4.64+0x8], R16 ;  /* 0x0000081004007986 */ /* 0x018fe2000c101b0a */
[----:B------:R-:W-:Y:S05]  /*6630*/  EXIT ;  /* 0x000000000000794d */ /* 0x000fea0003800000 */
.L_x_678:
        /* <DEDUP_REMOVED lines=12> */
.L_x_852:


//--------------------- .text._ZN6thrust24THRUST_300001_SM_1000_NS8cuda_cub4core6detail13_kernel_agentINS1_8__reduce11ReduceAgentINS0_12zip_iteratorIN4cuda3std3__45tupleIJNS0_6detail15normal_iteratorINS0_10device_ptrIdEEEENS0_17counting_iteratorIlNS0_11use_defaultESI_SI_EEEEEEEPNSB_IJdlEEESM_iNS1_9__extrema9arg_min_fIdlNSA_4lessIdEEEEEEJSL_SN_iSS_EEEvDpT0_ --------------------------
	.section	.text._ZN6thrust24THRUST_300001_SM_1000_NS8cuda_cub4core6detail13_kernel_agentINS1_8__reduce11ReduceAgentINS0_12zip_iteratorIN4cuda3std3__45tupleIJNS0_6detail15normal_iteratorINS0_10device_ptrIdEEEENS0_17counting_iteratorIlNS0_11use_defaultESI_SI_EEEEEEEPNSB_IJdlEEESM_iNS1_9__extrema9arg_min_fIdlNSA_4lessIdEEEEEEJSL_SN_iSS_EEEvDpT0_,"ax",@progbits
	.align	128
        .global         _ZN6thrust24THRUST_300001_SM_1000_NS8cuda_cub4core6detail13_kernel_agentINS1_8__reduce11ReduceAgentINS0_12zip_iteratorIN4cuda3std3__45tupleIJNS0_6detail15normal_iteratorINS0_10device_ptrIdEEEENS0_17counting_iteratorIlNS0_11use_defaultESI_SI_EEEEEEEPNSB_IJdlEEESM_iNS1_9__extrema9arg_min_fIdlNSA_4lessIdEEEEEEJSL_SN_iSS_EEEvDpT0_
        .type           _ZN6thrust24THRUST_300001_SM_1000_NS8cuda_cub4core6detail13_kernel_agentINS1_8__reduce11ReduceAgentINS0_12zip_iteratorIN4cuda3std3__45tupleIJNS0_6detail15normal_iteratorINS0_10device_ptrIdEEEENS0_17counting_iteratorIlNS0_11use_defaultESI_SI_EEEEEEEPNSB_IJdlEEESM_iNS1_9__extrema9arg_min_fIdlNSA_4lessIdEEEEEEJSL_SN_iSS_EEEvDpT0_,@function
        .size           _ZN6thrust24THRUST_300001_SM_1000_NS8cuda_cub4core6detail13_kernel_agentINS1_8__reduce11ReduceAgentINS0_12zip_iteratorIN4cuda3std3__45tupleIJNS0_6detail15normal_iteratorINS0_10device_ptrIdEEEENS0_17counting_iteratorIlNS0_11use_defaultESI_SI_EEEEEEEPNSB_IJdlEEESM_iNS1_9__extrema9arg_min_fIdlNSA_4lessIdEEEEEEJSL_SN_iSS_EEEvDpT0_,(.L_x_853 - _ZN6thrust24THRUST_300001_SM_1000_NS8cuda_cub4core6detail13_kernel_agentINS1_8__reduce11ReduceAgentINS0_12zip_iteratorIN4cuda3std3__45tupleIJNS0_6detail15normal_iteratorINS0_10device_ptrIdEEEENS0_17counting_iteratorIlNS0_11use_defaultESI_SI_EEEEEEEPNSB_IJdlEEESM_iNS1_9__extrema9arg_min_fIdlNSA_4lessIdEEEEEEJSL_SN_iSS_EEEvDpT0_)
        .other          _ZN6thrust24THRUST_300001_SM_1000_NS8cuda_cub4core6detail13_kernel_agentINS1_8__reduce11ReduceAgentINS0_12zip_iteratorIN4cuda3std3__45tupleIJNS0_6detail15normal_iteratorINS0_10device_ptrIdEEEENS0_17counting_iteratorIlNS0_11use_defaultESI_SI_EEEEEEEPNSB_IJdlEEESM_iNS1_9__extrema9arg_min_fIdlNSA_4lessIdEEEEEEJSL_SN_iSS_EEEvDpT0_,@"STO_CUDA_ENTRY STV_DEFAULT"
_ZN6thrust24THRUST_300001_SM_1000_NS8cuda_cub4core6detail13_kernel_agentINS1_8__reduce11ReduceAgentINS0_12zip_iteratorIN4cuda3std3__45tupleIJNS0_6detail15normal_iteratorINS0_10device_ptrIdEEEENS0_17counting_iteratorIlNS0_11use_defaultESI_SI_EEEEEEEPNSB_IJdlEEESM_iNS1_9__extrema9arg_min_fIdlNSA_4lessIdEEEEEEJSL_SN_iSS_EEEvDpT0_:
.text._ZN6thrust24THRUST_300001_SM_1000_NS8cuda_cub4core6detail13_kernel_agentINS1_8__reduce11ReduceAgentINS0_12zip_iteratorIN4cuda3std3__45tupleIJNS0_6detail15normal_iteratorINS0_10device_ptrIdEEEENS0_17counting_iteratorIlNS0_11use_defaultESI_SI_EEEEEEEPNSB_IJdlEEESM_iNS1_9__extrema9arg_min_fIdlNSA_4lessIdEEEEEEJSL_SN_iSS_EEEvDpT0_:
        /* <DEDUP_REMOVED lines=23> */
.L_x_682:
[----:B0-----:R-:W-:Y:S05]  /*0170*/  BSYNC.RECONVERGENT B1 ;  /* 0x0000000000017941 */ /* 0x001fea0003800200 */
.L_x_681:
        /* <DEDUP_REMOVED lines=19> */
.L_x_689:
        /* <DEDUP_REMOVED lines=27> */
.L_x_688:
[----:B------:R-:W-:Y:S05]  /*0460*/  BSYNC.RECONVERGENT B3 ;  /* 0x0000000000037941 */ /* 0x000fea0003800200 */
.L_x_687:
[----:B------:R-:W-:Y:S01]  /*0470*/  IADD3 R17, P0, PT, R17, 0x100, RZ ;  /* 0x0000010011117810 */ /* 0x000fe20007f1e0ff */
[----:B------:R-:W-:Y:S02]  /*0480*/  VIADD R10, R10, 0x100 ;  /* 0x000001000a0a7836 */ /* 0x000fe40000000000 */
[----:B------:R-:W-:Y:S02]  /*0490*/  IMAD.X R15, RZ, RZ, R15, P3 ;  /* 0x000000ffff0f7224 */ /* 0x000fe400018e060f */
[----:B------:R-:W-:Y:S01]  /*04a0*/  IMAD.X R16, RZ, RZ, R16, P0 ;  /* 0x000000ffff107224 */ /* 0x000fe200000e0610 */
[----:B------:R-:W-:Y:S07]  /*04b0*/  @P2 BRA `(.L_x_689) ;  /* 0xfffffffc007c2947 */ /* 0x000fee000383ffff */
.L_x_686:
[----:B------:R-:W-:Y:S05]  /*04c0*/  BSYNC.RECONVERGENT B2 ;  /* 0x0000000000027941 */ /* 0x000fea0003800200 */
.L_x_685:
[----:B------:R-:W-:-:S13]  /*04d0*/  ISETP.GE.U32.AND P0, PT, R18, 0x300, PT ;  /* 0x000003001200780c */ /* 0x000fda0003f06070 */
[----:B------:R-:W-:Y:S05]  /*04e0*/  @!P0 BRA `(.L_x_684) ;  /* 0x0000000400bc8947 */ /* 0x000fea0003800000 */
[----:B------:R-:W0:Y:S01]  /*04f0*/  LDC.64 R4, c[0x0][0x380] ;  /* 0x0000e000ff047b82 */ /* 0x000e220000000a00 */
[----:B------:R-:W-:-:S07]  /*0500*/  VIADD R20, R10, 0x200 ;  /* 0x000002000a147836 */ /* 0x000fce0000000000 */
[----:B------:R-:W1:Y:S02]  /*0510*/  LDC.64 R6, c[0x0][0x388] ;  /* 0x0000e200ff067b82 */ /* 0x000e640000000a00 */
.L_x_698:
        /* <DEDUP_REMOVED lines=29> */
.L_x_691:
[----:B------:R-:W-:Y:S05]  /*06f0*/  BSYNC.RECONVERGENT B2 ;  /* 0x0000000000027941 */ /* 0x000fea0003800200 */
.L_x_690:
        /* <DEDUP_REMOVED lines=25> */
.L_x_693:
[----:B------:R-:W-:Y:S05]  /*0890*/  BSYNC.RECONVERGENT B2 ;  /* 0x0000000000027941 */ /* 0x000fea0003800200 */
.L_x_692:
        /* <DEDUP_REMOVED lines=24> */
.L_x_695:
[----:B------:R-:W-:Y:S05]  /*0a20*/  BSYNC.RECONVERGENT B2 ;  /* 0x0000000000027941 */ /* 0x000fea0003800200 */
.L_x_694:
        /* <DEDUP_REMOVED lines=22> */
.L_x_697:
[----:B------:R-:W-:Y:S05]  /*0b90*/  BSYNC.RECONVERGENT B2 ;  /* 0x0000000000027941 */ /* 0x000fea0003800200 */
.L_x_696:
[C---:B------:R-:W-:Y:S02]  /*0ba0*/  VIADD R10, R20.reuse, 0x200 ;  /* 0x00000200140a7836 */ /* 0x040fe40000000000 */
[----:B------:R-:W-:-:S03]  /*0bb0*/  VIADD R20, R20, 0x400 ;  /* 0x0000040014147836 */ /* 0x000fc60000000000 */
[----:B------:R-:W-:-:S13]  /*0bc0*/  ISETP.GE.AND P0, PT, R10, UR5, PT ;  /* 0x000000050a007c0c */ /* 0x000fda000bf06270 */
[----:B------:R-:W-:Y:S05]  /*0bd0*/  @!P0 BRA `(.L_x_698) ;  /* 0xfffffff800508947 */ /* 0x000fea000383ffff */
.L_x_684:
[----:B------:R-:W-:Y:S05]  /*0be0*/  BSYNC.RECONVERGENT B1 ;  /* 0x0000000000017941 */ /* 0x000fea0003800200 */
.L_x_683:
        /* <DEDUP_REMOVED lines=30> */
.L_x_701:
[----:B------:R-:W-:Y:S05]  /*0dd0*/  BSYNC.RECONVERGENT B1 ;  /* 0x0000000000017941 */ /* 0x000fea0003800200 */
.L_x_700:
        /* <DEDUP_REMOVED lines=26> */
.L_x_703:
[----:B------:R-:W-:Y:S05]  /*0f80*/  BSYNC.RECONVERGENT B1 ;  /* 0x0000000000017941 */ /* 0x000fea0003800200 */
.L_x_702:
        /* <DEDUP_REMOVED lines=26> */
.L_x_705:
[----:B------:R-:W-:Y:S05]  /*1130*/  BSYNC.RECONVERGENT B1 ;  /* 0x0000000000017941 */ /* 0x000fea0003800200 */
.L_x_704:
        /* <DEDUP_REMOVED lines=26> */
.L_x_707:
[----:B------:R-:W-:Y:S05]  /*12e0*/  BSYNC.RECONVERGENT B1 ;  /* 0x0000000000017941 */ /* 0x000fea0003800200 */
.L_x_706:
        /* <DEDUP_REMOVED lines=27> */
.L_x_709:
[----:B------:R-:W-:Y:S05]  /*14a0*/  BSYNC.RECONVERGENT B1 ;  /* 0x0000000000017941 */ /* 0x000fea0003800200 */
.L_x_708:
        /* <DEDUP_REMOVED lines=10> */
.L_x_711:
[----:B------:R-:W-:Y:S05]  /*1550*/  BSYNC.RECONVERGENT B1 ;  /* 0x0000000000017941 */ /* 0x000fea0003800200 */
.L_x_710:
        /* <DEDUP_REMOVED lines=31> */
.L_x_714:
[----:B------:R-:W-:Y:S05]  /*1750*/  BSYNC.RECONVERGENT B1 ;  /* 0x0000000000017941 */ /* 0x000fea0003800200 */
.L_x_713:
        /* <DEDUP_REMOVED lines=22> */
.L_x_716:
[----:B------:R-:W-:Y:S05]  /*18c0*/  BSYNC.RECONVERGENT B1 ;  /* 0x0000000000017941 */ /* 0x000fea0003800200 */
.L_x_715:
        /* <DEDUP_REMOVED lines=22> */
.L_x_718:
[----:B------:R-:W-:Y:S05]  /*1a30*/  BSYNC.RECONVERGENT B1 ;  /* 0x0000000000017941 */ /* 0x000fea0003800200 */
.L_x_717:
        /* <DEDUP_REMOVED lines=22> */
.L_x_720:
[----:B------:R-:W-:Y:S05]  /*1ba0*/  BSYNC.RECONVERGENT B1 ;  /* 0x0000000000017941 */ /* 0x000fea0003800200 */
.L_x_719:
        /* <DEDUP_REMOVED lines=21> */
.L_x_722:
[----:B------:R-:W-:Y:S05]  /*1d00*/  BSYNC.RECONVERGENT B1 ;  /* 0x0000000000017941 */ /* 0x000fea0003800200 */
.L_x_721:
        /* <DEDUP_REMOVED lines=21> */
.L_x_724:
[----:B------:R-:W-:Y:S05]  /*1e60*/  BSYNC.RECONVERGENT B1 ;  /* 0x0000000000017941 */ /* 0x000fea0003800200 */
.L_x_723:
        /* <DEDUP_REMOVED lines=20> */
.L_x_699:
        /* <DEDUP_REMOVED lines=33> */
.L_x_726:
[----:B------:R-:W-:Y:S05]  /*21c0*/  BSYNC.RECONVERGENT B1 ;  /* 0x0000000000017941 */ /* 0x000fea0003800200 */
.L_x_725:
        /* <DEDUP_REMOVED lines=27> */
.L_x_728:
[----:B------:R-:W-:Y:S05]  /*2380*/  BSYNC.RECONVERGENT B1 ;  /* 0x0000000000017941 */ /* 0x000fea0003800200 */
.L_x_727:
        /* <DEDUP_REMOVED lines=27> */
.L_x_730:
[----:B------:R-:W-:Y:S05]  /*2540*/  BSYNC.RECONVERGENT B1 ;  /* 0x0000000000017941 */ /* 0x000fea0003800200 */
.L_x_729:
        /* <DEDUP_REMOVED lines=27> */
.L_x_732:
[----:B------:R-:W-:Y:S05]  /*2700*/  BSYNC.RECONVERGENT B1 ;  /* 0x0000000000017941 */ /* 0x000fea0003800200 */
.L_x_731:
        /* <DEDUP_REMOVED lines=28> */
.L_x_734:
[----:B------:R-:W-:Y:S05]  /*28d0*/  BSYNC.RECONVERGENT B1 ;  /* 0x0000000000017941 */ /* 0x000fea0003800200 */
.L_x_733:
        /* <DEDUP_REMOVED lines=10> */
.L_x_736:
[----:B------:R-:W-:Y:S05]  /*2980*/  BSYNC.RECONVERGENT B1 ;  /* 0x0000000000017941 */ /* 0x000fea0003800200 */
.L_x_735:
        /* <DEDUP_REMOVED lines=35> */
.L_x_738:
[----:B------:R-:W-:Y:S05]  /*2bc0*/  BSYNC.RECONVERGENT B1 ;  /* 0x0000000000017941 */ /* 0x000fea0003800200 */
.L_x_737:
        /* <DEDUP_REMOVED lines=32> */
.L_x_740:
[----:B------:R-:W-:Y:S05]  /*2dd0*/  BSYNC.RECONVERGENT B1 ;  /* 0x0000000000017941 */ /* 0x000fea0003800200 */
.L_x_739:
        /* <DEDUP_REMOVED lines=32> */
.L_x_742:
[----:B------:R-:W-:Y:S05]  /*2fe0*/  BSYNC.RECONVERGENT B1 ;  /* 0x0000000000017941 */ /* 0x000fea0003800200 */
.L_x_741:
        /* <DEDUP_REMOVED lines=32> */
.L_x_744:
[----:B------:R-:W-:Y:S05]  /*31f0*/  BSYNC.RECONVERGENT B1 ;  /* 0x0000000000017941 */ /* 0x000fea0003800200 */
.L_x_743:
        /* <DEDUP_REMOVED lines=32> */
.L_x_746:
[----:B------:R-:W-:Y:S05]  /*3400*/  BSYNC.RECONVERGENT B1 ;  /* 0x0000000000017941 */ /* 0x000fea0003800200 */
.L_x_745:
        /* <DEDUP_REMOVED lines=32> */
.L_x_748:
[----:B------:R-:W-:Y:S05]  /*3610*/  BSYNC.RECONVERGENT B1 ;  /* 0x0000000000017941 */ /* 0x000fea0003800200 */
.L_x_747:
        /* <DEDUP_REMOVED lines=30> */
.L_x_680:
        /* <DEDUP_REMOVED lines=11> */
[----:B------:R-:W-:Y:S01]  /*38b0*/  FSEL R4, R6, R4, !P0 ;  /* 0x0000000406047208 */ /* 0x000fe20004000000 */
[C---:B------:R-:W-:Y:S01]  /*38c0*/  VIADD R6, R0.reuse, 0x200 ;  /* 0x0000020000067836 */ /* 0x040fe20000000000 */
[----:B------:R-:W-:Y:S01]  /*38d0*/  FSEL R5, R7, R5, !P0 ;  /* 0x0000000507057208 */ /* 0x000fe20004000000 */
[----:B------:R-:W-:-:S05]  /*38e0*/  VIADD R7, R0, 0x100 ;  /* 0x0000010000077836 */ /* 0x000fca0000000000 */
[----:B----4-:R-:W-:-:S06]  /*38f0*/  DSETP.GEU.AND P1, PT, R8, R4, PT ;  /* 0x000000040800722a */ /* 0x010fcc0003f2e000 */
[----:B------:R-:W-:Y:S02]  /*3900*/  FSEL R4, R8, R4, !P1 ;  /* 0x0000000408047208 */ /* 0x000fe40004800000 */
[----:B------:R-:W-:-:S03]  /*3910*/  FSEL R5, R9, R5, !P1 ;  /* 0x0000000509057208 */ /* 0x000fc60004800000 */
[----:B------:R-:W-:Y:S02]  /*3920*/  IMAD.MOV.U32 R8, RZ, RZ, R4 ;  /* 0x000000ffff087224 */ /* 0x000fe400078e0004 */
[----:B------:R-:W-:Y:S01]  /*3930*/  IMAD.MOV.U32 R9, RZ, RZ, R5 ;  /* 0x000000ffff097224 */ /* 0x000fe200078e0005 */
[----:B--2---:R-:W-:Y:S01]  /*3940*/  DSETP.GEU.AND P2, PT, R4, R12, PT ;  /* 0x0000000c0400722a */ /* 0x004fe20003f4e000 */
[----:B------:R-:W-:-:S05]  /*3950*/  @P1 SEL R6, R7, R0, !P0 ;  /* 0x0000000007061207 */ /* 0x000fca0004000000 */
        /* <DEDUP_REMOVED lines=9> */
.L_x_750:
[----:B------:R-:W-:Y:S05]  /*39f0*/  BSYNC.RECONVERGENT B1 ;  /* 0x0000000000017941 */ /* 0x000fea0003800200 */
.L_x_749:
        /* <DEDUP_REMOVED lines=16> */
[----:B------:R-:W-:Y:S02]  /*3b00*/  @P1 SEL R23, R12, R5, !P0 ;  /* 0x000000050c171207 */ /* 0x000fe40004000000 */
[----:B------:R-:W-:Y:S01]  /*3b10*/  @P1 FSEL R4, R8, R2, !P0 ;  /* 0x0000000208041208 */ /* 0x000fe20004000000 */
[----:B------:R-:W-:Y:S01]  /*3b20*/  IMAD.MOV.U32 R8, RZ, RZ, R2 ;  /* 0x000000ffff087224 */ /* 0x000fe200078e0002 */
[----:B------:R-:W-:Y:S01]  /*3b30*/  @P1 FSEL R5, R9, R3, !P0 ;  /* 0x0000000309051208 */ /* 0x000fe20004000000 */
[----:B------:R-:W-:Y:S01]  /*3b40*/  IMAD.MOV.U32 R9, RZ, RZ, R3 ;  /* 0x000000ffff097224 */ /* 0x000fe200078e0003 */
[----:B------:R-:W-:Y:S01]  /*3b50*/  @P1 SEL R24, R13, R6, !P0 ;  /* 0x000000060d181207 */ /* 0x000fe20004000000 */
[----:B------:R-:W-:Y:S02]  /*3b60*/  @P1 IMAD.MOV.U32 R8, RZ, RZ, R4 ;  /* 0x000000ffff081224 */ /* 0x000fe400078e0004 */
[----:B------:R-:W-:-:S07]  /*3b70*/  @P1 IMAD.MOV.U32 R9, RZ, RZ, R5 ;  /* 0x000000ffff091224 */ /* 0x000fce00078e0005 */
.L_x_752:
[----:B------:R-:W-:Y:S05]  /*3b80*/  BSYNC.RECONVERGENT B1 ;  /* 0x0000000000017941 */ /* 0x000fea0003800200 */
.L_x_751:
[----:B------:R-:W-:Y:S01]  /*3b90*/  UISETP.GE.U32.AND UP0, UPT, UR4, 0xa00, UPT ;  /* 0x00000a000400788c */ /* 0x000fe2000bf06070 */
[----:B------:R-:W-:-:S08]  /*3ba0*/  IMAD.MOV.U32 R7, RZ, RZ, 0x500 ;  /* 0x00000500ff077424 */ /* 0x000fd000078e00ff */
[----:B------:R-:W-:Y:S05]  /*3bb0*/  BRA.U !UP0, `(.L_x_753) ;  /* 0x0000000908187547 */ /* 0x000fea000b800000 */
[----:B------:R-:W-:Y:S01]  /*3bc0*/  IMAD.MOV.U32 R7, RZ, RZ, 0x500 ;  /* 0x00000500ff077424 */ /* 0x000fe200078e00ff */
[----:B------:R-:W0:Y:S01]  /*3bd0*/  LDCU UR4, c[0x0][0x398] ;  /* 0x00007300ff0477ac */ /* 0x000e220008000800 */
[----:B------:R-:W1:Y:S05]  /*3be0*/  LDCU.64 UR6, c[0x0][0x388] ;  /* 0x00007100ff0677ac */ /* 0x000e6a0008000a00 */
.L_x_764:
[----:B------:R-:W-:-:S05]  /*3bf0*/  IMAD.WIDE.U32 R26, R7, 0x8, R10 ;  /* 0x00000008071a7825 */ /* 0x000fca00078e000a */
[----:B------:R-:W2:Y:S04]  /*3c00*/  LDG.E.64 R18, desc[UR8][R26.64] ;  /* 0x000000081a127981 */ /* 0x000ea8000c1e1b00 */
[----:B------:R3:W5:Y:S04]  /*3c10*/  LDG.E.64 R16, desc[UR8][R26.64+0x800] ;  /* 0x000800081a107981 */ /* 0x000768000c1e1b00 */
[----:B------:R3:W5:Y:S04]  /*3c20*/  LDG.E.64 R14, desc[UR8][R26.64+0x1000] ;  /* 0x001000081a0e7981 */ /* 0x000768000c1e1b00 */
[----:B------:R3:W5:Y:S04]  /*3c30*/  LDG.E.64 R4, desc[UR8][R26.64+0x1800] ;  /* 0x001800081a047981 */ /* 0x000768000c1e1b00 */
[----:B------:R3:W5:Y:S01]  /*3c40*/  LDG.E.64 R2, desc[UR8][R26.64+0x2000] ;  /* 0x002000081a027981 */ /* 0x000762000c1e1b00 */
[----:B------:R-:W-:Y:S01]  /*3c50*/  IADD3 R6, P1, PT, R0, R7, RZ ;  /* 0x0000000700067210 */ /* 0x000fe20007f3e0ff */
[----:B------:R-:W-:Y:S01]  /*3c60*/  BSSY.RECONVERGENT B1, `(.L_x_754) ;  /* 0x0000018000017945 */ /* 0x000fe20003800200 */
[----:B------:R-:W-:-:S02]  /*3c70*/  IMAD.MOV.U32 R22, RZ, RZ, R23 ;  /* 0x000000ffff167224 */ /* 0x000fc400078e0017 */
[----:B-1----:R-:W-:Y:S01]  /*3c80*/  IADD3 R6, P2, PT, R6, UR6, RZ ;  /* 0x0000000606067c10 */ /* 0x002fe2000ff5e0ff */
[----:B------:R-:W-:Y:S02]  /*3c90*/  IMAD.X R21, RZ, RZ, RZ, P1 ;  /* 0x000000ffff157224 */ /* 0x000fe400008e06ff */
[----:B------:R-:W-:Y:S02]  /*3ca0*/  IMAD.MOV.U32 R20, RZ, RZ, R24 ;  /* 0x000000ffff147224 */ /* 0x000fe400078e0018 */
[----:B------:R-:W-:Y:S01]  /*3cb0*/  IMAD.MOV.U32 R12, RZ, RZ, R8 ;  /* 0x000000ffff0c7224 */ /* 0x000fe200078e0008 */
[----:B------:R-:W-:Y:S01]  /*3cc0*/  IADD3.X R21, PT, PT, R21, UR7, RZ, P2, !PT ;  /* 0x0000000715157c10 */ /* 0x000fe200097fe4ff */
        /* <DEDUP_REMOVED lines=17> */
.L_x_755:
[----:B0-----:R-:W-:Y:S05]  /*3de0*/  BSYNC.RECONVERGENT B1 ;  /* 0x0000000000017941 */ /* 0x001fea0003800200 */
.L_x_754:
[----:B-----5:R-:W-:Y:S01]  /*3df0*/  DSETP.GEU.AND P0, PT, R12, R16, PT ;  /* 0x000000100c00722a */ /* 0x020fe20003f0e000 */
[----:B------:R-:W-:Y:S01]  /*3e00*/  BSSY.RECONVERGENT B1, `(.L_x_756) ;  /* 0x0000017000017945 */ /* 0x000fe20003800200 */
[----:B------:R-:W-:Y:S02]  /*3e10*/  IMAD.MOV.U32 R24, RZ, RZ, R22 ;  /* 0x000000ffff187224 */ /* 0x000fe400078e0016 */
[----:B------:R-:W-:Y:S02]  /*3e20*/  IMAD.MOV.U32 R23, RZ, RZ, R20 ;  /* 0x000000ffff177224 */ /* 0x000fe400078e0014 */
[----:B------:R-:W-:Y:S02]  /*3e30*/  IMAD.MOV.U32 R8, RZ, RZ, R12 ;  /* 0x000000ffff087224 */ /* 0x000fe400078e000c */
[----:B------:R-:W-:-:S06]  /*3e40*/  IMAD.MOV.U32 R9, RZ, RZ, R13 ;  /* 0x000000ffff097224 */ /* 0x000fcc00078e000d */
[----:B------:R-:W-:Y:S05]  /*3e50*/  @!P0 BRA `(.L_x_757) ;  /* 0x0000000000448947 */ /* 0x000fea0003800000 */
[----:B------:R-:W-:Y:S01]  /*3e60*/  IADD3 R19, P0, P1, R0, UR6, R7 ;  /* 0x0000000600137c10 */ /* 0x000fe2000f91e007 */
[----:B------:R-:W-:Y:S02]  /*3e70*/  IMAD.MOV.U32 R8, RZ, RZ, R16 ;  /* 0x000000ffff087224 */ /* 0x000fe400078e0010 */
[----:B------:R-:W-:Y:S01]  /*3e80*/  IMAD.MOV.U32 R9, RZ, RZ, R17 ;  /* 0x000000ffff097224 */ /* 0x000fe200078e0011 */
[----:B------:R-:W-:Y:S02]  /*3e90*/  IADD3.X R23, PT, PT, RZ, UR7, RZ, P0, P1 ;  /* 0x00000007ff177c10 */ /* 0x000fe400087e24ff */
[----:B------:R-:W-:Y:S01]  /*3ea0*/  IADD3 R19, P2, PT, R19, 0x100, RZ ;  /* 0x0000010013137810 */ /* 0x000fe20007f5e0ff */
[----:B------:R-:W-:-:S04]  /*3eb0*/  DSETP.GEU.AND P0, PT, R16, R12, PT ;  /* 0x0000000c1000722a */ /* 0x000fc80003f0e000 */
[----:B------:R-:W-:Y:S02]  /*3ec0*/  IMAD.X R23, RZ, RZ, R23, P2 ;  /* 0x000000ffff177224 */ /* 0x000fe400010e0617 */
[----:B------:R-:W-:-:S08]  /*3ed0*/  IMAD.MOV.U32 R24, RZ, RZ, R19 ;  /* 0x000000ffff187224 */ /* 0x000fd000078e0013 */
        /* <DEDUP_REMOVED lines=9> */
.L_x_757:
[----:B------:R-:W-:Y:S05]  /*3f70*/  BSYNC.RECONVERGENT B1 ;  /* 0x0000000000017941 */ /* 0x000fea0003800200 */
.L_x_756:
        /* <DEDUP_REMOVED lines=8> */
[----:B------:R-:W-:Y:S01]  /*4000*/  IADD3 R19, P2, P3, R0, UR6, R7 ;  /* 0x0000000600137c10 */ /* 0x000fe2000fb5e007 */
[----:B------:R-:W-:Y:S02]  /*4010*/  IMAD.MOV.U32 R16, RZ, RZ, R14 ;  /* 0x000000ffff107224 */ /* 0x000fe400078e000e */
[----:B------:R-:W-:Y:S01]  /*4020*/  IMAD.MOV.U32 R17, RZ, RZ, R15 ;  /* 0x000000ffff117224 */ /* 0x000fe200078e000f */
[----:B------:R-:W-:Y:S02]  /*4030*/  IADD3 R19, P1, PT, R19, 0x200, RZ ;  /* 0x0000020013137810 */ /* 0x000fe40007f3e0ff */
[----:B------:R-:W-:-:S05]  /*4040*/  IADD3.X R18, PT, PT, RZ, UR7, RZ, P2, P3 ;  /* 0x00000007ff127c10 */ /* 0x000fca00097e64ff */
        /* <DEDUP_REMOVED lines=10> */
.L_x_759:
[----:B------:R-:W-:Y:S05]  /*40f0*/  BSYNC.RECONVERGENT B1 ;  /* 0x0000000000017941 */ /* 0x000fea0003800200 */
.L_x_758:
        /* <DEDUP_REMOVED lines=23> */
.L_x_761:
[----:B------:R-:W-:Y:S05]  /*4270*/  BSYNC.RECONVERGENT B1 ;  /* 0x0000000000017941 */ /* 0x000fea0003800200 */
.L_x_760:
        /* <DEDUP_REMOVED lines=21> */
.L_x_763:
[----:B------:R-:W-:Y:S05]  /*43d0*/  BSYNC.RECONVERGENT B1 ;  /* 0x0000000000017941 */ /* 0x000fea0003800200 */
.L_x_762:
[C---:B------:R-:W-:Y:S02]  /*43e0*/  VIADD R2, R7.reuse, 0xa00 ;  /* 0x00000a0007027836 */ /* 0x040fe40000000000 */
[----:B------:R-:W-:-:S03]  /*43f0*/  VIADD R7, R7, 0x500 ;  /* 0x0000050007077836 */ /* 0x000fc60000000000 */
[----:B------:R-:W-:-:S13]  /*4400*/  ISETP.GT.AND P0, PT, R2, UR4, PT ;  /* 0x0000000402007c0c */ /* 0x000fda000bf04270 */
[----:B------:R-:W-:Y:S05]  /*4410*/  @!P0 BRA `(.L_x_764) ;  /* 0xfffffff400f48947 */ /* 0x000fea000383ffff */
.L_x_753:
[----:B------:R-:W-:-:S13]  /*4420*/  ISETP.GE.AND P0, PT, R7, UR4, PT ;  /* 0x0000000407007c0c */ /* 0x000fda000bf06270 */
        /* <DEDUP_REMOVED lines=12> */
[----:B------:R-:W0:Y:S01]  /*44f0*/  LDC.64 R2, c[0x0][0x380] ;  /* 0x0000e000ff027b82 */ /* 0x000e220000000a00 */
[----:B------:R-:W-:Y:S01]  /*4500*/  IMAD.IADD R11, R0, 0x1, R7 ;  /* 0x00000001000b7824 */ /* 0x000fe200078e0207 */
[----:B------:R-:W-:-:S04]  /*4510*/  LEA.HI R4, R5, 0x1, RZ, 0x18 ;  /* 0x0000000105047811 */ /* 0x000fc800078fc0ff */
[C---:B------:R-:W-:Y:S02]  /*4520*/  IADD3 R19, P0, PT, R11.reuse, UR6, RZ ;  /* 0x000000060b137c10 */ /* 0x040fe4000ff1e0ff */
[----:B------:R-:W-:Y:S01]  /*4530*/  LOP3.LUT R6, R4, 0x3, RZ, 0xc0, !PT ;  /* 0x0000000304067812 */ /* 0x000fe200078ec0ff */
[----:B------:R-:W-:Y:S02]  /*4540*/  IMAD.MOV.U32 R4, RZ, RZ, R0 ;  /* 0x000000ffff047224 */ /* 0x000fe400078e0000 */
[----:B------:R-:W-:Y:S02]  /*4550*/  IMAD.X R21, RZ, RZ, UR7, P0 ;  /* 0x00000007ff157e24 */ /* 0x000fe400080e06ff */
[----:B------:R-:W-:Y:S02]  /*4560*/  IMAD.MOV R6, RZ, RZ, -R6 ;  /* 0x000000ffff067224 */ /* 0x000fe400078e0a06 */
[----:B0-----:R-:W-:-:S04]  /*4570*/  IMAD.WIDE.U32 R2, R11, 0x8, R2 ;  /* 0x000000080b027825 */ /* 0x001fc800078e0002 */
[----:B------:R-:W-:Y:S02]  /*4580*/  IMAD.MOV.U32 R14, RZ, RZ, R2 ;  /* 0x000000ffff0e7224 */ /* 0x000fe400078e0002 */
[----:B------:R-:W-:-:S07]  /*4590*/  IMAD.MOV.U32 R15, RZ, RZ, R3 ;  /* 0x000000ffff0f7224 */ /* 0x000fce00078e0003 */
.L_x_771:
        /* <DEDUP_REMOVED lines=27> */
.L_x_770:
[----:B------:R-:W-:Y:S05]  /*4750*/  BSYNC.RECONVERGENT B3 ;  /* 0x0000000000037941 */ /* 0x000fea0003800200 */
.L_x_769:
[----:B------:R-:W-:Y:S01]  /*4760*/  IADD3 R19, P0, PT, R19, 0x100, RZ ;  /* 0x0000010013137810 */ /* 0x000fe20007f1e0ff */
[----:B------:R-:W-:Y:S02]  /*4770*/  VIADD R4, R4, 0x100 ;  /* 0x0000010004047836 */ /* 0x000fe40000000000 */
[----:B------:R-:W-:Y:S02]  /*4780*/  IMAD.X R15, RZ, RZ, R15, P3 ;  /* 0x000000ffff0f7224 */ /* 0x000fe400018e060f */
[----:B------:R-:W-:Y:S01]  /*4790*/  IMAD.X R21, RZ, RZ, R21, P0 ;  /* 0x000000ffff157224 */ /* 0x000fe200000e0615 */
[----:B------:R-:W-:Y:S07]  /*47a0*/  @P2 BRA `(.L_x_771) ;  /* 0xfffffffc007c2947 */ /* 0x000fee000383ffff */
.L_x_768:
[----:B------:R-:W-:Y:S05]  /*47b0*/  BSYNC.RECONVERGENT B2 ;  /* 0x0000000000027941 */ /* 0x000fea0003800200 */
.L_x_767:
[----:B------:R-:W-:-:S13]  /*47c0*/  ISETP.GE.U32.AND P0, PT, R5, 0x300, PT ;  /* 0x000003000500780c */ /* 0x000fda0003f06070 */
[----:B------:R-:W-:Y:S05]  /*47d0*/  @!P0 BRA `(.L_x_766) ;  /* 0x0000000400fc8947 */ /* 0x000fea0003800000 */
[----:B------:R-:W0:Y:S01]  /*47e0*/  LDCU.128 UR12, c[0x0][0x380] ;  /* 0x00007000ff0c77ac */ /* 0x000e220008000c00 */
[----:B------:R-:W1:Y:S01]  /*47f0*/  LDC.64 R20, c[0x0][0x380] ;  /* 0x0000e000ff147b82 */ /* 0x000e620000000a00 */
[C---:B------:R-:W-:Y:S01]  /*4800*/  IADD3 R5, P1, PT, R4.reuse, R7, RZ ;  /* 0x0000000704057210 */ /* 0x040fe20007f3e0ff */
[C---:B------:R-:W-:Y:S02]  /*4810*/  IMAD.IADD R16, R4.reuse, 0x1, R7 ;  /* 0x0000000104107824 */ /* 0x040fe400078e0207 */
[----:B------:R-:W-:Y:S02]  /*4820*/  VIADD R22, R4, 0x200 ;  /* 0x0000020004167836 */ /* 0x000fe40000000000 */
[----:B------:R-:W-:Y:S02]  /*4830*/  IMAD.X R10, RZ, RZ, RZ, P1 ;  /* 0x000000ffff0a7224 */ /* 0x000fe400008e06ff */
[----:B------:R-:W2:Y:S01]  /*4840*/  LDC.64 R2, c[0x0][0x388] ;  /* 0x0000e200ff027b82 */ /* 0x000ea20000000a00 */
[----:B0-----:R-:W-:-:S02]  /*4850*/  LEA R6, P2, R5, UR12, 0x3 ;  /* 0x0000000c05067c11 */ /* 0x001fc4000f8418ff */
[----:B------:R-:W-:Y:S02]  /*4860*/  IADD3 R18, P0, PT, R16, UR14, RZ ;  /* 0x0000000e10127c10 */ /* 0x000fe4000ff1e0ff */
[----:B------:R-:W-:Y:S02]  /*4870*/  IADD3 R6, P1, PT, R6, 0x1800, RZ ;  /* 0x0000180006067810 */ /* 0x000fe40007f3e0ff */
[----:B------:R-:W-:Y:S01]  /*4880*/  LEA.HI.X R5, R5, UR13, R10, 0x3, P2 ;  /* 0x0000000d05057c11 */ /* 0x000fe200090f1c0a */
[----:B-1----:R-:W-:-:S04]  /*4890*/  IMAD.WIDE.U32 R20, R16, 0x8, R20 ;  /* 0x0000000810147825 */ /* 0x002fc800078e0014 */
[----:B------:R-:W-:Y:S02]  /*48a0*/  IMAD.X R19, RZ, RZ, UR15, P0 ;  /* 0x0000000fff137e24 */ /* 0x000fe400080e06ff */
[----:B------:R-:W-:-:S07]  /*48b0*/  IMAD.X R5, RZ, RZ, R5, P1 ;  /* 0x000000ffff057224 */ /* 0x000fce00008e0605 */
.L_x_780:
[----:B------:R-:W3:Y:S01]  /*48c0*/  LDG.E.64 R14, desc[UR8][R20.64] ;  /* 0x00000008140e7981 */ /* 0x000ee2000c1e1b00 */
[----:B------:R-:W-:-:S05]  /*48d0*/  IMAD.MOV.U32 R4, RZ, RZ, R6 ;  /* 0x000000ffff047224 */ /* 0x000fca00078e0006 */
[----:B------:R0:W5:Y:S04]  /*48e0*/  LDG.E.64 R10, desc[UR8][R4.64+-0x1000] ;  /* 0xfff00008040a7981 */ /* 0x000168000c1e1b00 */
[----:B------:R0:W5:Y:S01]  /*48f0*/  LDG.E.64 R6, desc[UR8][R4.64+-0x800] ;  /* 0xfff8000804067981 */ /* 0x000162000c1e1b00 */
[----:B------:R-:W-:Y:S01]  /*4900*/  BSSY.RECONVERGENT B2, `(.L_x_772) ;  /* 0x0000015000027945 */ /* 0x000fe20003800200 */
[----:B------:R-:W-:Y:S02]  /*4910*/  IMAD.MOV.U32 R26, RZ, RZ, R23 ;  /* 0x000000ffff1a7224 */ /* 0x000fe400078e0017 */
[----:B------:R-:W-:Y:S02]  /*4920*/  IMAD.MOV.U32 R25, RZ, RZ, R24 ;  /* 0x000000ffff197224 */ /* 0x000fe400078e0018 */
[----:B------:R-:W-:-:S02]  /*4930*/  IMAD.MOV.U32 R12, RZ, RZ, R8 ;  /* 0x000000ffff0c7224 */ /* 0x000fc400078e0008 */
[----:B------:R-:W-:Y:S01]  /*4940*/  IMAD.MOV.U32 R13, RZ, RZ, R9 ;  /* 0x000000ffff0d7224 */ /* 0x000fe200078e0009 */
[----:B---3--:R-:W-:-:S14]  /*4950*/  DSETP.GEU.AND P0, PT, R8, R14, PT ;  /* 0x0000000e0800722a */ /* 0x008fdc0003f0e000 */
        /* <DEDUP_REMOVED lines=15> */
.L_x_773:
[----:B------:R-:W-:Y:S05]  /*4a50*/  BSYNC.RECONVERGENT B2 ;  /* 0x0000000000027941 */ /* 0x000fea0003800200 */
.L_x_772:
[----:B-----5:R-:W-:Y:S01]  /*4a60*/  DSETP.GEU.AND P0, PT, R12, R10, PT ;  /* 0x0000000a0c00722a */ /* 0x020fe20003f0e000 */
[----:B------:R-:W-:Y:S01]  /*4a70*/  VIADD R9, R16, 0x100 ;  /* 0x0000010010097836 */ /* 0x000fe20000000000 */
[----:B------:R-:W-:Y:S01]  /*4a80*/  BSSY.RECONVERGENT B2, `(.L_x_774) ;  /* 0x0000016000027945 */ /* 0x000fe20003800200 */
[----:B------:R-:W-:Y:S02]  /*4a90*/  IMAD.MOV.U32 R15, RZ, RZ, R26 ;  /* 0x000000ffff0f7224 */ /* 0x000fe400078e001a */
[----:B------:R-:W-:Y:S01]  /*4aa0*/  IMAD.MOV.U32 R14, RZ, RZ, R25 ;  /* 0x000000ffff0e7224 */ /* 0x000fe200078e0019 */
[----:B--2---:R-:W-:Y:S01]  /*4ab0*/  IADD3 R23, P1, PT, R9, R2, RZ ;  /* 0x0000000209177210 */ /* 0x004fe20007f3e0ff */
[----:B------:R-:W-:Y:S02]  /*4ac0*/  IMAD.MOV.U32 R8, RZ, RZ, R12 ;  /* 0x000000ffff087224 */ /* 0x000fe400078e000c */
[----:B------:R-:W-:Y:S02]  /*4ad0*/  IMAD.MOV.U32 R9, RZ, RZ, R13 ;  /* 0x000000ffff097224 */ /* 0x000fe400078e000d */
[----:B------:R-:W-:-:S03]  /*4ae0*/  IMAD.X R24, RZ, RZ, R3, P1 ;  /* 0x000000ffff187224 */ /* 0x000fc600008e0603 */
        /* <DEDUP_REMOVED lines=15> */
.L_x_775:
[----:B------:R-:W-:Y:S05]  /*4be0*/  BSYNC.RECONVERGENT B2 ;  /* 0x0000000000027941 */ /* 0x000fea0003800200 */
.L_x_774:
[----:B------:R0:W5:Y:S01]  /*4bf0*/  LDG.E.64 R10, desc[UR8][R4.64] ;  /* 0x00000008040a7981 */ /* 0x000162000c1e1b00 */
[----:B------:R-:W-:Y:S01]  /*4c00*/  DSETP.GEU.AND P0, PT, R8, R6, PT ;  /* 0x000000060800722a */ /* 0x000fe20003f0e000 */
[----:B------:R-:W-:Y:S01]  /*4c10*/  VIADD R13, R16, 0x200 ;  /* 0x00000200100d7836 */ /* 0x000fe20000000000 */
[----:B------:R-:W-:Y:S01]  /*4c20*/  BSSY.RECONVERGENT B2, `(.L_x_776) ;  /* 0x0000016000027945 */ /* 0x000fe20003800200 */
[----:B------:R-:W-:Y:S02]  /*4c30*/  IMAD.MOV.U32 R26, RZ, RZ, R15 ;  /* 0x000000ffff1a7224 */ /* 0x000fe400078e000f */
[----:B------:R-:W-:Y:S01]  /*4c40*/  IMAD.MOV.U32 R25, RZ, RZ, R14 ;  /* 0x000000ffff197224 */ /* 0x000fe200078e000e */
[----:B------:R-:W-:Y:S01]  /*4c50*/  IADD3 R24, P1, PT, R13, R2, RZ ;  /* 0x000000020d187210 */ /* 0x000fe20007f3e0ff */
[----:B------:R-:W-:Y:S02]  /*4c60*/  IMAD.MOV.U32 R12, RZ, RZ, R8 ;  /* 0x000000ffff0c7224 */ /* 0x000fe400078e0008 */
[----:B------:R-:W-:-:S02]  /*4c70*/  IMAD.MOV.U32 R13, RZ, RZ, R9 ;  /* 0x000000ffff0d7224 */ /* 0x000fc400078e0009 */
[----:B------:R-:W-:-:S03]  /*4c80*/  IMAD.X R23, RZ, RZ, R3, P1 ;  /* 0x000000ffff177224 */ /* 0x000fc600008e0603 */
        /* <DEDUP_REMOVED lines=15> */
.L_x_777:
[----:B------:R-:W-:Y:S05]  /*4d80*/  BSYNC.RECONVERGENT B2 ;  /* 0x0000000000027941 */ /* 0x000fea0003800200 */
.L_x_776:
[----:B-----5:R-:W-:Y:S01]  /*4d90*/  DSETP.GEU.AND P0, PT, R12, R10, PT ;  /* 0x0000000a0c00722a */ /* 0x020fe20003f0e000 */
[----:B------:R-:W-:Y:S01]  /*4da0*/  VIADD R7, R16, 0x300 ;  /* 0x0000030010077836 */ /* 0x000fe20000000000 */
[----:B------:R-:W-:Y:S01]  /*4db0*/  BSSY.RECONVERGENT B2, `(.L_x_778) ;  /* 0x0000016000027945 */ /* 0x000fe20003800200 */
[----:B------:R-:W-:Y:S02]  /*4dc0*/  IMAD.MOV.U32 R23, RZ, RZ, R26 ;  /* 0x000000ffff177224 */ /* 0x000fe400078e001a */
[----:B------:R-:W-:Y:S01]  /*4dd0*/  IMAD.MOV.U32 R24, RZ, RZ, R25 ;  /* 0x000000ffff187224 */ /* 0x000fe200078e0019 */
[----:B------:R-:W-:Y:S01]  /*4de0*/  IADD3 R7, P1, PT, R7, R2, RZ ;  /* 0x0000000207077210 */ /* 0x000fe20007f3e0ff */
        /* <DEDUP_REMOVED lines=18> */
.L_x_779:
[----:B------:R-:W-:Y:S05]  /*4f10*/  BSYNC.RECONVERGENT B2 ;  /* 0x0000000000027941 */ /* 0x000fea0003800200 */
.L_x_778:
[----:B------:R-:W-:Y:S01]  /*4f20*/  VIADD R10, R22, 0x200 ;  /* 0x00000200160a7836 */ /* 0x000fe20000000000 */
[----:B------:R-:W-:Y:S01]  /*4f30*/  IADD3 R6, P2, PT, R4, 0x2000, RZ ;  /* 0x0000200004067810 */ /* 0x000fe20007f5e0ff */
[----:B------:R-:W-:Y:S01]  /*4f40*/  VIADD R22, R22, 0x400 ;  /* 0x0000040016167836 */ /* 0x000fe20000000000 */
[----:B------:R-:W-:Y:S01]  /*4f50*/  IADD3 R18, P1, PT, R18, 0x400, RZ ;  /* 0x0000040012127810 */ /* 0x000fe20007f3e0ff */
[----:B------:R-:W-:Y:S01]  /*4f60*/  VIADD R16, R16, 0x400 ;  /* 0x0000040010107836 */ /* 0x000fe20000000000 */
[----:B------:R-:W-:Y:S01]  /*4f70*/  ISETP.GE.AND P0, PT, R10, R17, PT ;  /* 0x000000110a00720c */ /* 0x000fe20003f06270 */
[----:B------:R-:W-:Y:S01]  /*4f80*/  IMAD.X R5, RZ, RZ, R5, P2 ;  /* 0x000000ffff057224 */ /* 0x000fe200010e0605 */
[----:B------:R-:W-:Y:S01]  /*4f90*/  IADD3 R20, P2, PT, R20, 0x2000, RZ ;  /* 0x0000200014147810 */ /* 0x000fe20007f5e0ff */
[----:B------:R-:W-:-:S04]  /*4fa0*/  IMAD.X R19, RZ, RZ, R19, P1 ;  /* 0x000000ffff137224 */ /* 0x000fc800008e0613 */
[----:B------:R-:W-:-:S06]  /*4fb0*/  IMAD.X R21, RZ, RZ, R21, P2 ;  /* 0x000000ffff157224 */ /* 0x000fcc00010e0615 */
[----:B------:R-:W-:Y:S05]  /*4fc0*/  @!P0 BRA `(.L_x_780) ;  /* 0xfffffff8003c8947 */ /* 0x000fea000383ffff */
.L_x_766:
[----:B------:R-:W-:Y:S05]  /*4fd0*/  BSYNC.RECONVERGENT B1 ;  /* 0x0000000000017941 */ /* 0x000fea0003800200 */
.L_x_765:
        /* <DEDUP_REMOVED lines=27> */
.L_x_782:
[----:B------:R-:W-:Y:S05]  /*5190*/  BSYNC.RECONVERGENT B1 ;  /* 0x0000000000017941 */ /* 0x000fea0003800200 */
.L_x_781:
        /* <DEDUP_REMOVED lines=26> */
.L_x_784:
[----:B------:R-:W-:Y:S05]  /*5340*/  BSYNC.RECONVERGENT B1 ;  /* 0x0000000000017941 */ /* 0x000fea0003800200 */
.L_x_783:
        /* <DEDUP_REMOVED lines=26> */
.L_x_786:
[----:B------:R-:W-:Y:S05]  /*54f0*/  BSYNC.RECONVERGENT B1 ;  /* 0x0000000000017941 */ /* 0x000fea0003800200 */
.L_x_785:
        /* <DEDUP_REMOVED lines=26> */
.L_x_788:
[----:B------:R-:W-:Y:S05]  /*56a0*/  BSYNC.RECONVERGENT B1 ;  /* 0x0000000000017941 */ /* 0x000fea0003800200 */
.L_x_787:
        /* <DEDUP_REMOVED lines=27> */
.L_x_790:
[----:B------:R-:W-:Y:S05]  /*5860*/  BSYNC.RECONVERGENT B1 ;  /* 0x0000000000017941 */ /* 0x000fea0003800200 */
.L_x_789:
        /* <DEDUP_REMOVED lines=10> */
.L_x_792:
[----:B------:R-:W-:Y:S05]  /*5910*/  BSYNC.RECONVERGENT B1 ;  /* 0x0000000000017941 */ /* 0x000fea0003800200 */
.L_x_791:
        /* <DEDUP_REMOVED lines=31> */
.L_x_794:
[----:B------:R-:W-:Y:S05]  /*5b10*/  BSYNC.RECONVERGENT B1 ;  /* 0x0000000000017941 */ /* 0x000fea0003800200 */
.L_x_793:
        /* <DEDUP_REMOVED lines=22> */
.L_x_796:
[----:B------:R-:W-:Y:S05]  /*5c80*/  BSYNC.RECONVERGENT B1 ;  /* 0x0000000000017941 */ /* 0x000fea0003800200 */
.L_x_795:
        /* <DEDUP_REMOVED lines=22> */
.L_x_798:
[----:B------:R-:W-:Y:S05]  /*5df0*/  BSYNC.RECONVERGENT B1 ;  /* 0x0000000000017941 */ /* 0x000fea0003800200 */
.L_x_797:
        /* <DEDUP_REMOVED lines=22> */
.L_x_800:
[----:B------:R-:W-:Y:S05]  /*5f60*/  BSYNC.RECONVERGENT B1 ;  /* 0x0000000000017941 */ /* 0x000fea0003800200 */
.L_x_799:
        /* <DEDUP_REMOVED lines=21> */
.L_x_802:
[----:B------:R-:W-:Y:S05]  /*60c0*/  BSYNC.RECONVERGENT B1 ;  /* 0x0000000000017941 */ /* 0x000fea0003800200 */
.L_x_801:
        /* <DEDUP_REMOVED lines=21> */
.L_x_804:
[----:B------:R-:W-:Y:S05]  /*6220*/  BSYNC.RECONVERGENT B1 ;  /* 0x0000000000017941 */ /* 0x000fea0003800200 */
.L_x_803:
        /* <DEDUP_REMOVED lines=19> */
.L_x_712:
[----:B------:R-:W-:Y:S05]  /*6360*/  BSYNC.RECONVERGENT B0 ;  /* 0x0000000000007941 */ /* 0x000fea0003800200 */
.L_x_679:
[----:B------:R-:W-:Y:S05]  /*6370*/  @P1 EXIT ;  /* 0x000000000000194d */ /* 0x000fea0003800000 */
[----:B01----:R-:W0:Y:S02]  /*6380*/  LDC.64 R4, c[0x0][0x390] ;  /* 0x0000e400ff047b82 */ /* 0x003e240000000a00 */
[----:B0-----:R-:W-:Y:S04]  /*6390*/  STG.E.64 desc[UR8][R4.64], R2 ;  /* 0x0000000204007986 */ /* 0x001fe8000c101b08 */
[----:B---34-:R-:W-:Y:S01]  /*63a0*/  STG.E.64 desc[UR8][R4.64+0x8], R16 ;  /* 0x0000081004007986 */ /* 0x018fe2000c101b08 */
[----:B------:R-:W-:Y:S05]  /*63b0*/  EXIT ;  /* 0x000000000000794d */ /* 0x000fea0003800000 */
.L_x_805:
        /* <DEDUP_REMOVED lines=12> */
.L_x_853:


//--------------------- .text._Z10random_solPiPdS0_i --------------------------
	.section	.text._Z10random_solPiPdS0_i,"ax",@progbits
	.align	128
        .global         _Z10random_solPiPdS0_i
        .type           _Z10random_solPiPdS0_i,@function
        .size           _Z10random_solPiPdS0_i,(.L_x_854 - _Z10random_solPiPdS0_i)
        .other          _Z10random_solPiPdS0_i,@"STO_CUDA_ENTRY STV_DEFAULT"
_Z10random_solPiPdS0_i:
.text._Z10random_solPiPdS0_i:
[----:B------:R-:W0:Y:S08]  /*0000*/  LDC R1, c[0x0][0x37c] ;  /* 0x0000df00ff017b82 */ /* 0x000e300000000800 */
[----:B------:R-:W1:Y:S01]  /*0010*/  LDC R7, c[0x0][0x398] ;  /* 0x0000e600ff077b82 */ /* 0x000e620000000800 */
[----:B------:R-:W2:Y:S01]  /*0020*/  S2R R3, SR_TID.X ;  /* 0x0000000000037919 */ /* 0x000ea20000002100 */
[----:B------:R-:W3:Y:S01]  /*0030*/  LDCU.64 UR8, c[0x0][0x358] ;  /* 0x00006b00ff0877ac */ /* 0x000ee20008000a00 */
[----:B0-----:R-:W-:-:S05]  /*0040*/  VIADD R1, R1, 0xffffffd0 ;  /* 0xffffffd001017836 */ /* 0x001fca0000000000 */
[----:B------:R-:W2:Y:S08]  /*0050*/  S2UR UR4, SR_CTAID.X ;  /* 0x00000000000479c3 */ /* 0x000eb00000002500 */
[----:B------:R-:W2:Y:S01]  /*0060*/  LDC R0, c[0x0][0x360] ;  /* 0x0000d800ff007b82 */ /* 0x000ea20000000800 */
[----:B-1----:R-:W-:Y:S01]  /*0070*/  ISETP.GE.AND P0, PT, R7, 0x1, PT ;  /* 0x000000010700780c */ /* 0x002fe20003f06270 */
[----:B--2---:R-:W-:-:S12]  /*0080*/  IMAD R0, R0, UR4, R3 ;  /* 0x0000000400007c24 */ /* 0x004fd8000f8e0203 */
[----:B---3--:R-:W-:Y:S05]  /*0090*/  @!P0 BRA `(.L_x_806) ;  /* 0x0000000000f08947 */ /* 0x008fea0003800000 */
[C---:B------:R-:W-:Y:S01]  /*00a0*/  ISETP.GE.U32.AND P0, PT, R7.reuse, 0x8, PT ;  /* 0x000000080700780c */ /* 0x040fe20003f06070 */
[----:B------:R-:W-:Y:S01]  /*00b0*/  IMAD.MOV.U32 R5, RZ, RZ, RZ ;  /* 0x000000ffff057224 */ /* 0x000fe200078e00ff */
[----:B------:R-:W-:-:S04]  /*00c0*/  LOP3.LUT R6, R7, 0x7, RZ, 0xc0, !PT ;  /* 0x0000000707067812 */ /* 0x000fc800078ec0ff */
[----:B------:R-:W-:-:S07]  /*00d0*/  ISETP.NE.AND P1, PT, R6, RZ, PT ;  /* 0x000000ff0600720c */ /* 0x000fce0003f25270 */
[----:B------:R-:W-:Y:S06]  /*00e0*/  @!P0 BRA `(.L_x_807) ;  /* 0x00000000005c8947 */ /* 0x000fec0003800000 */
[----:B------:R-:W0:Y:S01]  /*00f0*/  LDC.64 R2, c[0x0][0x380] ;  /* 0x0000e000ff027b82 */ /* 0x000e220000000a00 */
[----:B------:R-:W-:Y:S01]  /*0100*/  LOP3.LUT R5, R7, 0x7ffffff8, RZ, 0xc0, !PT ;  /* 0x7ffffff807057812 */ /* 0x000fe200078ec0ff */
[----:B------:R-:W-:-:S07]  /*0110*/  IMAD.MOV.U32 R4, RZ, RZ, RZ ;  /* 0x000000ffff047224 */ /* 0x000fce00078e00ff */
.L_x_808:
[----:B-1----:R-:W-:Y:S02]  /*0120*/  IMAD R9, R0, R7, R4 ;  /* 0x0000000700097224 */ /* 0x002fe400078e0204 */
[----:B------:R-:W-:Y:S02]  /*0130*/  VIADD R11, R4, 0x1 ;  /* 0x00000001040b7836 */ /* 0x000fe40000000000 */
[----:B0-----:R-:W-:-:S04]  /*0140*/  IMAD.WIDE R8, R9, 0x4, R2 ;  /* 0x0000000409087825 */ /* 0x001fc800078e0202 */
[C---:B------:R-:W-:Y:S01]  /*0150*/  VIADD R13, R4.reuse, 0x2 ;  /* 0x00000002040d7836 */ /* 0x040fe20000000000 */
[----:B------:R0:W-:Y:S01]  /*0160*/  STG.E desc[UR8][R8.64], R4 ;  /* 0x0000000408007986 */ /* 0x0001e2000c101908 */
[C---:B------:R-:W-:Y:S02]  /*0170*/  VIADD R15, R4.reuse, 0x3 ;  /* 0x00000003040f7836 */ /* 0x040fe40000000000 */
[C---:B------:R-:W-:Y:S01]  /*0180*/  VIADD R17, R4.reuse, 0x4 ;  /* 0x0000000404117836 */ /* 0x040fe20000000000 */
[----:B------:R1:W-:Y:S01]  /*0190*/  STG.E desc[UR8][R8.64+0x4], R11 ;  /* 0x0000040b08007986 */ /* 0x0003e2000c101908 */
[C---:B------:R-:W-:Y:S02]  /*01a0*/  VIADD R19, R4.reuse, 0x5 ;  /* 0x0000000504137836 */ /* 0x040fe40000000000 */
[C---:B------:R-:W-:Y:S01]  /*01b0*/  VIADD R21, R4.reuse, 0x6 ;  /* 0x0000000604157836 */ /* 0x040fe20000000000 */
[----:B------:R1:W-:Y:S01]  /*01c0*/  STG.E desc[UR8][R8.64+0x8], R13 ;  /* 0x0000080d08007986 */ /* 0x0003e2000c101908 */
[----:B------:R-:W-:-:S03]  /*01d0*/  VIADD R23, R4, 0x7 ;  /* 0x0000000704177836 */ /* 0x000fc60000000000 */
[----:B------:R1:W-:Y:S01]  /*01e0*/  STG.E desc[UR8][R8.64+0xc], R15 ;  /* 0x00000c0f08007986 */ /* 0x0003e2000c101908 */
[----:B0-----:R-:W-:-:S03]  /*01f0*/  VIADD R4, R4, 0x8 ;  /* 0x0000000804047836 */ /* 0x001fc60000000000 */
[----:B------:R1:W-:Y:S02]  /*0200*/  STG.E desc[UR8][R8.64+0x10], R17 ;  /* 0x0000101108007986 */ /* 0x0003e4000c101908 */
[----:B------:R-:W-:Y:S02]  /*0210*/  ISETP.NE.AND P0, PT, R4, R5, PT ;  /* 0x000000050400720c */ /* 0x000fe40003f05270 */
[----:B------:R1:W-:Y:S04]  /*0220*/  STG.E desc[UR8][R8.64+0x14], R19 ;  /* 0x0000141308007986 */ /* 0x0003e8000c101908 */
[----:B------:R1:W-:Y:S04]  /*0230*/  STG.E desc[UR8][R8.64+0x18], R21 ;  /* 0x0000181508007986 */ /* 0x0003e8000c101908 */
[----:B------:R1:W-:Y:S03]  /*0240*/  STG.E desc[UR8][R8.64+0x1c], R23 ;  /* 0x00001c1708007986 */ /* 0x0003e6000c101908 */
[----:B------:R-:W-:Y:S05]  /*0250*/  @P0 BRA `(.L_x_808) ;  /* 0xfffffffc00b00947 */ /* 0x000fea000383ffff */
.L_x_807:
[----:B------:R-:W-:Y:S05]  /*0260*/  @!P1 BRA `(.L_x_806) ;  /* 0x00000000007c9947 */ /* 0x000fea0003800000 */
[----:B------:R-:W-:Y:S02]  /*0270*/  ISETP.GE.U32.AND P0, PT, R6, 0x4, PT ;  /* 0x000000040600780c */ /* 0x000fe40003f06070 */
[----:B------:R-:W-:-:S04]  /*0280*/  LOP3.LUT R4, R7, 0x3, RZ, 0xc0, !PT ;  /* 0x0000000307047812 */ /* 0x000fc800078ec0ff */
[----:B------:R-:W-:-:S07]  /*0290*/  ISETP.NE.AND P1, PT, R4, RZ, PT ;  /* 0x000000ff0400720c */ /* 0x000fce0003f25270 */
[----:B------:R-:W-:Y:S06]  /*02a0*/  @!P0 BRA `(.L_x_809) ;  /* 0x00000000002c8947 */ /* 0x000fec0003800000 */
[----:B------:R-:W0:Y:S01]  /*02b0*/  LDC.64 R2, c[0x0][0x380] ;  /* 0x0000e000ff027b82 */ /* 0x000e220000000a00 */
[----:B-1----:R-:W-:Y:S02]  /*02c0*/  IMAD R9, R0, R7, R5 ;  /* 0x0000000700097224 */ /* 0x002fe400078e0205 */
[C---:B------:R-:W-:Y:S02]  /*02d0*/  VIADD R11, R5.reuse, 0x1 ;  /* 0x00000001050b7836 */ /* 0x040fe40000000000 */
[----:B------:R-:W-:Y:S02]  /*02e0*/  VIADD R13, R5, 0x3 ;  /* 0x00000003050d7836 */ /* 0x000fe40000000000 */
[----:B0-----:R-:W-:-:S04]  /*02f0*/  IMAD.WIDE R2, R9, 0x4, R2 ;  /* 0x0000000409027825 */ /* 0x001fc800078e0202 */
[C---:B------:R-:W-:Y:S01]  /*0300*/  VIADD R9, R5.reuse, 0x2 ;  /* 0x0000000205097836 */ /* 0x040fe20000000000 */
[----:B------:R-:W-:Y:S04]  /*0310*/  STG.E desc[UR8][R2.64+0x4], R11 ;  /* 0x0000040b02007986 */ /* 0x000fe8000c101908 */
[----:B------:R-:W-:Y:S04]  /*0320*/  STG.E desc[UR8][R2.64+0x8], R9 ;  /* 0x0000080902007986 */ /* 0x000fe8000c101908 */
[----:B------:R-:W-:Y:S04]  /*0330*/  STG.E desc[UR8][R2.64+0xc], R13 ;  /* 0x00000c0d02007986 */ /* 0x000fe8000c101908 */
[----:B------:R0:W-:Y:S02]  /*0340*/  STG.E desc[UR8][R2.64], R5 ;  /* 0x0000000502007986 */ /* 0x0001e4000c101908 */
[----:B0-----:R-:W-:-:S07]  /*0350*/  VIADD R5, R5, 0x4 ;  /* 0x0000000405057836 */ /* 0x001fce0000000000 */
.L_x_809:
[----:B------:R-:W-:Y:S05]  /*0360*/  @!P1 BRA `(.L_x_806) ;  /* 0x00000000003c9947 */ /* 0x000fea0003800000 */
[----:B------:R-:W-:Y:S02]  /*0370*/  LOP3.LUT R2, R7, 0x1, RZ, 0xc0, !PT ;  /* 0x0000000107027812 */ /* 0x000fe400078ec0ff */
[----:B------:R-:W-:Y:S02]  /*0380*/  ISETP.NE.AND P0, PT, R4, 0x1, PT ;  /* 0x000000010400780c */ /* 0x000fe40003f05270 */
[----:B------:R-:W-:-:S13]  /*0390*/  ISETP.NE.U32.AND P1, PT, R2, 0x1, PT ;  /* 0x000000010200780c */ /* 0x000fda0003f25070 */
[----:B-1----:R-:W0:Y:S01]  /*03a0*/  @!P1 LDC.64 R8, c[0x0][0x380] ;  /* 0x0000e000ff089b82 */ /* 0x002e220000000a00 */
[----:B------:R-:W-:Y:S05]  /*03b0*/  @!P0 BRA `(.L_x_810) ;  /* 0x00000000001c8947 */ /* 0x000fea0003800000 */
[----:B------:R-:W1:Y:S01]  /*03c0*/  LDC.64 R2, c[0x0][0x380] ;  /* 0x0000e000ff027b82 */ /* 0x000e620000000a00 */
[----:B------:R-:W-:Y:S02]  /*03d0*/  IMAD R11, R0, R7, R5 ;  /* 0x00000007000b7224 */ /* 0x000fe400078e0205 */
[----:B------:R-:W-:Y:S02]  /*03e0*/  VIADD R13, R5, 0x1 ;  /* 0x00000001050d7836 */ /* 0x000fe40000000000 */
[----:B-1----:R-:W-:-:S05]  /*03f0*/  IMAD.WIDE R2, R11, 0x4, R2 ;  /* 0x000000040b027825 */ /* 0x002fca00078e0202 */
[----:B------:R-:W-:Y:S04]  /*0400*/  STG.E desc[UR8][R2.64+0x4], R13 ;  /* 0x0000040d02007986 */ /* 0x000fe8000c101908 */
[----:B------:R1:W-:Y:S02]  /*0410*/  STG.E desc[UR8][R2.64], R5 ;  /* 0x0000000502007986 */ /* 0x0003e4000c101908 */
[----:B-1----:R-:W-:-:S07]  /*0420*/  VIADD R5, R5, 0x2 ;  /* 0x0000000205057836 */ /* 0x002fce0000000000 */
.L_x_810:
[----:B------:R-:W-:-:S04]  /*0430*/  @!P1 IMAD R3, R0, R7, R5 ;  /* 0x0000000700039224 */ /* 0x000fc800078e0205 */
[----:B0-----:R-:W-:-:S05]  /*0440*/  @!P1 IMAD.WIDE R2, R3, 0x4, R8 ;  /* 0x0000000403029825 */ /* 0x001fca00078e0208 */
[----:B------:R0:W-:Y:S02]  /*0450*/  @!P1 STG.E desc[UR8][R2.64], R5 ;  /* 0x0000000502009986 */ /* 0x0001e4000c101908 */
.L_x_806:
[----:B------:R-:W-:Y:S01]  /*0460*/  IMAD.MOV.U32 R6, RZ, RZ, 0x2abc4dd5 ;  /* 0x2abc4dd5ff067424 */ /* 0x000fe200078e00ff */
[----:B------:R-:W-:Y:S01]  /*0470*/  ISETP.NE.AND P0, PT, R0, RZ, PT ;  /* 0x000000ff0000720c */ /* 0x000fe20003f05270 */
[----:B------:R-:W-:Y:S01]  /*0480*/  IMAD.MOV.U32 R7, RZ, RZ, 0x58213ed2 ;  /* 0x58213ed2ff077424 */ /* 0x000fe200078e00ff */
[----:B------:R-:W-:Y:S01]  /*0490*/  BSSY.RECONVERGENT B0, `(.L_x_811) ;  /* 0x0000265000007945 */ /* 0x000fe20003800200 */
[----:B-1----:R-:W-:Y:S02]  /*04a0*/  IMAD.MOV.U32 R8, RZ, RZ, 0x455f2458 ;  /* 0x455f2458ff087424 */ /* 0x002fe400078e00ff */
[----:B------:R-:W-:Y:S01]  /*04b0*/  IMAD.MOV.U32 R9, RZ, RZ, -0x75bd8fc ;  /* 0xf8a42704ff097424 */ /* 0x000fe200078e00ff */
[----:B------:R1:W-:Y:S01]  /*04c0*/  STL.64 [R1], R6 ;  /* 0x0000000601007387 */ /* 0x0003e20000100a00 */
[----:B------:R-:W-:Y:S02]  /*04d0*/  IMAD.MOV.U32 R10, RZ, RZ, -0x23270784 ;  /* 0xdcd8f87cff0a7424 */ /* 0x000fe400078e00ff */
[----:B------:R-:W-:Y:S01]  /*04e0*/  IMAD.MOV.U32 R11, RZ, RZ, 0x511db0d6 ;  /* 0x511db0d6ff0b7424 */ /* 0x000fe200078e00ff */
[----:B------:R1:W-:Y:S01]  /*04f0*/  STL.64 [R1+0x8], R8 ;  /* 0x0000080801007387 */ /* 0x0003e20000100a00 */
[----:B------:R-:W-:-:S02]  /*0500*/  IMAD.MOV.U32 R20, RZ, RZ, 0x58213ed2 ;  /* 0x58213ed2ff147424 */ /* 0x000fc400078e00ff */
[----:B0-----:R-:W-:Y:S01]  /*0510*/  IMAD.MOV.U32 R5, RZ, RZ, -0x75bd8fc ;  /* 0xf8a42704ff057424 */ /* 0x001fe200078e00ff */
[----:B------:R1:W-:Y:S01]  /*0520*/  STL.64 [R1+0x10], R10 ;  /* 0x0000100a01007387 */ /* 0x0003e20000100a00 */
[----:B------:R-:W-:Y:S02]  /*0530*/  IMAD.MOV.U32 R4, RZ, RZ, 0x455f2458 ;  /* 0x455f2458ff047424 */ /* 0x000fe400078e00ff */
[----:B------:R-:W-:Y:S02]  /*0540*/  IMAD.MOV.U32 R3, RZ, RZ, 0x511db0d6 ;  /* 0x511db0d6ff037424 */ /* 0x000fe400078e00ff */
[----:B------:R-:W-:Y:S01]  /*0550*/  IMAD.MOV.U32 R2, RZ, RZ, -0x23270784 ;  /* 0xdcd8f87cff027424 */ /* 0x000fe200078e00ff */
[----:B------:R-:W-:Y:S06]  /*0560*/  @!P0 BRA `(.L_x_812) ;  /* 0x00000024005c8947 */ /* 0x000fec0003800000 */
[--C-:B------:R-:W-:Y:S01]  /*0570*/  SHF.R.S32.HI R12, RZ, 0x1f, R0.reuse ;  /* 0x0000001fff0c7819 */ /* 0x100fe20000011400 */
[----:B-1----:R-:W-:Y:S02]  /*0580*/  IMAD.MOV.U32 R11, RZ, RZ, R0 ;  /* 0x000000ffff0b7224 */ /* 0x002fe400078e0000 */
[----:B------:R-:W-:Y:S02]  /*0590*/  IMAD.MOV.U32 R10, RZ, RZ, RZ ;  /* 0x000000ffff0a7224 */ /* 0x000fe400078e00ff */
[----:B------:R-:W-:Y:S02]  /*05a0*/  IMAD.MOV.U32 R20, RZ, RZ, 0x58213ed2 ;  /* 0x58213ed2ff147424 */ /* 0x000fe400078e00ff */
[----:B------:R-:W-:Y:S02]  /*05b0*/  IMAD.MOV.U32 R4, RZ, RZ, 0x455f2458 ;  /* 0x455f2458ff047424 */ /* 0x000fe400078e00ff */
[----:B------:R-:W-:Y:S02]  /*05c0*/  IMAD.MOV.U32 R5, RZ, RZ, -0x75bd8fc ;  /* 0xf8a42704ff057424 */ /* 0x000fe400078e00ff */
[----:B------:R-:W-:-:S02]  /*05d0*/  IMAD.MOV.U32 R2, RZ, RZ, -0x23270784 ;  /* 0xdcd8f87cff027424 */ /* 0x000fc400078e00ff */
[----:B------:R-:W-:-:S07]  /*05e0*/  IMAD.MOV.U32 R3, RZ, RZ, 0x511db0d6 ;  /* 0x511db0d6ff037424 */ /* 0x000fce00078e00ff */
.L_x_821:
[----:B------:R-:W-:Y:S01]  /*05f0*/  LOP3.LUT R6, R11, 0x3, RZ, 0xc0, !PT ;  /* 0x000000030b067812 */ /* 0x000fe200078ec0ff */
[----:B------:R-:W-:Y:S03]  /*0600*/  BSSY.RECONVERGENT B1, `(.L_x_813) ;  /* 0x0000247000017945 */ /* 0x000fe60003800200 */
[----:B------:R-:W-:-:S04]  /*0610*/  ISETP.NE.U32.AND P0, PT, R6, RZ, PT ;  /* 0x000000ff0600720c */ /* 0x000fc80003f05070 */
[----:B------:R-:W-:-:S13]  /*0620*/  ISETP.NE.AND.EX P0, PT, RZ, RZ, PT, P0 ;  /* 0x000000ffff00720c */ /* 0x000fda0003f05300 */
[----:B0-----:R-:W-:Y:S05]  /*0630*/  @!P0 BRA `(.L_x_814) ;  /* 0x00000024000c8947 */ /* 0x001fea0003800000 */
[----:B------:R-:W0:Y:S01]  /*0640*/  LDC.64 R8, c[0x4][RZ] ;  /* 0x01000000ff087b82 */ /* 0x000e220000000a00 */
[----:B------:R-:W-:Y:S01]  /*0650*/  IMAD.MOV.U32 R20, RZ, RZ, RZ ;  /* 0x000000ffff147224 */ /* 0x000fe200078e00ff */
[----:B------:R-:W-:Y:S01]  /*0660*/  CS2R R2, SRZ ;  /* 0x0000000000027805 */ /* 0x000fe2000001ff00 */
[----:B------:R-:W-:Y:S01]  /*0670*/  IMAD.MOV.U32 R14, RZ, RZ, RZ ;  /* 0x000000ffff0e7224 */ /* 0x000fe200078e00ff */
[----:B------:R-:W-:Y:S01]  /*0680*/  CS2R R4, SRZ ;  /* 0x0000000000047805 */ /* 0x000fe2000001ff00 */
[----:B0-----:R-:W-:-:S07]  /*0690*/  IMAD.WIDE.U32 R8, R10, 0xc80, R8 ;  /* 0x00000c800a087825 */ /* 0x001fce00078e0008 */
.L_x_816:
[----:B------:R-:W-:-:S06]  /*06a0*/  IMAD R13, R14, 0x4, R1 ;  /* 0x000000040e0d7824 */ /* 0x000fcc00078e0201 */
[----:B------:R-:W5:Y:S01]  /*06b0*/  LDL R13, [R13+0x4] ;  /* 0x000004000d0d7983 */ /* 0x000f620000100800 */
[----:B------:R-:W-:-:S05]  /*06c0*/  UMOV UR4, URZ ;  /* 0x000000ff00047c82 */ /* 0x000fca0008000000 */
.L_x_815:
[----:B-----5:R-:W-:Y:S01]  /*06d0*/  SHF.R.U32.HI R21, RZ, UR4, R13 ;  /* 0x00000004ff157c19 */ /* 0x020fe2000801160d */
[----:B------:R-:W-:-:S03]  /*06e0*/  IMAD.SHL.U32 R6, R14, 0x20, RZ ;  /* 0x000000200e067824 */ /* 0x000fc600078e00ff */
[----:B------:R-:W-:Y:S01]  /*06f0*/  LOP3.LUT R7, R21, 0x1, RZ, 0xc0, !PT ;  /* 0x0000000115077812 */ /* 0x000fe200078ec0ff */
[----:B------:R-:W-:-:S03]  /*0700*/  VIADD R6, R6, UR4 ;  /* 0x0000000406067c36 */ /* 0x000fc60008000000 */
[----:B------:R-:W-:Y:S01]  /*0710*/  ISETP.NE.U32.AND P0, PT, R7, 0x1, PT ;  /* 0x000000010700780c */ /* 0x000fe20003f05070 */
[----:B------:R-:W-:-:S03]  /*0720*/  IMAD R7, R6, 0x5, RZ ;  /* 0x0000000506077824 */ /* 0x000fc600078e02ff */
[----:B------:R-:W-:Y:S01]  /*0730*/  R2P PR, R21, 0x7e ;  /* 0x0000007e15007804 */ /* 0x000fe20000000000 */
[----:B------:R-:W-:-:S08]  /*0740*/  IMAD.WIDE.U32 R6, R7, 0x4, R8 ;  /* 0x0000000407067825 */ /* 0x000fd000078e0008 */
[----:B------:R-:W2:Y:S04]  /*0750*/  @!P0 LDG.E R15, desc[UR8][R6.64] ;  /* 0x00000008060f8981 */ /* 0x000ea8000c1e1900 */
[----:B------:R-:W3:Y:S04]  /*0760*/  @P1 LDG.E R17, desc[UR8][R6.64+0x14] ;  /* 0x0000140806111981 */ /* 0x000ee8000c1e1900 */
[----:B------:R-:W4:Y:S04]  /*0770*/  @P2 LDG.E R19, desc[UR8][R6.64+0x28] ;  /* 0x0000280806132981 */ /* 0x000f28000c1e1900 */
[----:B------:R-:W4:Y:S04]  /*0780*/  @P3 LDG.E R23, desc[UR8][R6.64+0x3c] ;  /* 0x00003c0806173981 */ /* 0x000f28000c1e1900 */
[----:B------:R-:W4:Y:S04]  /*0790*/  @!P0 LDG.E R16, desc[UR8][R6.64+0x8] ;  /* 0x0000080806108981 */ /* 0x000f28000c1e1900 */
[----:B------:R-:W4:Y:S04]  /*07a0*/  @P4 LDG.E R25, desc[UR8][R6.64+0x50] ;  /* 0x0000500806194981 */ /* 0x000f28000c1e1900 */
[----:B------:R-:W4:Y:S04]  /*07b0*/  @!P0 LDG.E R18, desc[UR8][R6.64+0x10] ;  /* 0x0000100806128981 */ /* 0x000f28000c1e1900 */
[----:B------:R-:W4:Y:S04]  /*07c0*/  @P1 LDG.E R22, desc[UR8][R6.64+0x1c] ;  /* 0x00001c0806161981 */ /* 0x000f28000c1e1900 */
[----:B------:R-:W4:Y:S04]  /*07d0*/  @P1 LDG.E R24, desc[UR8][R6.64+0x24] ;  /* 0x0000240806181981 */ /* 0x000f28000c1e1900 */
[----:B------:R-:W4:Y:S01]  /*07e0*/  @P6 LDG.E R27, desc[UR8][R6.64+0x78] ;  /* 0x00007808061b6981 */ /* 0x000f22000c1e1900 */
[----:B--2---:R-:W-:-:S03]  /*07f0*/  @!P0 LOP3.LUT R20, R20, R15, RZ, 0x3c, !PT ;  /* 0x0000000f14148212 */ /* 0x004fc600078e3cff */
[----:B------:R-:W2:Y:S01]  /*0800*/  @!P0 LDG.E R15, desc[UR8][R6.64+0x4] ;  /* 0x00000408060f8981 */ /* 0x000ea2000c1e1900 */
[----:B---3--:R-:W-:-:S03]  /*0810*/  @P1 LOP3.LUT R20, R20, R17, RZ, 0x3c, !PT ;  /* 0x0000001114141212 */ /* 0x008fc600078e3cff */
[----:B------:R-:W3:Y:S01]  /*0820*/  @!P0 LDG.E R17, desc[UR8][R6.64+0xc] ;  /* 0x00000c0806118981 */ /* 0x000ee2000c1e1900 */
[----:B----4-:R-:W-:-:S03]  /*0830*/  @P2 LOP3.LUT R20, R20, R19, RZ, 0x3c, !PT ;  /* 0x0000001314142212 */ /* 0x010fc600078e3cff */
[----:B------:R-:W4:Y:S01]  /*0840*/  @P1 LDG.E R19, desc[UR8][R6.64+0x18] ;  /* 0x0000180806131981 */ /* 0x000f22000c1e1900 */
[----:B------:R-:W-:-:S03]  /*0850*/  @P3 LOP3.LUT R20, R20, R23, RZ, 0x3c, !PT ;  /* 0x0000001714143212 */ /* 0x000fc600078e3cff */
[----:B------:R-:W4:Y:S01]  /*0860*/  @P5 LDG.E R23, desc[UR8][R6.64+0x64] ;  /* 0x0000640806175981 */ /* 0x000f22000c1e1900 */
[----:B------:R-:W-:-:S03]  /*0870*/  @!P0 LOP3.LUT R5, R5, R16, RZ, 0x3c, !PT ;  /* 0x0000001005058212 */ /* 0x000fc600078e3cff */
[----:B------:R-:W4:Y:S01]  /*0880*/  @P2 LDG.E R16, desc[UR8][R6.64+0x30] ;  /* 0x0000300806102981 */ /* 0x000f22000c1e1900 */
[----:B------:R-:W-:-:S03]  /*0890*/  @P4 LOP3.LUT R20, R20, R25, RZ, 0x3c, !PT ;  /* 0x0000001914144212 */ /* 0x000fc600078e3cff */
[----:B------:R-:W4:Y:S01]  /*08a0*/  @P3 LDG.E R25, desc[UR8][R6.64+0x48] ;  /* 0x0000480806193981 */ /* 0x000f22000c1e1900 */
[----:B------:R-:W-:-:S03]  /*08b0*/  @!P0 LOP3.LUT R3, R3, R18, RZ, 0x3c, !PT ;  /* 0x0000001203038212 */ /* 0x000fc600078e3cff */
[----:B------:R-:W4:Y:S01]  /*08c0*/  @P2 LDG.E R18, desc[UR8][R6.64+0x38] ;  /* 0x0000380806122981 */ /* 0x000f22000c1e1900 */
[----:B------:R-:W-:-:S03]  /*08d0*/  @P1 LOP3.LUT R5, R5, R22, RZ, 0x3c, !PT ;  /* 0x0000001605051212 */ /* 0x000fc600078e3cff */
[----:B------:R-:W4:Y:S01]  /*08e0*/  @P3 LDG.E R22, desc[UR8][R6.64+0x44] ;  /* 0x0000440806163981 */ /* 0x000f22000c1e1900 */
[----:B--2---:R-:W-:-:S03]  /*08f0*/  @!P0 LOP3.LUT R4, R4, R15, RZ, 0x3c, !PT ;  /* 0x0000000f04048212 */ /* 0x004fc600078e3cff */
[----:B------:R-:W2:Y:S01]  /*0900*/  @P1 LDG.E R15, desc[UR8][R6.64+0x20] ;  /* 0x00002008060f1981 */ /* 0x000ea2000c1e1900 */
[----:B---3--:R-:W-:-:S03]  /*0910*/  @!P0 LOP3.LUT R2, R2, R17, RZ, 0x3c, !PT ;  /* 0x0000001102028212 */ /* 0x008fc600078e3cff */
[----:B------:R-:W3:Y:S01]  /*0920*/  @P2 LDG.E R17, desc[UR8][R6.64+0x2c] ;  /* 0x00002c0806112981 */ /* 0x000ee2000c1e1900 */
[----:B----4-:R-:W-:-:S03]  /*0930*/  @P1 LOP3.LUT R4, R4, R19, RZ, 0x3c, !PT ;  /* 0x0000001304041212 */ /* 0x010fc600078e3cff */
[----:B------:R-:W4:Y:S01]  /*0940*/  @P2 LDG.E R19, desc[UR8][R6.64+0x34] ;  /* 0x0000340806132981 */ /* 0x000f22000c1e1900 */
[----:B------:R-:W-:-:S03]  /*0950*/  @P5 LOP3.LUT R20, R20, R23, RZ, 0x3c, !PT ;  /* 0x0000001714145212 */ /* 0x000fc600078e3cff */
[----:B------:R-:W4:Y:S01]  /*0960*/  @P3 LDG.E R23, desc[UR8][R6.64+0x40] ;  /* 0x0000400806173981 */ /* 0x000f22000c1e1900 */
[----:B------:R-:W-:Y:S02]  /*0970*/  @P1 LOP3.LUT R3, R3, R24, RZ, 0x3c, !PT ;  /* 0x0000001803031212 */ /* 0x000fe400078e3cff */
[----:B------:R-:W-:Y:S01]  /*0980*/  @P2 LOP3.LUT R5, R5, R16, RZ, 0x3c, !PT ;  /* 0x0000001005052212 */ /* 0x000fe200078e3cff */
[----:B------:R-:W4:Y:S04]  /*0990*/  @P5 LDG.E R24, desc[UR8][R6.64+0x6c] ;  /* 0x00006c0806185981 */ /* 0x000f28000c1e1900 */
[----:B------:R-:W4:Y:S01]  /*09a0*/  @P3 LDG.E R16, desc[UR8][R6.64+0x4c] ;  /* 0x00004c0806103981 */ /* 0x000f22000c1e1900 */
[----:B------:R-:W-:-:S03]  /*09b0*/  @P2 LOP3.LUT R3, R3, R18, RZ, 0x3c, !PT ;  /* 0x0000001203032212 */ /* 0x000fc600078e3cff */
[----:B------:R-:W4:Y:S01]  /*09c0*/  @P4 LDG.E R18, desc[UR8][R6.64+0x58] ;  /* 0x0000580806124981 */ /* 0x000f22000c1e1900 */
[----:B------:R-:W-:-:S03]  /*09d0*/  @P3 LOP3.LUT R5, R5, R22, RZ, 0x3c, !PT ;  /* 0x0000001605053212 */ /* 0x000fc600078e3cff */
[----:B------:R-:W4:Y:S01]  /*09e0*/  @P4 LDG.E R22, desc[UR8][R6.64+0x60] ;  /* 0x0000600806164981 */ /* 0x000f22000c1e1900 */
[----:B--2---:R-:W-:-:S03]  /*09f0*/  @P1 LOP3.LUT R2, R2, R15, RZ, 0x3c, !PT ;  /* 0x0000000f02021212 */ /* 0x004fc600078e3cff */
[----:B------:R-:W2:Y:S01]  /*0a00*/  @P4 LDG.E R15, desc[UR8][R6.64+0x54] ;  /* 0x00005408060f4981 */ /* 0x000ea2000c1e1900 */
[----:B---3--:R-:W-:-:S03]  /*0a10*/  @P2 LOP3.LUT R4, R4, R17, RZ, 0x3c, !PT ;  /* 0x0000001104042212 */ /* 0x008fc600078e3cff */
[----:B------:R-:W3:Y:S01]  /*0a20*/  @P4 LDG.E R17, desc[UR8][R6.64+0x5c] ;  /* 0x00005c0806114981 */ /* 0x000ee2000c1e1900 */
[----:B----4-:R-:W-:-:S03]  /*0a30*/  @P2 LOP3.LUT R2, R2, R19, RZ, 0x3c, !PT ;  /* 0x0000001302022212 */ /* 0x010fc600078e3cff */
[----:B------:R-:W4:Y:S01]  /*0a40*/  @P5 LDG.E R19, desc[UR8][R6.64+0x68] ;  /* 0x0000680806135981 */ /* 0x000f22000c1e1900 */
[----:B------:R-:W-:-:S03]  /*0a50*/  @P3 LOP3.LUT R4, R4, R23, RZ, 0x3c, !PT ;  /* 0x0000001704043212 */ /* 0x000fc600078e3cff */
[----:B------:R-:W4:Y:S01]  /*0a60*/  @P5 LDG.E R23, desc[UR8][R6.64+0x70] ;  /* 0x0000700806175981 */ /* 0x000f22000c1e1900 */
[----:B------:R-:W-:Y:S02]  /*0a70*/  LOP3.LUT P0, RZ, R21, 0x80, RZ, 0xc0, !PT ;  /* 0x0000008015ff7812 */ /* 0x000fe4000780c0ff */
[----:B------:R-:W-:Y:S02]  /*0a80*/  @P3 LOP3.LUT R2, R2, R25, RZ, 0x3c, !PT ;  /* 0x0000001902023212 */ /* 0x000fe400078e3cff */
[----:B------:R-:W-:Y:S02]  /*0a90*/  @P3 LOP3.LUT R3, R3, R16, RZ, 0x3c, !PT ;  /* 0x0000001003033212 */ /* 0x000fe400078e3cff */
[----:B------:R-:W4:Y:S01]  /*0aa0*/  @P5 LDG.E R16, desc[UR8][R6.64+0x74] ;  /* 0x0000740806105981 */ /* 0x000f22000c1e1900 */
[----:B------:R-:W-:-:S03]  /*0ab0*/  @P4 LOP3.LUT R5, R5, R18, RZ, 0x3c, !PT ;  /* 0x0000001205054212 */ /* 0x000fc600078e3cff */
[----:B------:R-:W4:Y:S01]  /*0ac0*/  @P6 LDG.E R18, desc[UR8][R6.64+0x80] ;  /* 0x0000800806126981 */ /* 0x000f22000c1e1900 */
[----:B------:R-:W-:-:S03]  /*0ad0*/  @P4 LOP3.LUT R3, R3, R22, RZ, 0x3c, !PT ;  /* 0x0000001603034212 */ /* 0x000fc600078e3cff */
[----:B------:R-:W4:Y:S01]  /*0ae0*/  @P6 LDG.E R22, desc[UR8][R6.64+0x88] ;  /* 0x0000880806166981 */ /* 0x000f22000c1e1900 */
[----:B------:R-:W-:-:S03]  /*0af0*/  @P5 LOP3.LUT R5, R5, R24, RZ, 0x3c, !PT ;  /* 0x0000001805055212 */ /* 0x000fc600078e3cff */
[----:B------:R-:W4:Y:S04]  /*0b00*/  @P0 LDG.E R25, desc[UR8][R6.64+0x8c] ;  /* 0x00008c0806190981 */ /* 0x000f28000c1e1900 */
[----:B------:R-:W4:Y:S04]  /*0b10*/  @P0 LDG.E R24, desc[UR8][R6.64+0x94] ;  /* 0x0000940806180981 */ /* 0x000f28000c1e1900 */
        /* <DEDUP_REMOVED lines=9> */
[----:B------:R-:W-:Y:S02]  /*0bb0*/  @P6 LOP3.LUT R20, R20, R27, RZ, 0x3c, !PT ;  /* 0x0000001b14146212 */ /* 0x000fe400078e3cff */
[----:B------:R-:W-:Y:S02]  /*0bc0*/  @P5 LOP3.LUT R3, R3, R16, RZ, 0x3c, !PT ;  /* 0x0000001003035212 */ /* 0x000fe400078e3cff */
[----:B------:R-:W-:Y:S02]  /*0bd0*/  @P6 LOP3.LUT R5, R5, R18, RZ, 0x3c, !PT ;  /* 0x0000001205056212 */ /* 0x000fe400078e3cff */
[----:B------:R-:W-:Y:S02]  /*0be0*/  @P6 LOP3.LUT R3, R3, R22, RZ, 0x3c, !PT ;  /* 0x0000001603036212 */ /* 0x000fe400078e3cff */
[----:B------:R-:W-:Y:S02]  /*0bf0*/  @P0 LOP3.LUT R20, R20, R25, RZ, 0x3c, !PT ;  /* 0x0000001914140212 */ /* 0x000fe400078e3cff */
[----:B------:R-:W-:-:S02]  /*0c00*/  @P0 LOP3.LUT R5, R5, R24, RZ, 0x3c, !PT ;  /* 0x0000001805050212 */ /* 0x000fc400078e3cff */
[----:B------:R-:W-:Y:S02]  /*0c10*/  @P0 LOP3.LUT R3, R3, R26, RZ, 0x3c, !PT ;  /* 0x0000001a03030212 */ /* 0x000fe400078e3cff */
[----:B--2---:R-:W-:Y:S02]  /*0c20*/  @P6 LOP3.LUT R4, R4, R15, RZ, 0x3c, !PT ;  /* 0x0000000f04046212 */ /* 0x004fe400078e3cff */
[----:B---3--:R-:W-:Y:S02]  /*0c30*/  @P6 LOP3.LUT R2, R2, R17, RZ, 0x3c, !PT ;  /* 0x0000001102026212 */ /* 0x008fe400078e3cff */
[----:B----4-:R-:W-:Y:S02]  /*0c40*/  @P0 LOP3.LUT R4, R4, R19, RZ, 0x3c, !PT ;  /* 0x0000001304040212 */ /* 0x010fe400078e3cff */
[----:B------:R-:W-:Y:S02]  /*0c50*/  @P0 LOP3.LUT R2, R2, R23, RZ, 0x3c, !PT ;  /* 0x0000001702020212 */ /* 0x000fe400078e3cff */
[----:B------:R-:W-:-:S13]  /*0c60*/  R2P PR, R21.B1, 0x7f ;  /* 0x0000007f15007804 */ /* 0x000fda0000001000 */
[----:B------:R-:W2:Y:S04]  /*0c70*/  @P0 LDG.E R18, desc[UR8][R6.64+0xb0] ;  /* 0x0000b00806120981 */ /* 0x000ea8000c1e1900 */
[----:B------:R-:W3:Y:S04]  /*0c80*/  @P0 LDG.E R19, desc[UR8][R6.64+0xa0] ;  /* 0x0000a00806130981 */ /* 0x000ee8000c1e1900 */
[----:B------:R-:W4:Y:S04]  /*0c90*/  @P0 LDG.E R23, desc[UR8][R6.64+0xa4] ;  /* 0x0000a40806170981 */ /* 0x000f28000c1e1900 */
        /* <DEDUP_REMOVED lines=18> */
[----:B------:R-:W-:Y:S01]  /*0dc0*/  LOP3.LUT P0, RZ, R21, 0x8000, RZ, 0xc0, !PT ;  /* 0x0000800015ff7812 */ /* 0x000fe2000780c0ff */
[----:B------:R-:W4:Y:S04]  /*0dd0*/  @P2 LDG.E R25, desc[UR8][R6.64+0xcc] ;  /* 0x0000cc0806192981 */ /* 0x000f28000c1e1900 */
[----:B------:R-:W4:Y:S01]  /*0de0*/  @P1 LDG.E R21, desc[UR8][R6.64+0xb8] ;  /* 0x0000b80806151981 */ /* 0x000f22000c1e1900 */
[----:B------:R-:W-:-:S03]  /*0df0*/  @P1 LOP3.LUT R20, R20, R27, RZ, 0x3c, !PT ;  /* 0x0000001b14141212 */ /* 0x000fc600078e3cff */
[----:B------:R-:W4:Y:S01]  /*0e00*/  @P6 LDG.E R27, desc[UR8][R6.64+0x118] ;  /* 0x00011808061b6981 */ /* 0x000f22000c1e1900 */
[----:B------:R-:W-:-:S03]  /*0e10*/  @P2 LOP3.LUT R20, R20, R29, RZ, 0x3c, !PT ;  /* 0x0000001d14142212 */ /* 0x000fc600078e3cff */
[----:B------:R-:W4:Y:S01]  /*0e20*/  @P0 LDG.E R28, desc[UR8][R6.64+0x13c] ;  /* 0x00013c08061c0981 */ /* 0x000f22000c1e1900 */
[----:B------:R-:W-:-:S03]  /*0e30*/  @P3 LOP3.LUT R20, R20, R17, RZ, 0x3c, !PT ;  /* 0x0000001114143212 */ /* 0x000fc600078e3cff */
[----:B------:R-:W4:Y:S01]  /*0e40*/  @P2 LDG.E R17, desc[UR8][R6.64+0xd4] ;  /* 0x0000d40806112981 */ /* 0x000f22000c1e1900 */
[----:B------:R-:W-:Y:S02]  /*0e50*/  @P4 LOP3.LUT R20, R20, R15, RZ, 0x3c, !PT ;  /* 0x0000000f14144212 */ /* 0x000fe400078e3cff */
[----:B------:R-:W-:Y:S01]  /*0e60*/  @P1 LOP3.LUT R3, R3, R22, RZ, 0x3c, !PT ;  /* 0x0000001603031212 */ /* 0x000fe200078e3cff */
[----:B------:R-:W4:Y:S04]  /*0e70*/  @P5 LDG.E R15, desc[UR8][R6.64+0x108] ;  /* 0x00010808060f5981 */ /* 0x000f28000c1e1900 */
[----:B------:R-:W4:Y:S01]  /*0e80*/  @P3 LDG.E R22, desc[UR8][R6.64+0xe4] ;  /* 0x0000e40806163981 */ /* 0x000f22000c1e1900 */
[----:B--2---:R-:W-:-:S03]  /*0e90*/  @P1 LOP3.LUT R5, R5, R18, RZ, 0x3c, !PT ;  /* 0x0000001205051212 */ /* 0x004fc600078e3cff */
[----:B------:R-:W2:Y:S01]  /*0ea0*/  @P4 LDG.E R18, desc[UR8][R6.64+0x100] ;  /* 0x0001000806124981 */ /* 0x000ea2000c1e1900 */
[----:B---3--:R-:W-:Y:S02]  /*0eb0*/  @P5 LOP3.LUT R20, R20, R19, RZ, 0x3c, !PT ;  /* 0x0000001314145212 */ /* 0x008fe400078e3cff */
[----:B------:R-:W-:Y:S01]  /*0ec0*/  @P2 LOP3.LUT R5, R5, R24, RZ, 0x3c, !PT ;  /* 0x0000001805052212 */ /* 0x000fe200078e3cff */
[----:B------:R-:W3:Y:S01]  /*0ed0*/  @P3 LDG.E R19, desc[UR8][R6.64+0xe0] ;  /* 0x0000e00806133981 */ /* 0x000ee2000c1e1900 */
[----:B----4-:R-:W-:-:S03]  /*0ee0*/  @P1 LOP3.LUT R2, R2, R23, RZ, 0x3c, !PT ;  /* 0x0000001702021212 */ /* 0x010fc600078e3cff */
[----:B------:R-:W4:Y:S04]  /*0ef0*/  @P3 LDG.E R24, desc[UR8][R6.64+0xec] ;  /* 0x0000ec0806183981 */ /* 0x000f28000c1e1900 */
[----:B------:R-:W2:Y:S01]  /*0f00*/  @P4 LDG.E R23, desc[UR8][R6.64+0xf4] ;  /* 0x0000f40806174981 */ /* 0x000ea2000c1e1900 */
[----:B------:R-:W-:-:S03]  /*0f10*/  @P1 LOP3.LUT R4, R4, R21, RZ, 0x3c, !PT ;  /* 0x0000001504041212 */ /* 0x000fc600078e3cff */
[----:B------:R-:W2:Y:S01]  /*0f20*/  @P3 LDG.E R21, desc[UR8][R6.64+0xe8] ;  /* 0x0000e80806153981 */ /* 0x000ea2000c1e1900 */
[----:B------:R-:W-:Y:S02]  /*0f30*/  @P2 LOP3.LUT R3, R3, R16, RZ, 0x3c, !PT ;  /* 0x0000001003032212 */ /* 0x000fe400078e3cff */
[----:B------:R-:W-:Y:S01]  /*0f40*/  @P2 LOP3.LUT R4, R4, R25, RZ, 0x3c, !PT ;  /* 0x0000001904042212 */ /* 0x000fe200078e3cff */
[----:B------:R-:W2:Y:S04]  /*0f50*/  @P5 LDG.E R16, desc[UR8][R6.64+0x10c] ;  /* 0x00010c0806105981 */ /* 0x000ea8000c1e1900 */
[----:B------:R-:W2:Y:S01]  /*0f60*/  @P4 LDG.E R25, desc[UR8][R6.64+0xfc] ;  /* 0x0000fc0806194981 */ /* 0x000ea2000c1e1900 */
[----:B------:R-:W-:-:S03]  /*0f70*/  @P2 LOP3.LUT R2, R2, R17, RZ, 0x3c, !PT ;  /* 0x0000001102022212 */ /* 0x000fc600078e3cff */
[----:B------:R-:W2:Y:S01]  /*0f80*/  @P5 LDG.E R17, desc[UR8][R6.64+0x110] ;  /* 0x0001100806115981 */ /* 0x000ea2000c1e1900 */
[----:B------:R-:W-:-:S03]  /*0f90*/  @P3 LOP3.LUT R5, R5, R22, RZ, 0x3c, !PT ;  /* 0x0000001605053212 */ /* 0x000fc600078e3cff */
[----:B------:R-:W2:Y:S01]  /*0fa0*/  @P5 LDG.E R22, desc[UR8][R6.64+0x114] ;  /* 0x0001140806165981 */ /* 0x000ea2000c1e1900 */
[----:B------:R-:W-:Y:S02]  /*0fb0*/  @P6 LOP3.LUT R20, R20, R27, RZ, 0x3c, !PT ;  /* 0x0000001b14146212 */ /* 0x000fe400078e3cff */
[----:B------:R-:W-:Y:S01]  /*0fc0*/  @P4 LOP3.LUT R5, R5, R26, RZ, 0x3c, !PT ;  /* 0x0000001a05054212 */ /* 0x000fe200078e3cff */
[----:B------:R-:W2:Y:S04]  /*0fd0*/  @P0 LDG.E R27, desc[UR8][R6.64+0x12c] ;  /* 0x00012c08061b0981 */ /* 0x000ea8000c1e1900 */
[----:B------:R-:W2:Y:S01]  /*0fe0*/  @P0 LDG.E R26, desc[UR8][R6.64+0x134] ;  /* 0x00013408061a0981 */ /* 0x000ea2000c1e1900 */
[----:B---3--:R-:W-:-:S03]  /*0ff0*/  @P3 LOP3.LUT R4, R4, R19, RZ, 0x3c, !PT ;  /* 0x0000001304043212 */ /* 0x008fc600078e3cff */
[----:B------:R-:W3:Y:S01]  /*1000*/  @P6 LDG.E R19, desc[UR8][R6.64+0x11c] ;  /* 0x00011c0806136981 */ /* 0x000ee2000c1e1900 */
[----:B----4-:R-:W-:-:S03]  /*1010*/  @P3 LOP3.LUT R3, R3, R24, RZ, 0x3c, !PT ;  /* 0x0000001803033212 */ /* 0x010fc600078e3cff */
[----:B------:R-:W4:Y:S01]  /*1020*/  @P6 LDG.E R24, desc[UR8][R6.64+0x128] ;  /* 0x0001280806186981 */ /* 0x000f22000c1e1900 */
[----:B--2---:R-:W-:Y:S02]  /*1030*/  @P4 LOP3.LUT R4, R4, R23, RZ, 0x3c, !PT ;  /* 0x0000001704044212 */ /* 0x004fe400078e3cff */
[----:B------:R-:W-:Y:S01]  /*1040*/  @P4 LOP3.LUT R3, R3, R18, RZ, 0x3c, !PT ;  /* 0x0000001203034212 */ /* 0x000fe200078e3cff */
[----:B------:R-:W2:Y:S01]  /*1050*/  @P0 LDG.E R23, desc[UR8][R6.64+0x138] ;  /* 0x0001380806170981 */ /* 0x000ea2000c1e1900 */
[----:B------:R-:W-:-:S03]  /*1060*/  @P5 LOP3.LUT R4, R4, R15, RZ, 0x3c, !PT ;  /* 0x0000000f04045212 */ /* 0x000fc600078e3cff */
[----:B------:R-:W2:Y:S01]  /*1070*/  @P6 LDG.E R18, desc[UR8][R6.64+0x120] ;  /* 0x0001200806126981 */ /* 0x000ea2000c1e1900 */
[----:B------:R-:W-:-:S03]  /*1080*/  @P3 LOP3.LUT R2, R2, R21, RZ, 0x3c, !PT ;  /* 0x0000001502023212 */ /* 0x000fc600078e3cff */
[----:B------:R-:W2:Y:S04]  /*1090*/  @P6 LDG.E R21, desc[UR8][R6.64+0x124] ;  /* 0x0001240806156981 */ /* 0x000ea8000c1e1900 */
[----:B------:R-:W2:Y:S01]  /*10a0*/  @P0 LDG.E R15, desc[UR8][R6.64+0x130] ;  /* 0x00013008060f0981 */ /* 0x000ea2000c1e1900 */
[----:B------:R-:W-:Y:S01]  /*10b0*/  UIADD3 UR4, UPT, UPT, UR4, 0x10, URZ ;  /* 0x0000001004047890 */ /* 0x000fe2000fffe0ff */
[----:B------:R-:W-:-:S03]  /*10c0*/  @P4 LOP3.LUT R2, R2, R25, RZ, 0x3c, !PT ;  /* 0x0000001902024212 */ /* 0x000fc600078e3cff */
[----:B------:R-:W-:Y:S01]  /*10d0*/  UISETP.NE.AND UP0, UPT, UR4, 0x20, UPT ;  /* 0x000000200400788c */ /* 0x000fe2000bf05270 */
[----:B------:R-:W-:Y:S02]  /*10e0*/  @P5 LOP3.LUT R5, R5, R16, RZ, 0x3c, !PT ;  /* 0x0000001005055212 */ /* 0x000fe400078e3cff */
[----:B------:R-:W-:Y:S02]  /*10f0*/  @P5 LOP3.LUT R2, R2, R17, RZ, 0x3c, !PT ;  /* 0x0000001102025212 */ /* 0x000fe400078e3cff */
[----:B------:R-:W-:Y:S02]  /*1100*/  @P5 LOP3.LUT R3, R3, R22, RZ, 0x3c, !PT ;  /* 0x0000001603035212 */ /* 0x000fe400078e3cff */
[----:B------:R-:W-:Y:S02]  /*1110*/  @P0 LOP3.LUT R20, R20, R27, RZ, 0x3c, !PT ;  /* 0x0000001b14140212 */ /* 0x000fe400078e3cff */
[----:B---3--:R-:W-:Y:S02]  /*1120*/  @P6 LOP3.LUT R4, R4, R19, RZ, 0x3c, !PT ;  /* 0x0000001304046212 */ /* 0x008fe400078e3cff */
[----:B----4-:R-:W-:-:S04]  /*1130*/  @P6 LOP3.LUT R3, R3, R24, RZ, 0x3c, !PT ;  /* 0x0000001803036212 */ /* 0x010fc800078e3cff */
[----:B------:R-:W-:Y:S02]  /*1140*/  @P0 LOP3.LUT R3, R3, R28, RZ, 0x3c, !PT ;  /* 0x0000001c03030212 */ /* 0x000fe400078e3cff */
[----:B--2---:R-:W-:Y:S02]  /*1150*/  @P6 LOP3.LUT R5, R5, R18, RZ, 0x3c, !PT ;  /* 0x0000001205056212 */ /* 0x004fe400078e3cff */
[----:B------:R-:W-:Y:S02]  /*1160*/  @P6 LOP3.LUT R2, R2, R21, RZ, 0x3c, !PT ;  /* 0x0000001502026212 */ /* 0x000fe400078e3cff */
[----:B------:R-:W-:Y:S02]  /*1170*/  @P0 LOP3.LUT R5, R5, R26, RZ, 0x3c, !PT ;  /* 0x0000001a05050212 */ /* 0x000fe400078e3cff */
[----:B------:R-:W-:Y:S02]  /*1180*/  @P0 LOP3.LUT R4, R4, R15, RZ, 0x3c, !PT ;  /* 0x0000000f04040212 */ /* 0x000fe400078e3cff */
[----:B------:R-:W-:Y:S01]  /*1190*/  @P0 LOP3.LUT R2, R2, R23, RZ, 0x3c, !PT ;  /* 0x0000001702020212 */ /* 0x000fe200078e3cff */
[----:B------:R-:W-:Y:S06]  /*11a0*/  BRA.U UP0, `(.L_x_815) ;  /* 0xfffffff500487547 */ /* 0x000fec000b83ffff */
[----:B------:R-:W-:-:S05]  /*11b0*/  VIADD R14, R14, 0x1 ;  /* 0x000000010e0e7836 */ /* 0x000fca0000000000 */
[----:B------:R-:W-:-:S13]  /*11c0*/  ISETP.NE.AND P0, PT, R14, 0x5, PT ;  /* 0x000000050e00780c */ /* 0x000fda0003f05270 */
[----:B------:R-:W-:Y:S05]  /*11d0*/  @P0 BRA `(.L_x_816) ;  /* 0xfffffff400300947 */ /* 0x000fea000383ffff */
[----:B------:R-:W-:Y:S01]  /*11e0*/  LOP3.LUT R6, R11, 0x3, RZ, 0xc0, !PT ;  /* 0x000000030b067812 */ /* 0x000fe200078ec0ff */
[----:B------:R0:W-:Y:S03]  /*11f0*/  STL [R1+0x4], R20 ;  /* 0x0000041401007387 */ /* 0x0001e60000100800 */
[----:B------:R-:W-:Y:S01]  /*1200*/  ISETP.NE.U32.AND P0, PT, R6, 0x1, PT ;  /* 0x000000010600780c */ /* 0x000fe20003f05070 */
[----:B------:R0:W-:Y:S03]  /*1210*/  STL.64 [R1+0x8], R4 ;  /* 0x0000080401007387 */ /* 0x0001e60000100a00 */
[----:B------:R-:W-:Y:S01]  /*1220*/  ISETP.NE.AND.EX P0, PT, RZ, RZ, PT, P0 ;  /* 0x000000ffff00720c */ /* 0x000fe20003f05300 */
[----:B------:R0:W-:-:S12]  /*1230*/  STL.64 [R1+0x10], R2 ;  /* 0x0000100201007387 */ /* 0x0001d80000100a00 */
[----:B0-----:R-:W-:Y:S05]  /*1240*/  @!P0 BRA `(.L_x_814) ;  /* 0x0000001800088947 */ /* 0x001fea0003800000 */
[----:B------:R-:W-:Y:S01]  /*1250*/  UMOV UR4, URZ ;  /* 0x000000ff00047c82 */ /* 0x000fe20008000000 */
[----:B------:R-:W-:Y:S01]  /*1260*/  UMOV UR5, URZ ;  /* 0x000000ff00057c82 */ /* 0x000fe20008000000 */
[----:B------:R-:W-:Y:S02]  /*1270*/  IMAD.MOV.U32 R20, RZ, RZ, RZ ;  /* 0x000000ffff147224 */ /* 0x000fe400078e00ff */
[----:B------:R-:W-:Y:S02]  /*1280*/  IMAD.MOV.U32 R14, RZ, RZ, RZ ;  /* 0x000000ffff0e7224 */ /* 0x000fe400078e00ff */
[----:B------:R-:W-:Y:S02]  /*1290*/  IMAD.U32 R3, RZ, RZ, UR4 ;  /* 0x00000004ff037e24 */ /* 0x000fe4000f8e00ff */
[----:B------:R-:W-:Y:S02]  /*12a0*/  IMAD.U32 R2, RZ, RZ, UR5 ;  /* 0x00000005ff027e24 */ /* 0x000fe4000f8e00ff */
[----:B------:R-:W-:-:S02]  /*12b0*/  IMAD.U32 R5, RZ, RZ, UR4 ;  /* 0x00000004ff057e24 */ /* 0x000fc4000f8e00ff */
[----:B------:R-:W-:-:S07]  /*12c0*/  IMAD.U32 R4, RZ, RZ, UR5 ;  /* 0x00000005ff047e24 */ /* 0x000fce000f8e00ff */
.L_x_818:
[----:B------:R-:W-:-:S06]  /*12d0*/  IMAD R13, R14, 0x4, R1 ;  /* 0x000000040e0d7824 */ /* 0x000fcc00078e0201 */
[----:B------:R-:W5:Y:S01]  /*12e0*/  LDL R13, [R13+0x4] ;  /* 0x000004000d0d7983 */ /* 0x000f620000100800 */
[----:B------:R-:W-:-:S05]  /*12f0*/  UMOV UR4, URZ ;  /* 0x000000ff00047c82 */ /* 0x000fca0008000000 */
.L_x_817:
        /* <DEDUP_REMOVED lines=183> */
[----:B0-----:R-:W-:Y:S05]  /*1e70*/  @P0 BRA `(.L_x_814) ;  /* 0x0000000800fc0947 */ /* 0x001fea0003800000 */
        /* <DEDUP_REMOVED lines=8> */
.L_x_820:
[----:B------:R-:W-:-:S06]  /*1f00*/  IMAD R13, R14, 0x4, R1 ;  /* 0x000000040e0d7824 */ /* 0x000fcc00078e0201 */
[----:B------:R-:W5:Y:S01]  /*1f10*/  LDL R13, [R13+0x4] ;  /* 0x000004000d0d7983 */ /* 0x000f620000100800 */
[----:B------:R-:W-:-:S05]  /*1f20*/  UMOV UR4, URZ ;  /* 0x000000ff00047c82 */ /* 0x000fca0008000000 */
.L_x_819:
        /* <DEDUP_REMOVED lines=177> */
[----:B------:R0:W-:Y:S04]  /*2a40*/  STL [R1+0x4], R20 ;  /* 0x0000041401007387 */ /* 0x0001e80000100800 */
[----:B------:R0:W-:Y:S04]  /*2a50*/  STL.64 [R1+0x8], R4 ;  /* 0x0000080401007387 */ /* 0x0001e80000100a00 */
[----:B------:R0:W-:Y:S02]  /*2a60*/  STL.64 [R1+0x10], R2 ;  /* 0x0000100201007387 */ /* 0x0001e40000100a00 */
.L_x_814:
[----:B------:R-:W-:Y:S05]  /*2a70*/  BSYNC.RECONVERGENT B1 ;  /* 0x0000000000017941 */ /* 0x000fea0003800200 */
.L_x_813:
[C---:B------:R-:W-:Y:S01]  /*2a80*/  ISETP.GT.U32.AND P0, PT, R11.reuse, 0x3, PT ;  /* 0x000000030b00780c */ /* 0x040fe20003f04070 */
[----:B------:R-:W-:Y:S01]  /*2a90*/  VIADD R10, R10, 0x1 ;  /* 0x000000010a0a7836 */ /* 0x000fe20000000000 */
[--C-:B------:R-:W-:Y:S02]  /*2aa0*/  SHF.R.U64 R11, R11, 0x2, R12.reuse ;  /* 0x000000020b0b7819 */ /* 0x100fe4000000120c */
[----:B------:R-:W-:Y:S02]  /*2ab0*/  ISETP.GT.U32.AND.EX P0, PT, R12, RZ, PT, P0 ;  /* 0x000000ff0c00720c */ /* 0x000fe40003f04100 */
[----:B------:R-:W-:-:S11]  /*2ac0*/  SHF.R.U32.HI R12, RZ, 0x2, R12 ;  /* 0x00000002ff0c7819 */ /* 0x000fd6000001160c */
[----:B------:R-:W-:Y:S05]  /*2ad0*/  @P0 BRA `(.L_x_821) ;  /* 0xffffffd800c40947 */ /* 0x000fea000383ffff */
.L_x_812:
[----:B------:R-:W-:Y:S05]  /*2ae0*/  BSYNC.RECONVERGENT B0 ;  /* 0x0000000000007941 */ /* 0x000fea0003800200 */
.L_x_811:
[----:B-1----:R-:W1:Y:S01]  /*2af0*/  LDC R7, c[0x0][0x398] ;  /* 0x0000e600ff077b82 */ /* 0x002e620000000800 */
[----:B------:R-:W-:Y:S02]  /*2b00*/  CS2R R16, SRZ ;  /* 0x0000000000107805 */ /* 0x000fe4000001ff00 */
[C---:B-1----:R-:W-:Y:S01]  /*2b10*/  ISETP.GE.AND P0, PT, R7.reuse, 0x2, PT ;  /* 0x000000020700780c */ /* 0x042fe20003f06270 */
[----:B------:R-:W-:-:S12]  /*2b20*/  VIADD R6, R7, 0xffffffff ;  /* 0xffffffff07067836 */ /* 0x000fd80000000000 */
[----:B------:R-:W-:Y:S05]  /*2b30*/  @!P0 BRA `(.L_x_822) ;  /* 0x0000000c00e88947 */ /* 0x000fea0003800000 */
[----:B------:R-:W-:Y:S01]  /*2b40*/  VIADD R22, R7, 0xfffffffe ;  /* 0xfffffffe07167836 */ /* 0x000fe20000000000 */
[----:B------:R-:W-:Y:S01]  /*2b50*/  UMOV UR4, 0x1 ;  /* 0x0000000100047882 */ /* 0x000fe20000000000 */
[----:B------:R-:W-:Y:S01]  /*2b60*/  IMAD R8, R0, R7, RZ ;  /* 0x0000000700087224 */ /* 0x000fe200078e02ff */
[----:B------:R-:W-:Y:S01]  /*2b70*/  CS2R R16, SRZ ;  /* 0x0000000000107805 */ /* 0x000fe2000001ff00 */
[----:B------:R-:W-:Y:S01]  /*2b80*/  IMAD.MOV.U32 R12, RZ, RZ, 0x2abc4dd5 ;  /* 0x2abc4dd5ff0c7424 */ /* 0x000fe200078e00ff */
[----:B------:R-:W-:-:S13]  /*2b90*/  ISETP.GE.U32.AND P0, PT, R22, 0x3, PT ;  /* 0x000000031600780c */ /* 0x000fda0003f06070 */
[----:B------:R-:W-:Y:S05]  /*2ba0*/  @!P0 BRA `(.L_x_823) ;  /* 0x0000000800288947 */ /* 0x000fea0003800000 */
[----:B------:R-:W-:Y:S01]  /*2bb0*/  IMAD.MOV.U32 R25, RZ, RZ, R2 ;  /* 0x000000ffff197224 */ /* 0x000fe200078e0002 */
[----:B------:R-:W-:Y:S01]  /*2bc0*/  CS2R R16, SRZ ;  /* 0x0000000000107805 */ /* 0x000fe2000001ff00 */
[----:B------:R-:W-:Y:S01]  /*2bd0*/  IMAD.MOV.U32 R23, RZ, RZ, 0x2ad26ce9 ;  /* 0x2ad26ce9ff177424 */ /* 0x000fe200078e00ff */
[----:B------:R-:W1:Y:S01]  /*2be0*/  LDCU.64 UR10, c[0x0][0x380] ;  /* 0x00007000ff0a77ac */ /* 0x000e620008000a00 */
[----:B------:R-:W-:Y:S01]  /*2bf0*/  IMAD.MOV.U32 R24, RZ, RZ, R8 ;  /* 0x000000ffff187224 */ /* 0x000fe200078e0008 */
[----:B------:R-:W-:-:S06]  /*2c00*/  UMOV UR4, URZ ;  /* 0x000000ff00047c82 */ /* 0x000fcc0008000000 */
.L_x_824:
[----:B------:R-:W-:Y:S01]  /*2c10*/  SHF.R.U32.HI R9, RZ, 0x2, R20 ;  /* 0x00000002ff097819 */ /* 0x000fe20000011614 */
[----:B0-----:R-:W-:Y:S01]  /*2c20*/  IMAD.SHL.U32 R2, R3, 0x10, RZ ;  /* 0x0000001003027824 */ /* 0x001fe200078e00ff */
[----:B------:R-:W-:Y:S02]  /*2c30*/  UIADD3 UR5, UPT, UPT, UR4, 0x1, URZ ;  /* 0x0000000104057890 */ /* 0x000fe4000fffe0ff */
[----:B------:R-:W-:-:S04]  /*2c40*/  LOP3.LUT R9, R9, R20, RZ, 0x3c, !PT ;  /* 0x0000001409097212 */ /* 0x000fc800078e3cff */
[----:B------:R-:W-:Y:S01]  /*2c50*/  I2FP.F32.U32 R15, UR5 ;  /* 0x00000005000f7c45 */ /* 0x000fe20008201000 */
[----:B------:R-:W-:-:S05]  /*2c60*/  IMAD.SHL.U32 R10, R9, 0x2, RZ ;  /* 0x00000002090a7824 */ /* 0x000fca00078e00ff */
[----:B------:R-:W-:Y:S01]  /*2c70*/  LOP3.LUT R2, R9, R10, R2, 0x96, !PT ;  /* 0x0000000a09027212 */ /* 0x000fe200078e9602 */
[----:B------:R-:W-:-:S03]  /*2c80*/  IMAD.MOV.U32 R9, RZ, RZ, 0x2f800000 ;  /* 0x2f800000ff097424 */ /* 0x000fc600078e00ff */
[----:B------:R-:W-:Y:S01]  /*2c90*/  LOP3.LUT R26, R2, R3, RZ, 0x3c, !PT ;  /* 0x00000003021a7212 */ /* 0x000fe200078e3cff */
[----:B------:R-:W-:-:S03]  /*2ca0*/  VIADD R2, R22, 0x1 ;  /* 0x0000000116027836 */ /* 0x000fc60000000000 */
[----:B------:R-:W-:Y:S02]  /*2cb0*/  IADD3 R10, PT, PT, R23, -0x10974f, R26 ;  /* 0xffef68b1170a7810 */ /* 0x000fe40007ffe01a */
[----:B------:R-:W-:Y:S02]  /*2cc0*/  I2FP.F32.S32 R2, R2 ;  /* 0x0000000200027245 */ /* 0x000fe40000201400 */
[----:B------:R-:W-:-:S05]  /*2cd0*/  I2FP.F32.U32 R10, R10 ;  /* 0x0000000a000a7245 */ /* 0x000fca0000201000 */
[----:B------:R-:W-:Y:S02]  /*2ce0*/  FFMA R13, R10, R9, 1.1641532182693481445e-10 ;  /* 0x2f0000000a0d7423 */ /* 0x000fe40000000009 */
[----:B------:R-:W0:Y:S02]  /*2cf0*/  LDC.64 R10, c[0x0][0x380] ;  /* 0x0000e000ff0a7b82 */ /* 0x000e240000000a00 */
[----:B------:R-:W-:-:S04]  /*2d00*/  FFMA R2, R2, R13, R15 ;  /* 0x0000000d02027223 */ /* 0x000fc8000000000f */
[----:B------:R-:W2:Y:S02]  /*2d10*/  F2I.TRUNC.NTZ R13, R2 ;  /* 0x00000002000d7305 */ /* 0x000ea4000020f100 */
[----:B------:R-:W3:Y:S01]  /*2d20*/  LDC.64 R14, c[0x0][0x390] ;  /* 0x0000e400ff0e7b82 */ /* 0x000ee20000000a00 */
[----:B--2---:R-:W-:Y:S02]  /*2d30*/  IMAD.IADD R21, R8, 0x1, R13 ;  /* 0x0000000108157824 */ /* 0x004fe400078e020d */
[----:B------:R-:W-:Y:S02]  /*2d40*/  VIADD R13, R24, 0x1 ;  /* 0x00000001180d7836 */ /* 0x000fe40000000000 */
[----:B0-----:R-:W-:-:S04]  /*2d50*/  IMAD.WIDE R20, R21, 0x4, R10 ;  /* 0x0000000415147825 */ /* 0x001fc800078e020a */
[----:B------:R-:W-:Y:S01]  /*2d60*/  IMAD.WIDE R12, R13, 0x4, R10 ;  /* 0x000000040d0c7825 */ /* 0x000fe200078e020a */
[----:B------:R-:W2:Y:S04]  /*2d70*/  LDG.E R29, desc[UR8][R20.64] ;  /* 0x00000008141d7981 */ /* 0x000ea8000c1e1900 */
[----:B------:R-:W4:Y:S04]  /*2d80*/  LDG.E R27, desc[UR8][R12.64] ;  /* 0x000000080c1b7981 */ /* 0x000f28000c1e1900 */
[----:B--2---:R0:W-:Y:S04]  /*2d90*/  STG.E desc[UR8][R12.64], R29 ;  /* 0x0000001d0c007986 */ /* 0x0041e8000c101908 */
[----:B----4-:R2:W-:Y:S04]  /*2da0*/  STG.E desc[UR8][R20.64], R27 ;  /* 0x0000001b14007986 */ /* 0x0105e8000c101908 */
[----:B------:R-:W4:Y:S04]  /*2db0*/  LDG.E R18, desc[UR8][R12.64+-0x4] ;  /* 0xfffffc080c127981 */ /* 0x000f28000c1e1900 */
[----:B------:R-:W4:Y:S01]  /*2dc0*/  LDG.E R19, desc[UR8][R12.64] ;  /* 0x000000080c137981 */ /* 0x000f22000c1e1900 */
[----:B------:R-:W-:-:S04]  /*2dd0*/  SHF.R.U32.HI R2, RZ, 0x2, R4 ;  /* 0x00000002ff027819 */ /* 0x000fc80000011604 */
[----:B------:R-:W-:Y:S01]  /*2de0*/  LOP3.LUT R2, R2, R4, RZ, 0x3c, !PT ;  /* 0x0000000402027212 */ /* 0x000fe200078e3cff */
[----:B0-----:R-:W-:-:S04]  /*2df0*/  IMAD.SHL.U32 R29, R26, 0x10, RZ ;  /* 0x000000101a1d7824 */ /* 0x001fc800078e00ff */
[----:B------:R-:W-:-:S05]  /*2e00*/  IMAD.SHL.U32 R4, R2, 0x2, RZ ;  /* 0x0000000202047824 */ /* 0x000fca00078e00ff */
[----:B------:R-:W-:-:S04]  /*2e10*/  LOP3.LUT R29, R2, R4, R29, 0x96, !PT ;  /* 0x00000004021d7212 */ /* 0x000fc800078e961d */
[----:B------:R-:W-:-:S04]  /*2e20*/  LOP3.LUT R2, R29, R26, RZ, 0x3c, !PT ;  /* 0x0000001a1d027212 */ /* 0x000fc800078e3cff */
[----:B------:R-:W-:Y:S01]  /*2e30*/  IADD3 R4, PT, PT, R23, -0xb0f8a, R2 ;  /* 0xfff4f07617047810 */ /* 0x000fe20007ffe002 */
[----:B----4-:R-:W-:-:S04]  /*2e40*/  IMAD R19, R18, R7, R19 ;  /* 0x0000000712137224 */ /* 0x010fc800078e0213 */
[----:B---3--:R-:W-:-:S06]  /*2e50*/  IMAD.WIDE R18, R19, 0x8, R14 ;  /* 0x0000000813127825 */ /* 0x008fcc00078e020e */
[----:B------:R-:W3:Y:S01]  /*2e60*/  LDG.E.64 R18, desc[UR8][R18.64] ;  /* 0x0000000812127981 */ /* 0x000ee2000c1e1b00 */
[----:B------:R-:W-:Y:S01]  /*2e70*/  I2FP.F32.U32 R4, R4 ;  /* 0x0000000400047245 */ /* 0x000fe20000201000 */
[----:B------:R-:W-:-:S04]  /*2e80*/  UIADD3 UR6, UPT, UPT, UR4, 0x2, URZ ;  /* 0x0000000204067890 */ /* 0x000fc8000fffe0ff */
[----:B--2---:R-:W-:Y:S01]  /*2e90*/  FFMA R21, R4, R9, 1.1641532182693481445e-10 ;  /* 0x2f00000004157423 */ /* 0x004fe20000000009 */
[----:B------:R-:W-:Y:S02]  /*2ea0*/  I2FP.F32.S32 R4, R22 ;  /* 0x0000001600047245 */ /* 0x000fe40000201400 */
[----:B------:R-:W-:Y:S01]  /*2eb0*/  I2FP.F32.U32 R27, UR6 ;  /* 0x00000006001b7c45 */ /* 0x000fe20008201000 */
[----:B------:R-:W-:-:S04]  /*2ec0*/  USHF.R.S32.HI UR6, URZ, 0x1f, UR5 ;  /* 0x0000001fff067899 */ /* 0x000fc80008011405 */
[----:B------:R-:W-:Y:S01]  /*2ed0*/  FFMA R27, R4, R21, R27 ;  /* 0x00000015041b7223 */ /* 0x000fe2000000001b */
[----:B------:R-:W-:-:S05]  /*2ee0*/  IADD3 R4, P0, PT, R8, UR5, RZ ;  /* 0x0000000508047c10 */ /* 0x000fca000ff1e0ff */
[----:B------:R-:W0:Y:S02]  /*2ef0*/  F2I.TRUNC.NTZ R27, R27 ;  /* 0x0000001b001b7305 */ /* 0x000e24000020f100 */
[----:B0-----:R-:W-:-:S04]  /*2f00*/  IMAD.IADD R21, R8, 0x1, R27 ;  /* 0x0000000108157824 */ /* 0x001fc800078e021b */
[----:B------:R-:W-:-:S05]  /*2f10*/  IMAD.WIDE R20, R21, 0x4, R10 ;  /* 0x0000000415147825 */ /* 0x000fca00078e020a */
[----:B------:R-:W2:Y:S01]  /*2f20*/  LDG.E R27, desc[UR8][R20.64] ;  /* 0x00000008141b7981 */ /* 0x000ea2000c1e1900 */
[----:B---3--:R-:W-:Y:S01]  /*2f30*/  DADD R16, R18, R16 ;  /* 0x0000000012107229 */ /* 0x008fe20000000010 */
[----:B------:R-:W-:Y:S02]  /*2f40*/  LEA.HI.X.SX32 R19, R8, UR6, 0x1, P0 ;  /* 0x0000000608137c11 */ /* 0x000fe400080f0eff */
[----:B-1----:R-:W-:-:S04]  /*2f50*/  LEA R18, P0, R4, UR10, 0x2 ;  /* 0x0000000a04127c11 */ /* 0x002fc8000f8010ff */
[----:B------:R-:W-:-:S05]  /*2f60*/  LEA.HI.X R19, R4, UR11, R19, 0x2, P0 ;  /* 0x0000000b04137c11 */ /* 0x000fca00080f1413 */
[----:B------:R-:W3:Y:S04]  /*2f70*/  LDG.E R29, desc[UR8][R18.64+0x4] ;  /* 0x00000408121d7981 */ /* 0x000ee8000c1e1900 */
[----:B--2---:R-:W-:Y:S01]  /*2f80*/  STG.E desc[UR8][R18.64+0x4], R27 ;  /* 0x0000041b12007986 */ /* 0x004fe2000c101908 */
[----:B------:R-:W-:-:S03]  /*2f90*/  SHF.R.U32.HI R28, RZ, 0x2, R5 ;  /* 0x00000002ff1c7819 */ /* 0x000fc60000011605 */
[----:B---3--:R0:W-:Y:S04]  /*2fa0*/  STG.E desc[UR8][R20.64], R29 ;  /* 0x0000001d14007986 */ /* 0x0081e8000c101908 */
[----:B------:R1:W2:Y:S04]  /*2fb0*/  LDG.E R12, desc[UR8][R12.64] ;  /* 0x000000080c0c7981 */ /* 0x0002a8000c1e1900 */
[----:B------:R-:W2:Y:S01]  /*2fc0*/  LDG.E R4, desc[UR8][R18.64+0x4] ;  /* 0x0000040812047981 */ /* 0x000ea2000c1e1900 */
[----:B------:R-:W-:Y:S01]  /*2fd0*/  LOP3.LUT R28, R28, R5, RZ, 0x3c, !PT ;  /* 0x000000051c1c7212 */ /* 0x000fe200078e3cff */
[----:B------:R-:W-:-:S04]  /*2fe0*/  IMAD.SHL.U32 R5, R2, 0x10, RZ ;  /* 0x0000001002057824 */ /* 0x000fc800078e00ff */
[----:B-1----:R-:W-:-:S05]  /*2ff0*/  IMAD.SHL.U32 R13, R28, 0x2, RZ ;  /* 0x000000021c0d7824 */ /* 0x002fca00078e00ff */
[----:B------:R-:W-:-:S04]  /*3000*/  LOP3.LUT R5, R28, R13, R5, 0x96, !PT ;  /* 0x0000000d1c057212 */ /* 0x000fc800078e9605 */
[----:B------:R-:W-:-:S04]  /*3010*/  LOP3.LUT R28, R5, R2, RZ, 0x3c, !PT ;  /* 0x00000002051c7212 */ /* 0x000fc800078e3cff */
[----:B------:R-:W-:Y:S01]  /*3020*/  IADD3 R5, PT, PT, R23, -0x587c5, R28 ;  /* 0xfffa783b17057810 */ /* 0x000fe20007ffe01c */
[----:B------:R-:W-:-:S03]  /*3030*/  UIADD3 UR5, UPT, UPT, UR4, 0x3, URZ ;  /* 0x0000000304057890 */ /* 0x000fc6000fffe0ff */
[----:B0-----:R-:W-:Y:S01]  /*3040*/  I2FP.F32.U32 R20, R5 ;  /* 0x0000000500147245 */ /* 0x001fe20000201000 */
[----:B------:R-:W-:Y:S02]  /*3050*/  VIADD R5, R22, 0xffffffff ;  /* 0xffffffff16057836 */ /* 0x000fe40000000000 */
[----:B------:R-:W-:Y:S02]  /*3060*/  I2FP.F32.U32 R13, UR5 ;  /* 0x00000005000d7c45 */ /* 0x000fe40008201000 */
[----:B------:R-:W-:Y:S01]  /*3070*/  FFMA R20, R20, R9, 1.1641532182693481445e-10 ;  /* 0x2f00000014147423 */ /* 0x000fe20000000009 */
[----:B------:R-:W-:-:S05]  /*3080*/  I2FP.F32.S32 R5, R5 ;  /* 0x0000000500057245 */ /* 0x000fca0000201400 */
[----:B------:R-:W-:-:S06]  /*3090*/  FFMA R5, R5, R20, R13 ;  /* 0x0000001405057223 */ /* 0x000fcc000000000d */
[----:B------:R-:W0:Y:S02]  /*30a0*/  F2I.TRUNC.NTZ R5, R5 ;  /* 0x0000000500057305 */ /* 0x000e24000020f100 */
[----:B0-----:R-:W-:Y:S02]  /*30b0*/  IMAD.IADD R27, R8, 0x1, R5 ;  /* 0x00000001081b7824 */ /* 0x001fe400078e0205 */
[----:B--2---:R-:W-:-:S04]  /*30c0*/  IMAD R21, R12, R7, R4 ;  /* 0x000000070c157224 */ /* 0x004fc800078e0204 */
[----:B------:R-:W-:-:S05]  /*30d0*/  IMAD.WIDE R20, R21, 0x8, R14 ;  /* 0x0000000815147825 */ /* 0x000fca00078e020e */
[----:B------:R0:W2:Y:S01]  /*30e0*/  LDG.E.64 R12, desc[UR8][R20.64] ;  /* 0x00000008140c7981 */ /* 0x0000a2000c1e1b00 */
[----:B------:R-:W-:-:S03]  /*30f0*/  IMAD.WIDE R4, R27, 0x4, R10 ;  /* 0x000000041b047825 */ /* 0x000fc600078e020a */
[----:B------:R-:W3:Y:S04]  /*3100*/  LDG.E R27, desc[UR8][R18.64+0x8] ;  /* 0x00000808121b7981 */ /* 0x000ee8000c1e1900 */
[----:B------:R-:W4:Y:S01]  /*3110*/  LDG.E R29, desc[UR8][R4.64] ;  /* 0x00000008041d7981 */ /* 0x000f22000c1e1900 */
[----:B0-----:R-:W-:Y:S01]  /*3120*/  IMAD.MOV.U32 R20, RZ, RZ, R3 ;  /* 0x000000ffff147224 */ /* 0x001fe200078e0003 */
[----:B------:R-:W-:Y:S01]  /*3130*/  UIADD3 UR4, UPT, UPT, UR4, 0x4, URZ ;  /* 0x0000000404047890 */ /* 0x000fe2000fffe0ff */
[----:B--2---:R-:W-:Y:S01]  /*3140*/  DADD R12, R16, R12 ;  /* 0x00000000100c7229 */ /* 0x004fe2000000000c */
[----:B------:R-:W-:-:S04]  /*3150*/  SHF.R.U32.HI R16, RZ, 0x2, R25 ;  /* 0x00000002ff107819 */ /* 0x000fc80000011619 */
[----:B------:R-:W-:Y:S01]  /*3160*/  LOP3.LUT R16, R16, R25, RZ, 0x3c, !PT ;  /* 0x0000001910107212 */ /* 0x000fe200078e3cff */
[----:B------:R-:W-:-:S04]  /*3170*/  IMAD.SHL.U32 R17, R28, 0x10, RZ ;  /* 0x000000101c117824 */ /* 0x000fc800078e00ff */
[----:B------:R-:W-:-:S05]  /*3180*/  IMAD.SHL.U32 R25, R16, 0x2, RZ ;  /* 0x0000000210197824 */ /* 0x000fca00078e00ff */
[----:B------:R-:W-:-:S04]  /*3190*/  LOP3.LUT R17, R16, R25, R17, 0x96, !PT ;  /* 0x0000001910117212 */ /* 0x000fc800078e9611 */
[----:B------:R-:W-:-:S05]  /*31a0*/  LOP3.LUT R3, R17, R28, RZ, 0x3c, !PT ;  /* 0x0000001c11037212 */ /* 0x000fca00078e3cff */
[----:B------:R-:W-:-:S05]  /*31b0*/  IMAD.IADD R16, R3, 0x1, R23 ;  /* 0x0000000103107824 */ /* 0x000fca00078e0217 */
[----:B------:R-:W-:-:S05]  /*31c0*/  I2FP.F32.U32 R16, R16 ;  /* 0x0000001000107245 */ /* 0x000fca0000201000 */
[----:B------:R-:W-:Y:S01]  /*31d0*/  FFMA R16, R16, R9, 1.1641532182693481445e-10 ;  /* 0x2f00000010107423 */ /* 0x000fe20000000009 */
[----:B------:R-:W-:Y:S01]  /*31e0*/  VIADD R9, R22, 0xfffffffe ;  /* 0xfffffffe16097836 */ /* 0x000fe20000000000 */
[----:B------:R-:W-:-:S04]  /*31f0*/  I2FP.F32.U32 R17, UR4 ;  /* 0x0000000400117c45 */ /* 0x000fc80008201000 */
[----:B------:R-:W-:-:S05]  /*3200*/  I2FP.F32.S32 R9, R9 ;  /* 0x0000000900097245 */ /* 0x000fca0000201400 */
[----:B------:R-:W-:-:S06]  /*3210*/  FFMA R21, R9, R16, R17 ;  /* 0x0000001009157223 */ /* 0x000fcc0000000011 */
[----:B------:R-:W0:Y:S01]  /*3220*/  F2I.TRUNC.NTZ R21, R21 ;  /* 0x0000001500157305 */ /* 0x000e22000020f100 */
[----:B----4-:R1:W-:Y:S04]  /*3230*/  STG.E desc[UR8][R18.64+0x8], R29 ;  /* 0x0000081d12007986 */ /* 0x0103e8000c101908 */
[----:B---3--:R2:W-:Y:S04]  /*3240*/  STG.E desc[UR8][R4.64], R27 ;  /* 0x0000001b04007986 */ /* 0x0085e8000c101908 */
[----:B------:R-:W3:Y:S04]  /*3250*/  LDG.E R16, desc[UR8][R18.64+0x4] ;  /* 0x0000040812107981 */ /* 0x000ee8000c1e1900 */
[----:B------:R-:W3:Y:S01]  /*3260*/  LDG.E R9, desc[UR8][R18.64+0x8] ;  /* 0x0000080812097981 */ /* 0x000ee2000c1e1900 */
[----:B0-----:R-:W-:-:S03]  /*3270*/  IMAD.IADD R17, R8, 0x1, R21 ;  /* 0x0000000108117824 */ /* 0x001fc600078e0215 */
[----:B------:R-:W4:Y:S01]  /*3280*/  LDG.E R25, desc[UR8][R18.64+0xc] ;  /* 0x00000c0812197981 */ /* 0x000f22000c1e1900 */
[----:B------:R-:W-:-:S05]  /*3290*/  IMAD.WIDE R10, R17, 0x4, R10 ;  /* 0x00000004110a7825 */ /* 0x000fca00078e020a */
[----:B-1----:R-:W5:Y:S01]  /*32a0*/  LDG.E R29, desc[UR8][R10.64] ;  /* 0x000000080a1d7981 */ /* 0x002f62000c1e1900 */
[----:B---3--:R-:W-:-:S04]  /*32b0*/  IMAD R9, R16, R7, R9 ;  /* 0x0000000710097224 */ /* 0x008fc800078e0209 */
[----:B------:R-:W-:-:S06]  /*32c0*/  IMAD.WIDE R16, R9, 0x8, R14 ;  /* 0x0000000809107825 */ /* 0x000fcc00078e020e */
[----:B------:R-:W3:Y:S04]  /*32d0*/  LDG.E.64 R16, desc[UR8][R16.64] ;  /* 0x0000000810107981 */ /* 0x000ee8000c1e1b00 */
[----:B-----5:R-:W-:Y:S04]  /*32e0*/  STG.E desc[UR8][R18.64+0xc], R29 ;  /* 0x00000c1d12007986 */ /* 0x020fe8000c101908 */
[----:B----4-:R0:W-:Y:S04]  /*32f0*/  STG.E desc[UR8][R10.64], R25 ;  /* 0x000000190a007986 */ /* 0x0101e8000c101908 */
[----:B--2---:R-:W2:Y:S04]  /*3300*/  LDG.E R4, desc[UR8][R18.64+0x8] ;  /* 0x0000080812047981 */ /* 0x004ea8000c1e1900 */
[----:B------:R-:W2:Y:S01]  /*3310*/  LDG.E R5, desc[UR8][R18.64+0xc] ;  /* 0x00000c0812057981 */ /* 0x000ea2000c1e1900 */
[----:B------:R-:W-:-:S04]  /*3320*/  LOP3.LUT R9, R6, 0xfffffffc, RZ, 0xc0, !PT ;  /* 0xfffffffc06097812 */ /* 0x000fc800078ec0ff */
[----:B------:R-:W-:Y:S01]  /*3330*/  ISETP.NE.AND P0, PT, R9, UR4, PT ;  /* 0x0000000409007c0c */ /* 0x000fe2000bf05270 */
[----:B--2---:R-:W-:-:S04]  /*3340*/  IMAD R5, R4, R7, R5 ;  /* 0x0000000704057224 */ /* 0x004fc800078e0205 */
[----:B------:R-:W-:-:S05]  /*3350*/  IMAD.WIDE R14, R5, 0x8, R14 ;  /* 0x00000008050e7825 */ /* 0x000fca00078e020e */
[----:B------:R-:W2:Y:S01]  /*3360*/  LDG.E.64 R4, desc[UR8][R14.64] ;  /* 0x000000080e047981 */ /* 0x000ea2000c1e1b00 */
[----:B---3--:R-:W-:Y:S01]  /*3370*/  DADD R12, R12, R16 ;  /* 0x000000000c0c7229 */ /* 0x008fe20000000010 */
[----:B------:R-:W-:Y:S02]  /*3380*/  IMAD.MOV.U32 R9, RZ, RZ, R23 ;  /* 0x000000ffff097224 */ /* 0x000fe400078e0017 */
[----:B------:R-:W-:Y:S02]  /*3390*/  VIADD R22, R22, 0xfffffffc ;  /* 0xfffffffc16167836 */ /* 0x000fe40000000000 */
[----:B------:R-:W-:Y:S02]  /*33a0*/  VIADD R24, R24, 0x4 ;  /* 0x0000000418187836 */ /* 0x000fe40000000000 */
[----:B0-----:R-:W-:Y:S02]  /*33b0*/  IMAD.MOV.U32 R25, RZ, RZ, R28 ;  /* 0x000000ffff197224 */ /* 0x001fe400078e001c */
[----:B------:R-:W-:Y:S01]  /*33c0*/  VIADD R23, R23, 0x161f14 ;  /* 0x00161f1417177836 */ /* 0x000fe20000000000 */
[----:B--2---:R-:W-:Y:S01]  /*33d0*/  DADD R16, R12, R4 ;  /* 0x000000000c107229 */ /* 0x004fe20000000004 */
[----:B------:R-:W-:-:S02]  /*33e0*/  IMAD.MOV.U32 R4, RZ, RZ, R26 ;  /* 0x000000ffff047224 */ /* 0x000fc400078e001a */
[----:B------:R-:W-:Y:S01]  /*33f0*/  IMAD.MOV.U32 R5, RZ, RZ, R2 ;  /* 0x000000ffff057224 */ /* 0x000fe200078e0002 */
[----:B------:R-:W-:Y:S07]  /*3400*/  @P0 BRA `(.L_x_824) ;  /* 0xfffffff800000947 */ /* 0x000fee000383ffff */
[----:B------:R-:W-:Y:S01]  /*3410*/  IMAD.MOV.U32 R12, RZ, RZ, R9 ;  /* 0x000000ffff0c7224 */ /* 0x000fe200078e0009 */
[----:B------:R-:W-:Y:S01]  /*3420*/  UIADD3 UR4, UPT, UPT, UR4, 0x1, URZ ;  /* 0x0000000104047890 */ /* 0x000fe2000fffe0ff */
[----:B------:R-:W-:Y:S02]  /*3430*/  IMAD.MOV.U32 R5, RZ, RZ, R2 ;  /* 0x000000ffff057224 */ /* 0x000fe400078e0002 */
[----:B------:R-:W-:-:S09]  /*3440*/  IMAD.MOV.U32 R4, RZ, RZ, R26 ;  /* 0x000000ffff047224 */ /* 0x000fd200078e001a */
.L_x_823:
[----:B0-----:R-:W-:-:S13]  /*3450*/  LOP3.LUT P0, R2, R6, 0x3, RZ, 0xc0, !PT ;  /* 0x0000000306027812 */ /* 0x001fda000780c0ff */
[----:B------:R-:W-:Y:S05]  /*3460*/  @!P0 BRA `(.L_x_822) ;  /* 0x00000004009c8947 */ /* 0x000fea0003800000 */
[----:B------:R-:W-:Y:S02]  /*3470*/  ISETP.NE.AND P0, PT, R2, 0x1, PT ;  /* 0x000000010200780c */ /* 0x000fe40003f05270 */
[----:B------:R-:W-:-:S04]  /*3480*/  LOP3.LUT R9, R6, 0x1, RZ, 0xc0, !PT ;  /* 0x0000000106097812 */ /* 0x000fc800078ec0ff */
[----:B------:R-:W-:-:S07]  /*3490*/  ISETP.NE.U32.AND P1, PT, R9, 0x1, PT ;  /* 0x000000010900780c */ /* 0x000fce0003f25070 */
[----:B------:R-:W-:Y:S06]  /*34a0*/  @!P0 BRA `(.L_x_825) ;  /* 0x00000004000c8947 */ /* 0x000fec0003800000 */
[----:B------:R-:W-:Y:S01]  /*34b0*/  SHF.R.U32.HI R9, RZ, 0x2, R20 ;  /* 0x00000002ff097819 */ /* 0x000fe20000011614 */
[----:B------:R-:W-:Y:S01]  /*34c0*/  IMAD.SHL.U32 R2, R3, 0x10, RZ ;  /* 0x0000001003027824 */ /* 0x000fe200078e00ff */
[----:B------:R-:W-:Y:S01]  /*34d0*/  I2FP.F32.U32 R18, UR4 ;  /* 0x0000000400127c45 */ /* 0x000fe20008201000 */
[----:B------:R-:W0:Y:S01]  /*34e0*/  LDC.64 R14, c[0x0][0x380] ;  /* 0x0000e000ff0e7b82 */ /* 0x000e220000000a00 */
[----:B------:R-:W-:Y:S02]  /*34f0*/  LOP3.LUT R9, R9, R20, RZ, 0x3c, !PT ;  /* 0x0000001409097212 */ /* 0x000fe400078e3cff */
[----:B------:R-:W-:Y:S01]  /*3500*/  SHF.R.U32.HI R21, RZ, 0x2, R4 ;  /* 0x00000002ff157819 */ /* 0x000fe20000011604 */
[----:B------:R-:W-:Y:S02]  /*3510*/  UIADD3 UR5, UPT, UPT, UR4, 0x1, URZ ;  /* 0x0000000104057890 */ /* 0x000fe4000fffe0ff */
[C---:B------:R-:W-:Y:S01]  /*3520*/  IMAD.SHL.U32 R10, R9.reuse, 0x2, RZ ;  /* 0x00000002090a7824 */ /* 0x040fe200078e00ff */
[----:B------:R-:W1:Y:S04]  /*3530*/  LDCU.64 UR6, c[0x0][0x380] ;  /* 0x00007000ff0677ac */ /* 0x000e680008000a00 */
[----:B------:R-:W-:Y:S01]  /*3540*/  LOP3.LUT R2, R9, R10, R2, 0x96, !PT ;  /* 0x0000000a09027212 */ /* 0x000fe200078e9602 */
[----:B------:R-:W-:-:S03]  /*3550*/  VIADD R9, R7, -UR4 ;  /* 0x8000000407097c36 */ /* 0x000fc60008000000 */
[----:B------:R-:W-:Y:S01]  /*3560*/  LOP3.LUT R3, R2, R3, RZ, 0x3c, !PT ;  /* 0x0000000302037212 */ /* 0x000fe200078e3cff */
[----:B------:R-:W-:Y:S01]  /*3570*/  IMAD.MOV.U32 R2, RZ, RZ, 0x2f800000 ;  /* 0x2f800000ff027424 */ /* 0x000fe200078e00ff */
[----:B------:R-:W-:Y:S02]  /*3580*/  I2FP.F32.S32 R9, R9 ;  /* 0x0000000900097245 */ /* 0x000fe40000201400 */
[----:B------:R-:W-:-:S04]  /*3590*/  IADD3 R10, PT, PT, R12, 0x587c5, R3 ;  /* 0x000587c50c0a7810 */ /* 0x000fc80007ffe003 */
[----:B------:R-:W-:-:S05]  /*35a0*/  I2FP.F32.U32 R11, R10 ;  /* 0x0000000a000b7245 */ /* 0x000fca0000201000 */
[----:B------:R-:W-:Y:S01]  /*35b0*/  FFMA R10, R11, R2, 1.1641532182693481445e-10 ;  /* 0x2f0000000b0a7423 */ /* 0x000fe20000000002 */
[----:B------:R-:W-:-:S03]  /*35c0*/  VIADD R11, R8, UR4 ;  /* 0x00000004080b7c36 */ /* 0x000fc60008000000 */
[----:B------:R-:W-:Y:S01]  /*35d0*/  FFMA R20, R9, R10, R18 ;  /* 0x0000000a09147223 */ /* 0x000fe20000000012 */
[----:B0-----:R-:W-:-:S03]  /*35e0*/  IMAD.WIDE R10, R11, 0x4, R14 ;  /* 0x000000040b0a7825 */ /* 0x001fc600078e020e */
[----:B------:R-:W0:Y:S02]  /*35f0*/  F2I.TRUNC.NTZ R9, R20 ;  /* 0x0000001400097305 */ /* 0x000e24000020f100 */
[----:B------:R-:W2:Y:S01]  /*3600*/  LDG.E R13, desc[UR8][R10.64] ;  /* 0x000000080a0d7981 */ /* 0x000ea2000c1e1900 */
[----:B0-----:R-:W-:-:S04]  /*3610*/  IMAD.IADD R9, R8, 0x1, R9 ;  /* 0x0000000108097824 */ /* 0x001fc800078e0209 */
[----:B------:R-:W-:-:S05]  /*3620*/  IMAD.WIDE R18, R9, 0x4, R14 ;  /* 0x0000000409127825 */ /* 0x000fca00078e020e */
[----:B------:R-:W3:Y:S01]  /*3630*/  LDG.E R9, desc[UR8][R18.64] ;  /* 0x0000000812097981 */ /* 0x000ee2000c1e1900 */
[----:B------:R-:W-:Y:S01]  /*3640*/  LOP3.LUT R21, R21, R4, RZ, 0x3c, !PT ;  /* 0x0000000415157212 */ /* 0x000fe200078e3cff */
[----:B------:R-:W-:-:S04]  /*3650*/  IMAD.SHL.U32 R4, R3, 0x10, RZ ;  /* 0x0000001003047824 */ /* 0x000fc800078e00ff */
[----:B------:R-:W-:-:S05]  /*3660*/  IMAD.SHL.U32 R22, R21, 0x2, RZ ;  /* 0x0000000215167824 */ /* 0x000fca00078e00ff */
[----:B------:R-:W-:Y:S01]  /*3670*/  LOP3.LUT R4, R21, R22, R4, 0x96, !PT ;  /* 0x0000001615047212 */ /* 0x000fe200078e9604 */
[----:B------:R-:W-:-:S03]  /*3680*/  VIADD R12, R12, 0xb0f8a ;  /* 0x000b0f8a0c0c7836 */ /* 0x000fc60000000000 */
[----:B------:R-:W-:Y:S01]  /*3690*/  LOP3.LUT R3, R4, R3, RZ, 0x3c, !PT ;  /* 0x0000000304037212 */ /* 0x000fe200078e3cff */
[----:B------:R-:W-:-:S04]  /*36a0*/  VIADD R4, R7, -UR5 ;  /* 0x8000000507047c36 */ /* 0x000fc80008000000 */
[----:B------:R-:W-:Y:S01]  /*36b0*/  IMAD.IADD R20, R3, 0x1, R12 ;  /* 0x0000000103147824 */ /* 0x000fe200078e020c */
[----:B------:R-:W-:-:S04]  /*36c0*/  I2FP.F32.U32 R23, UR5 ;  /* 0x0000000500177c45 */ /* 0x000fc80008201000 */
[----:B------:R-:W-:Y:S02]  /*36d0*/  I2FP.F32.U32 R21, R20 ;  /* 0x0000001400157245 */ /* 0x000fe40000201000 */
[----:B------:R-:W-:-:S03]  /*36e0*/  I2FP.F32.S32 R4, R4 ;  /* 0x0000000400047245 */ /* 0x000fc60000201400 */
[----:B------:R-:W-:-:S04]  /*36f0*/  FFMA R21, R21, R2, 1.1641532182693481445e-10 ;  /* 0x2f00000015157423 */ /* 0x000fc80000000002 */
[----:B------:R-:W-:-:S06]  /*3700*/  FFMA R21, R4, R21, R23 ;  /* 0x0000001504157223 */ /* 0x000fcc0000000017 */
[----:B------:R-:W0:Y:S01]  /*3710*/  F2I.TRUNC.NTZ R21, R21 ;  /* 0x0000001500157305 */ /* 0x000e22000020f100 */
[----:B------:R-:W-:Y:S02]  /*3720*/  USHF.R.S32.HI UR5, URZ, 0x1f, UR4 ;  /* 0x0000001fff057899 */ /* 0x000fe40008011404 */
[----:B------:R-:W-:-:S04]  /*3730*/  IADD3 R20, P0, PT, R8, UR4, RZ ;  /* 0x0000000408147c10 */ /* 0x000fc8000ff1e0ff */
[----:B------:R-:W-:Y:S02]  /*3740*/  LEA.HI.X.SX32 R23, R8, UR5, 0x1, P0 ;  /* 0x0000000508177c11 */ /* 0x000fe400080f0eff */
[----:B-1----:R-:W-:Y:S01]  /*3750*/  LEA R22, P0, R20, UR6, 0x2 ;  /* 0x0000000614167c11 */ /* 0x002fe2000f8010ff */
[----:B0-----:R-:W-:-:S03]  /*3760*/  IMAD.IADD R25, R8, 0x1, R21 ;  /* 0x0000000108197824 */ /* 0x001fc600078e0215 */
[----:B------:R-:W-:Y:S02]  /*3770*/  LEA.HI.X R23, R20, UR7, R23, 0x2, P0 ;  /* 0x0000000714177c11 */ /* 0x000fe400080f1417 */
[----:B------:R-:W0:Y:S01]  /*3780*/  LDC.64 R20, c[0x0][0x390] ;  /* 0x0000e400ff147b82 */ /* 0x000e220000000a00 */
[----:B------:R-:W-:Y:S01]  /*3790*/  IMAD.WIDE R24, R25, 0x4, R14 ;  /* 0x0000000419187825 */ /* 0x000fe200078e020e */
[----:B---3--:R1:W-:Y:S04]  /*37a0*/  STG.E desc[UR8][R10.64], R9 ;  /* 0x000000090a007986 */ /* 0x0083e8000c101908 */
[----:B--2---:R2:W-:Y:S04]  /*37b0*/  STG.E desc[UR8][R18.64], R13 ;  /* 0x0000000d12007986 */ /* 0x0045e8000c101908 */
[----:B------:R-:W3:Y:S04]  /*37c0*/  LDG.E R2, desc[UR8][R10.64+-0x4] ;  /* 0xfffffc080a027981 */ /* 0x000ee8000c1e1900 */
[----:B------:R-:W3:Y:S04]  /*37d0*/  LDG.E R4, desc[UR8][R10.64] ;  /* 0x000000080a047981 */ /* 0x000ee8000c1e1900 */
[----:B------:R-:W4:Y:S04]  /*37e0*/  LDG.E R29, desc[UR8][R24.64] ;  /* 0x00000008181d7981 */ /* 0x000f28000c1e1900 */
[----:B------:R-:W5:Y:S01]  /*37f0*/  LDG.E R27, desc[UR8][R22.64+0x4] ;  /* 0x00000408161b7981 */ /* 0x000f62000c1e1900 */
[----:B---3--:R-:W-:-:S04]  /*3800*/  IMAD R15, R2, R7, R4 ;  /* 0x00000007020f7224 */ /* 0x008fc800078e0204 */
[----:B0-----:R-:W-:-:S06]  /*3810*/  IMAD.WIDE R14, R15, 0x8, R20 ;  /* 0x000000080f0e7825 */ /* 0x001fcc00078e0214 */
[----:B------:R-:W3:Y:S04]  /*3820*/  LDG.E.64 R14, desc[UR8][R14.64] ;  /* 0x000000080e0e7981 */ /* 0x000ee8000c1e1b00 */
[----:B----4-:R0:W-:Y:S04]  /*3830*/  STG.E desc[UR8][R22.64+0x4], R29 ;  /* 0x0000041d16007986 */ /* 0x0101e8000c101908 */
[----:B-----5:R0:W-:Y:S04]  /*3840*/  STG.E desc[UR8][R24.64], R27 ;  /* 0x0000001b18007986 */ /* 0x0201e8000c101908 */
[----:B-1----:R-:W2:Y:S04]  /*3850*/  LDG.E R10, desc[UR8][R10.64] ;  /* 0x000000080a0a7981 */ /* 0x002ea8000c1e1900 */
[----:B------:R-:W2:Y:S02]  /*3860*/  LDG.E R2, desc[UR8][R22.64+0x4] ;  /* 0x0000040816027981 */ /* 0x000ea4000c1e1900 */
[----:B--2---:R-:W-:-:S04]  /*3870*/  IMAD R19, R10, R7, R2 ;  /* 0x000000070a137224 */ /* 0x004fc800078e0202 */
[----:B------:R-:W-:-:S06]  /*3880*/  IMAD.WIDE R18, R19, 0x8, R20 ;  /* 0x0000000813127825 */ /* 0x000fcc00078e0214 */
[----:B------:R-:W2:Y:S01]  /*3890*/  LDG.E.64 R18, desc[UR8][R18.64] ;  /* 0x0000000812127981 */ /* 0x000ea2000c1e1b00 */
[----:B---3--:R-:W-:Y:S01]  /*38a0*/  DADD R16, R16, R14 ;  /* 0x0000000010107229 */ /* 0x008fe2000000000e */
[----:B------:R-:W-:Y:S01]  /*38b0*/  IMAD.MOV.U32 R20, RZ, RZ, R5 ;  /* 0x000000ffff147224 */ /* 0x000fe200078e0005 */
[----:B------:R-:W-:-:S06]  /*38c0*/  UIADD3 UR4, UPT, UPT, UR4, 0x2, URZ ;  /* 0x0000000204047890 */ /* 0x000fcc000fffe0ff */
[----:B0-2---:R-:W-:-:S11]  /*38d0*/  DADD R16, R16, R18 ;  /* 0x0000000010107229 */ /* 0x005fd60000000012 */
.L_x_825:
[----:B------:R-:W-:Y:S05]  /*38e0*/  @P1 BRA `(.L_x_822) ;  /* 0x00000000007c1947 */ /* 0x000fea0003800000 */
[----:B------:R-:W-:Y:S01]  /*38f0*/  SHF.R.U32.HI R5, RZ, 0x2, R20 ;  /* 0x00000002ff057819 */ /* 0x000fe20000011614 */
[----:B------:R-:W-:Y:S01]  /*3900*/  IMAD.SHL.U32 R2, R3, 0x10, RZ ;  /* 0x0000001003027824 */ /* 0x000fe200078e00ff */
[----:B------:R-:W-:Y:S01]  /*3910*/  I2FP.F32.U32 R9, UR4 ;  /* 0x0000000400097c45 */ /* 0x000fe20008201000 */
[----:B------:R-:W-:Y:S01]  /*3920*/  IMAD.MOV.U32 R10, RZ, RZ, 0x2f800000 ;  /* 0x2f800000ff0a7424 */ /* 0x000fe200078e00ff */
[----:B------:R-:W-:Y:S01]  /*3930*/  LOP3.LUT R5, R5, R20, RZ, 0x3c, !PT ;  /* 0x0000001405057212 */ /* 0x000fe200078e3cff */
[----:B------:R-:W-:-:S04]  /*3940*/  VIADD R11, R8, UR4 ;  /* 0x00000004080b7c36 */ /* 0x000fc80008000000 */
[----:B------:R-:W-:-:S05]  /*3950*/  IMAD.SHL.U32 R4, R5, 0x2, RZ ;  /* 0x0000000205047824 */ /* 0x000fca00078e00ff */
[----:B------:R-:W-:-:S04]  /*3960*/  LOP3.LUT R2, R5, R4, R2, 0x96, !PT ;  /* 0x0000000405027212 */ /* 0x000fc800078e9602 */
[----:B------:R-:W-:Y:S01]  /*3970*/  LOP3.LUT R3, R2, R3, RZ, 0x3c, !PT ;  /* 0x0000000302037212 */ /* 0x000fe200078e3cff */
[----:B------:R-:W-:-:S03]  /*3980*/  VIADD R2, R7, -UR4 ;  /* 0x8000000407027c36 */ /* 0x000fc60008000000 */
[----:B------:R-:W-:Y:S02]  /*3990*/  IADD3 R3, PT, PT, R12, 0x587c5, R3 ;  /* 0x000587c50c037810 */ /* 0x000fe40007ffe003 */
[----:B------:R-:W-:Y:S02]  /*39a0*/  I2FP.F32.S32 R4, R2 ;  /* 0x0000000200047245 */ /* 0x000fe40000201400 */
[----:B------:R-:W-:-:S05]  /*39b0*/  I2FP.F32.U32 R3, R3 ;  /* 0x0000000300037245 */ /* 0x000fca0000201000 */
[----:B------:R-:W-:Y:S02]  /*39c0*/  FFMA R5, R3, R10, 1.1641532182693481445e-10 ;  /* 0x2f00000003057423 */ /* 0x000fe4000000000a */
[----:B------:R-:W0:Y:S02]  /*39d0*/  LDC.64 R2, c[0x0][0x380] ;  /* 0x0000e000ff027b82 */ /* 0x000e240000000a00 */
[----:B------:R-:W-:-:S06]  /*39e0*/  FFMA R9, R4, R5, R9 ;  /* 0x0000000504097223 */ /* 0x000fcc0000000009 */
[----:B------:R-:W1:Y:S02]  /*39f0*/  F2I.TRUNC.NTZ R9, R9 ;  /* 0x0000000900097305 */ /* 0x000e64000020f100 */
[----:B-1----:R-:W-:Y:S02]  /*3a00*/  IMAD.IADD R5, R8, 0x1, R9 ;  /* 0x0000000108057824 */ /* 0x002fe400078e0209 */
[----:B------:R-:W1:Y:S02]  /*3a10*/  LDC.64 R8, c[0x0][0x390] ;  /* 0x0000e400ff087b82 */ /* 0x000e640000000a00 */
[----:B0-----:R-:W-:-:S04]  /*3a20*/  IMAD.WIDE R4, R5, 0x4, R2 ;  /* 0x0000000405047825 */ /* 0x001fc800078e0202 */
[----:B------:R-:W-:Y:S01]  /*3a30*/  IMAD.WIDE R2, R11, 0x4, R2 ;  /* 0x000000040b027825 */ /* 0x000fe200078e0202 */
[----:B------:R-:W2:Y:S04]  /*3a40*/  LDG.E R13, desc[UR8][R4.64] ;  /* 0x00000008040d7981 */ /* 0x000ea8000c1e1900 */
[----:B------:R-:W3:Y:S04]  /*3a50*/  LDG.E R11, desc[UR8][R2.64] ;  /* 0x00000008020b7981 */ /* 0x000ee8000c1e1900 */
[----:B--2---:R2:W-:Y:S04]  /*3a60*/  STG.E desc[UR8][R2.64], R13 ;  /* 0x0000000d02007986 */ /* 0x0045e8000c101908 */
[----:B---3--:R2:W-:Y:S04]  /*3a70*/  STG.E desc[UR8][R4.64], R11 ;  /* 0x0000000b04007986 */ /* 0x0085e8000c101908 */
[----:B------:R-:W3:Y:S04]  /*3a80*/  LDG.E R10, desc[UR8][R2.64+-0x4] ;  /* 0xfffffc08020a7981 */ /* 0x000ee8000c1e1900 */
[----:B------:R-:W3:Y:S02]  /*3a90*/  LDG.E R12, desc[UR8][R2.64] ;  /* 0x00000008020c7981 */ /* 0x000ee4000c1e1900 */
[----:B---3--:R-:W-:-:S04]  /*3aa0*/  IMAD R15, R10, R7, R12 ;  /* 0x000000070a0f7224 */ /* 0x008fc800078e020c */
[----:B-1----:R-:W-:-:S06]  /*3ab0*/  IMAD.WIDE R8, R15, 0x8, R8 ;  /* 0x000000080f087825 */ /* 0x002fcc00078e0208 */
[----:B------:R-:W3:Y:S02]  /*3ac0*/  LDG.E.64 R8, desc[UR8][R8.64] ;  /* 0x0000000808087981 */ /* 0x000ee4000c1e1b00 */
[----:B--23--:R-:W-:-:S11]  /*3ad0*/  DADD R16, R16, R8 ;  /* 0x0000000010107229 */ /* 0x00cfd60000000008 */
.L_x_822:
[----:B0-----:R-:W0:Y:S01]  /*3ae0*/  LDC.64 R2, c[0x0][0x380] ;  /* 0x0000e000ff027b82 */ /* 0x001e220000000a00 */
[----:B------:R-:W-:-:S07]  /*3af0*/  IMAD R5, R0, R7, RZ ;  /* 0x0000000700057224 */ /* 0x000fce00078e02ff */
[----:B------:R-:W1:Y:S01]  /*3b00*/  LDC.64 R8, c[0x0][0x390] ;  /* 0x0000e400ff087b82 */ /* 0x000e620000000a00 */
[----:B0-----:R-:W-:-:S04]  /*3b10*/  IMAD.WIDE R2, R5, 0x4, R2 ;  /* 0x0000000405027825 */ /* 0x001fc800078e0202 */
[----:B------:R-:W-:Y:S02]  /*3b20*/  IMAD.WIDE R4, R6, 0x4, R2 ;  /* 0x0000000406047825 */ /* 0x000fe400078e0202 */
[----:B------:R-:W2:Y:S04]  /*3b30*/  LDG.E R2, desc[UR8][R2.64] ;  /* 0x0000000802027981 */ /* 0x000ea8000c1e1900 */
[----:B------:R-:W2:Y:S02]  /*3b40*/  LDG.E R4, desc[UR8][R4.64] ;  /* 0x0000000804047981 */ /* 0x000ea4000c1e1900 */
[----:B--2---:R-:W-:-:S04]  /*3b50*/  IMAD R7, R2, R7, R4 ;  /* 0x0000000702077224 */ /* 0x004fc800078e0204 */
[----:B-1----:R-:W-:Y:S02]  /*3b60*/  IMAD.WIDE R6, R7, 0x8, R8 ;  /* 0x0000000807067825 */ /* 0x002fe400078e0208 */
[----:B------:R-:W0:Y:S04]  /*3b70*/  LDC.64 R8, c[0x0][0x388] ;  /* 0x0000e200ff087b82 */ /* 0x000e280000000a00 */
[----:B------:R-:W2:Y:S01]  /*3b80*/  LDG.E.64 R6, desc[UR8][R6.64] ;  /* 0x0000000806067981 */ /* 0x000ea2000c1e1b00 */
[----:B0-----:R-:W-:Y:S01]  /*3b90*/  IMAD.WIDE R8, R0, 0x8, R8 ;  /* 0x0000000800087825 */ /* 0x001fe200078e0208 */
[----:B--2---:R-:W-:-:S07]  /*3ba0*/  DADD R16, R6, R16 ;  /* 0x0000000006107229 */ /* 0x004fce0000000010 */
[----:B------:R-:W-:Y:S01]  /*3bb0*/  STG.E.64 desc[UR8][R8.64], R16 ;  /* 0x0000001008007986 */ /* 0x000fe2000c101b08 */
[----:B------:R-:W-:Y:S05]  /*3bc0*/  EXIT ;  /* 0x000000000000794d */ /* 0x000fea0003800000 */
.L_x_826:
        /* <DEDUP_REMOVED lines=11> */
.L_x_854:


//--------------------- .text._Z9calc_distPdS_S_i --------------------------
	.section	.text._Z9calc_distPdS_S_i,"ax",@progbits
	.align	128
        .global         _Z9calc_distPdS_S_i
        .type           _Z9calc_distPdS_S_i,@function
        .size           _Z9calc_distPdS_S_i,(.L_x_842 - _Z9calc_distPdS_S_i)
        .other          _Z9calc_distPdS_S_i,@"STO_CUDA_ENTRY STV_DEFAULT"
_Z9calc_distPdS_S_i:
.text._Z9calc_distPdS_S_i:
[----:B------:R-:W-:Y:S01]  /*0000*/  LDC R1, c[0x0][0x37c] ;  /* 0x0000df00ff017b82 */ /* 0x000fe20000000800 */
[----:B------:R-:W0:Y:S07]  /*0010*/  S2R R3, SR_TID.Y ;  /* 0x0000000000037919 */ /* 0x000e2e0000002200 */
[----:B------:R-:W0:Y:S01]  /*0020*/  S2UR UR6, SR_CTAID.Y ;  /* 0x00000000000679c3 */ /* 0x000e220000002600 */
[----:B------:R-:W1:Y:S01]  /*0030*/  LDCU.64 UR4, c[0x0][0x358] ;  /* 0x00006b00ff0477ac */ /* 0x000e620008000a00 */
[----:B------:R-:W2:Y:S06]  /*0040*/  S2R R5, SR_TID.X ;  /* 0x0000000000057919 */ /* 0x000eac0000002100 */
[----:B------:R-:W0:Y:S08]  /*0050*/  LDC R2, c[0x0][0x364] ;  /* 0x0000d900ff027b82 */ /* 0x000e300000000800 */
[----:B------:R-:W2:Y:S08]  /*0060*/  S2UR UR7, SR_CTAID.X ;  /* 0x00000000000779c3 */ /* 0x000eb00000002500 */
[----:B------:R-:W2:Y:S08]  /*0070*/  LDC R0, c[0x0][0x360] ;  /* 0x0000d800ff007b82 */ /* 0x000eb00000000800 */
[----:B------:R-:W3:Y:S01]  /*0080*/  LDC.64 R6, c[0x0][0x380] ;  /* 0x0000e000ff067b82 */ /* 0x000ee20000000a00 */
[----:B0-----:R-:W-:-:S02]  /*0090*/  IMAD R2, R2, UR6, R3 ;  /* 0x0000000602027c24 */ /* 0x001fc4000f8e0203 */
[----:B--2---:R-:W-:Y:S02]  /*00a0*/  IMAD R3, R0, UR7, R5 ;  /* 0x0000000700037c24 */ /* 0x004fe4000f8e0205 */
[----:B---3--:R-:W-:-:S04]  /*00b0*/  IMAD.WIDE.U32 R4, R2, 0x8, R6 ;  /* 0x0000000802047825 */ /* 0x008fc800078e0006 */
[----:B------:R-:W-:Y:S02]  /*00c0*/  IMAD.WIDE R6, R3, 0x8, R6 ;  /* 0x0000000803067825 */ /* 0x000fe400078e0206 */
[----:B-1----:R-:W2:Y:S04]  /*00d0*/  LDG.E.64 R4, desc[UR4][R4.64] ;  /* 0x0000000404047981 */ /* 0x002ea8000c1e1b00 */
[----:B------:R-:W2:Y:S01]  /*00e0*/  LDG.E.64 R6, desc[UR4][R6.64] ;  /* 0x0000000406067981 */ /* 0x000ea2000c1e1b00 */
[----:B------:R-:W-:Y:S01]  /*00f0*/  BSSY.RECONVERGENT B0, `(.L_x_827) ;  /* 0x0000005000007945 */ /* 0x000fe20003800200 */
[----:B------:R-:W-:Y:S01]  /*0100*/  MOV R0, 0x140 ;  /* 0x0000014000007802 */ /* 0x000fe20000000f00 */
[----:B--2---:R-:W-:-:S08]  /*0110*/  DADD R24, R4, -R6 ;  /* 0x0000000004187229 */ /* 0x004fd00000000806 */
[----:B------:R-:W-:-:S11]  /*0120*/  DADD R26, -RZ, |R24| ;  /* 0x00000000ff1a7229 */ /* 0x000fd60000000518 */
[----:B------:R-:W-:Y:S05]  /*0130*/  CALL.REL.NOINC `($_Z9calc_distPdS_S_i$__internal_accurate_pow) ;  /* 0x0000000400e07944 */ /* 0x000fea0003c00000 */
[----:B------:R-:W-:Y:S05]  /*0140*/  BSYNC.RECONVERGENT B0 ;  /* 0x0000000000007941 */ /* 0x000fea0003800200 */
.L_x_827:
[----:B------:R-:W0:Y:S02]  /*0150*/  LDC.64 R10, c[0x0][0x388] ;  /* 0x0000e200ff0a7b82 */ /* 0x000e240000000a00 */
[----:B0-----:R-:W-:-:S04]  /*0160*/  IMAD.WIDE.U32 R8, R2, 0x8, R10 ;  /* 0x0000000802087825 */ /* 0x001fc800078e000a */
[----:B------:R-:W-:Y:S02]  /*0170*/  IMAD.WIDE R10, R3, 0x8, R10 ;  /* 0x00000008030a7825 */ /* 0x000fe400078e020a */
[----:B------:R-:W2:Y:S04]  /*0180*/  LDG.E.64 R8, desc[UR4][R8.64] ;  /* 0x0000000408087981 */ /* 0x000ea8000c1e1b00 */
[----:B------:R-:W2:Y:S01]  /*0190*/  LDG.E.64 R10, desc[UR4][R10.64] ;  /* 0x000000040a0a7981 */ /* 0x000ea2000c1e1b00 */
[C---:B------:R-:W-:Y:S01]  /*01a0*/  DADD R4, R24.reuse, 2 ;  /* 0x4000000018047429 */ /* 0x040fe20000000000 */
[----:B------:R-:W-:Y:S01]  /*01b0*/  BSSY.RECONVERGENT B0, `(.L_x_828) ;  /* 0x000000f000007945 */ /* 0x000fe20003800200 */
[C---:B------:R-:W-:Y:S02]  /*01c0*/  DSETP.NEU.AND P1, PT, R24.reuse, RZ, PT ;  /* 0x000000ff1800722a */ /* 0x040fe40003f2d000 */
[----:B------:R-:W-:-:S06]  /*01d0*/  DSETP.NEU.AND P0, PT, R24, 1, PT ;  /* 0x3ff000001800742a */ /* 0x000fcc0003f0d000 */
[----:B------:R-:W-:-:S04]  /*01e0*/  LOP3.LUT R0, R5, 0x7ff00000, RZ, 0xc0, !PT ;  /* 0x7ff0000005007812 */ /* 0x000fc800078ec0ff */
[----:B------:R-:W-:Y:S02]  /*01f0*/  ISETP.NE.AND P2, PT, R0, 0x7ff00000, PT ;  /* 0x7ff000000000780c */ /* 0x000fe40003f45270 */
[----:B------:R-:W-:Y:S01]  /*0200*/  @!P1 CS2R R6, SRZ ;  /* 0x0000000000069805 */ /* 0x000fe2000001ff00 */
[----:B--2---:R-:W-:-:S08]  /*0210*/  DADD R4, R8, -R10 ;  /* 0x0000000008047229 */ /* 0x004fd0000000080a */
[----:B------:R-:W-:Y:S02]  /*0220*/  DADD R26, -RZ, |R4| ;  /* 0x00000000ff1a7229 */ /* 0x000fe40000000504 */
[----:B------:R-:W-:Y:S09]  /*0230*/  @P2 BRA `(.L_x_829) ;  /* 0x0000000000182947 */ /* 0x000ff20003800000 */
[----:B------:R-:W-:-:S14]  /*0240*/  DSETP.NAN.AND P1, PT, R24, R24, PT ;  /* 0x000000181800722a */ /* 0x000fdc0003f28000 */
[----:B------:R-:W-:Y:S01]  /*0250*/  @P1 DADD R6, R24, 2 ;  /* 0x4000000018061429 */ /* 0x000fe20000000000 */
[----:B------:R-:W-:Y:S10]  /*0260*/  @P1 BRA `(.L_x_829) ;  /* 0x00000000000c1947 */ /* 0x000ff40003800000 */
[----:B------:R-:W-:-:S14]  /*0270*/  DSETP.NEU.AND P1, PT, |R24|, +INF , PT ;  /* 0x7ff000001800742a */ /* 0x000fdc0003f2d200 */
[----:B------:R-:W-:Y:S02]  /*0280*/  @!P1 IMAD.MOV.U32 R6, RZ, RZ, 0x0 ;  /* 0x00000000ff069424 */ /* 0x000fe400078e00ff */
[----:B------:R-:W-:-:S07]  /*0290*/  @!P1 IMAD.MOV.U32 R7, RZ, RZ, 0x7ff00000 ;  /* 0x7ff00000ff079424 */ /* 0x000fce00078e00ff */
.L_x_829:
[----:B------:R-:W-:Y:S05]  /*02a0*/  BSYNC.RECONVERGENT B0 ;  /* 0x0000000000007941 */ /* 0x000fea0003800200 */
.L_x_828:
[----:B------:R-:W-:Y:S01]  /*02b0*/  BSSY.RECONVERGENT B0, `(.L_x_830) ;  /* 0x0000005000007945 */ /* 0x000fe20003800200 */
[----:B------:R-:W-:Y:S02]  /*02c0*/  FSEL R24, R6, RZ, P0 ;  /* 0x000000ff06187208 */ /* 0x000fe40000000000 */
[----:B------:R-:W-:Y:S02]  /*02d0*/  FSEL R25, R7, 1.875, P0 ;  /* 0x3ff0000007197808 */ /* 0x000fe40000000000 */
[----:B------:R-:W-:-:S07]  /*02e0*/  MOV R0, 0x300 ;  /* 0x0000030000007802 */ /* 0x000fce0000000f00 */
[----:B------:R-:W-:Y:S05]  /*02f0*/  CALL.REL.NOINC `($_Z9calc_distPdS_S_i$__internal_accurate_pow) ;  /* 0x0000000400707944 */ /* 0x000fea0003c00000 */
[----:B------:R-:W-:Y:S05]  /*0300*/  BSYNC.RECONVERGENT B0 ;  /* 0x0000000000007941 */ /* 0x000fea0003800200 */
.L_x_830:
[C---:B------:R-:W-:Y:S01]  /*0310*/  DADD R8, R4.reuse, 2 ;  /* 0x4000000004087429 */ /* 0x040fe20000000000 */
[----:B------:R-:W-:Y:S01]  /*0320*/  BSSY.RECONVERGENT B0, `(.L_x_831) ;  /* 0x000000d000007945 */ /* 0x000fe20003800200 */
[C---:B------:R-:W-:Y:S02]  /*0330*/  DSETP.NEU.AND P1, PT, R4.reuse, RZ, PT ;  /* 0x000000ff0400722a */ /* 0x040fe40003f2d000 */
[----:B------:R-:W-:-:S06]  /*0340*/  DSETP.NEU.AND P0, PT, R4, 1, PT ;  /* 0x3ff000000400742a */ /* 0x000fcc0003f0d000 */
[----:B------:R-:W-:-:S04]  /*0350*/  LOP3.LUT R8, R9, 0x7ff00000, RZ, 0xc0, !PT ;  /* 0x7ff0000009087812 */ /* 0x000fc800078ec0ff */
[----:B------:R-:W-:Y:S02]  /*0360*/  ISETP.NE.AND P2, PT, R8, 0x7ff00000, PT ;  /* 0x7ff000000800780c */ /* 0x000fe40003f45270 */
[----:B------:R-:W-:-:S11]  /*0370*/  @!P1 CS2R R6, SRZ ;  /* 0x0000000000069805 */ /* 0x000fd6000001ff00 */
[----:B------:R-:W-:Y:S05]  /*0380*/  @P2 BRA `(.L_x_832) ;  /* 0x0000000000182947 */ /* 0x000fea0003800000 */
[----:B------:R-:W-:-:S14]  /*0390*/  DSETP.NAN.AND P1, PT, R4, R4, PT ;  /* 0x000000040400722a */ /* 0x000fdc0003f28000 */
[----:B------:R-:W-:Y:S01]  /*03a0*/  @P1 DADD R6, R4, 2 ;  /* 0x4000000004061429 */ /* 0x000fe20000000000 */
[----:B------:R-:W-:Y:S10]  /*03b0*/  @P1 BRA `(.L_x_832) ;  /* 0x00000000000c1947 */ /* 0x000ff40003800000 */
[----:B------:R-:W-:-:S14]  /*03c0*/  DSETP.NEU.AND P1, PT, |R4|, +INF , PT ;  /* 0x7ff000000400742a */ /* 0x000fdc0003f2d200 */
[----:B------:R-:W-:Y:S01]  /*03d0*/  @!P1 IMAD.MOV.U32 R6, RZ, RZ, 0x0 ;  /* 0x00000000ff069424 */ /* 0x000fe200078e00ff */
[----:B------:R-:W-:-:S07]  /*03e0*/  @!P1 MOV R7, 0x7ff00000 ;  /* 0x7ff0000000079802 */ /* 0x000fce0000000f00 */
.L_x_832:
[----:B------:R-:W-:Y:S05]  /*03f0*/  BSYNC.RECONVERGENT B0 ;  /* 0x0000000000007941 */ /* 0x000fea0003800200 */
.L_x_831:
[----:B------:R-:W-:Y:S01]  /*0400*/  FSEL R4, R6, RZ, P0 ;  /* 0x000000ff06047208 */ /* 0x000fe20000000000 */
[----:B------:R-:W-:Y:S01]  /*0410*/  IMAD.MOV.U32 R8, RZ, RZ, 0x0 ;  /* 0x00000000ff087424 */ /* 0x000fe200078e00ff */
[----:B------:R-:W-:Y:S01]  /*0420*/  FSEL R5, R7, 1.875, P0 ;  /* 0x3ff0000007057808 */ /* 0x000fe20000000000 */
[----:B------:R-:W-:Y:S01]  /*0430*/  IMAD.MOV.U32 R9, RZ, RZ, 0x3fd80000 ;  /* 0x3fd80000ff097424 */ /* 0x000fe200078e00ff */
[----:B------:R-:W-:Y:S04]  /*0440*/  BSSY.RECONVERGENT B0, `(.L_x_833) ;  /* 0x0000012000007945 */ /* 0x000fe80003800200 */
[----:B------:R-:W-:-:S06]  /*0450*/  DADD R24, R24, R4 ;  /* 0x0000000018187229 */ /* 0x000fcc0000000004 */
[----:B------:R-:W0:Y:S04]  /*0460*/  MUFU.RSQ64H R5, R25 ;  /* 0x0000001900057308 */ /* 0x000e280000001c00 */
[----:B------:R-:W-:-:S05]  /*0470*/  VIADD R4, R25, 0xfcb00000 ;  /* 0xfcb0000019047836 */ /* 0x000fca0000000000 */
[----:B------:R-:W-:Y:S01]  /*0480*/  ISETP.GE.U32.AND P0, PT, R4, 0x7ca00000, PT ;  /* 0x7ca000000400780c */ /* 0x000fe20003f06070 */
[----:B0-----:R-:W-:-:S08]  /*0490*/  DMUL R6, R4, R4 ;  /* 0x0000000404067228 */ /* 0x001fd00000000000 */
[----:B------:R-:W-:-:S08]  /*04a0*/  DFMA R6, R24, -R6, 1 ;  /* 0x3ff000001806742b */ /* 0x000fd00000000806 */
[----:B------:R-:W-:Y:S02]  /*04b0*/  DFMA R8, R6, R8, 0.5 ;  /* 0x3fe000000608742b */ /* 0x000fe40000000008 */
[----:B------:R-:W-:-:S08]  /*04c0*/  DMUL R6, R4, R6 ;  /* 0x0000000604067228 */ /* 0x000fd00000000000 */
[----:B------:R-:W-:-:S08]  /*04d0*/  DFMA R10, R8, R6, R4 ;  /* 0x00000006080a722b */ /* 0x000fd00000000004 */
[----:B------:R-:W-:Y:S02]  /*04e0*/  DMUL R12, R24, R10 ;  /* 0x0000000a180c7228 */ /* 0x000fe40000000000 */
[----:B------:R-:W-:Y:S01]  /*04f0*/  IADD3 R9, PT, PT, R11, -0x100000, RZ ;  /* 0xfff000000b097810 */ /* 0x000fe20007ffe0ff */
[----:B------:R-:W-:-:S05]  /*0500*/  IMAD.MOV.U32 R8, RZ, RZ, R10 ;  /* 0x000000ffff087224 */ /* 0x000fca00078e000a */
[----:B------:R-:W-:-:S08]  /*0510*/  DFMA R14, R12, -R12, R24 ;  /* 0x8000000c0c0e722b */ /* 0x000fd00000000018 */
[----:B------:R-:W-:Y:S01]  /*0520*/  DFMA R6, R14, R8, R12 ;  /* 0x000000080e06722b */ /* 0x000fe2000000000c */
[----:B------:R-:W-:Y:S10]  /*0530*/  @!P0 BRA `(.L_x_834) ;  /* 0x0000000000088947 */ /* 0x000ff40003800000 */
[----:B------:R-:W-:-:S07]  /*0540*/  MOV R0, 0x560 ;  /* 0x0000056000007802 */ /* 0x000fce0000000f00 */
[----:B------:R-:W-:Y:S05]  /*0550*/  CALL.REL.NOINC `($__internal_0_$__cuda_sm20_dsqrt_rn_f64_mediumpath_v1) ;  /* 0x00000000001c7944 */ /* 0x000fea0003c00000 */
.L_x_834:
[----:B------:R-:W-:Y:S05]  /*0560*/  BSYNC.RECONVERGENT B0 ;  /* 0x0000000000007941 */ /* 0x000fea0003800200 */
.L_x_833:
[----:B------:R-:W0:Y:S01]  /*0570*/  LDC.64 R4, c[0x0][0x390] ;  /* 0x0000e400ff047b82 */ /* 0x000e220000000a00 */
[----:B------:R-:W1:Y:S02]  /*0580*/  LDCU UR6, c[0x0][0x398] ;  /* 0x00007300ff0677ac */ /* 0x000e640008000800 */
[----:B-1----:R-:W-:-:S04]  /*0590*/  IMAD R3, R2, UR6, R3 ;  /* 0x0000000602037c24 */ /* 0x002fc8000f8e0203 */
[----:B0-----:R-:W-:-:S05]  /*05a0*/  IMAD.WIDE R2, R3, 0x8, R4 ;  /* 0x0000000803027825 */ /* 0x001fca00078e0204 */
[----:B------:R-:W-:Y:S01]  /*05b0*/  STG.E.64 desc[UR4][R2.64], R6 ;  /* 0x0000000602007986 */ /* 0x000fe2000c101b04 */
[----:B------:R-:W-:Y:S05]  /*05c0*/  EXIT ;  /* 0x000000000000794d */ /* 0x000fea0003800000 */
        .weak           $__internal_0_$__cuda_sm20_dsqrt_rn_f64_mediumpath_v1
        .type           $__internal_0_$__cuda_sm20_dsqrt_rn_f64_mediumpath_v1,@function
        .size           $__internal_0_$__cuda_sm20_dsqrt_rn_f64_mediumpath_v1,($_Z9calc_distPdS_S_i$__internal_accurate_pow - $__internal_0_$__cuda_sm20_dsqrt_rn_f64_mediumpath_v1)
$__internal_0_$__cuda_sm20_dsqrt_rn_f64_mediumpath_v1:
[----:B------:R-:W-:Y:S01]  /*05d0*/  ISETP.GE.U32.AND P0, PT, R4, -0x3400000, PT ;  /* 0xfcc000000400780c */ /* 0x000fe20003f06070 */
[----:B------:R-:W-:Y:S01]  /*05e0*/  BSSY.RECONVERGENT B1, `(.L_x_835) ;  /* 0x0000028000017945 */ /* 0x000fe20003800200 */
[----:B------:R-:W-:Y:S01]  /*05f0*/  IMAD.MOV.U32 R8, RZ, RZ, R10 ;  /* 0x000000ffff087224 */ /* 0x000fe200078e000a */
[----:B------:R-:W-:Y:S01]  /*0600*/  MOV R7, R25 ;  /* 0x0000001900077202 */ /* 0x000fe20000000f00 */
[----:B------:R-:W-:Y:S02]  /*0610*/  IMAD.MOV.U32 R6, RZ, RZ, R24 ;  /* 0x000000ffff067224 */ /* 0x000fe400078e0018 */
[----:B------:R-:W-:Y:S02]  /*0620*/  IMAD.MOV.U32 R4, RZ, RZ, R14 ;  /* 0x000000ffff047224 */ /* 0x000fe400078e000e */
[----:B------:R-:W-:-:S05]  /*0630*/  IMAD.MOV.U32 R5, RZ, RZ, R15 ;  /* 0x000000ffff057224 */ /* 0x000fca00078e000f */
[----:B------:R-:W-:Y:S05]  /*0640*/  @!P0 BRA `(.L_x_836) ;  /* 0x0000000000208947 */ /* 0x000fea0003800000 */
[----:B------:R-:W-:-:S10]  /*0650*/  DFMA.RM R4, R4, R8, R12 ;  /* 0x000000080404722b */ /* 0x000fd4000000400c */
[----:B------:R-:W-:-:S05]  /*0660*/  IADD3 R8, P0, PT, R4, 0x1, RZ ;  /* 0x0000000104087810 */ /* 0x000fca0007f1e0ff */
[----:B------:R-:W-:-:S06]  /*0670*/  IMAD.X R9, RZ, RZ, R5, P0 ;  /* 0x000000ffff097224 */ /* 0x000fcc00000e0605 */
[----:B------:R-:W-:-:S08]  /*0680*/  DFMA.RP R6, -R4, R8, R6 ;  /* 0x000000080406722b */ /* 0x000fd00000008106 */
[----:B------:R-:W-:-:S06]  /*0690*/  DSETP.GT.AND P0, PT, R6, RZ, PT ;  /* 0x000000ff0600722a */ /* 0x000fcc0003f04000 */
[----:B------:R-:W-:Y:S02]  /*06a0*/  FSEL R4, R8, R4, P0 ;  /* 0x0000000408047208 */ /* 0x000fe40000000000 */
[----:B------:R-:W-:Y:S01]  /*06b0*/  FSEL R5, R9, R5, P0 ;  /* 0x0000000509057208 */ /* 0x000fe20000000000 */
[----:B------:R-:W-:Y:S06]  /*06c0*/  BRA `(.L_x_837) ;  /* 0x0000000000647947 */ /* 0x000fec0003800000 */
.L_x_836:
[----:B------:R-:W-:-:S14]  /*06d0*/  DSETP.NE.AND P0, PT, R6, RZ, PT ;  /* 0x000000ff0600722a */ /* 0x000fdc0003f05000 */
[----:B------:R-:W-:Y:S05]  /*06e0*/  @!P0 BRA `(.L_x_838) ;  /* 0x0000000000588947 */ /* 0x000fea0003800000 */
[----:B------:R-:W-:-:S13]  /*06f0*/  ISETP.GE.AND P0, PT, R7, RZ, PT ;  /* 0x000000ff0700720c */ /* 0x000fda0003f06270 */
[----:B------:R-:W-:Y:S01]  /*0700*/  @!P0 MOV R4, 0x0 ;  /* 0x0000000000048802 */ /* 0x000fe20000000f00 */
[----:B------:R-:W-:Y:S01]  /*0710*/  @!P0 IMAD.MOV.U32 R5, RZ, RZ, -0x80000 ;  /* 0xfff80000ff058424 */ /* 0x000fe200078e00ff */
[----:B------:R-:W-:Y:S06]  /*0720*/  @!P0 BRA `(.L_x_837) ;  /* 0x00000000004c8947 */ /* 0x000fec0003800000 */
[----:B------:R-:W-:-:S13]  /*0730*/  ISETP.GT.AND P0, PT, R7, 0x7fefffff, PT ;  /* 0x7fefffff0700780c */ /* 0x000fda0003f04270 */
[----:B------:R-:W-:Y:S05]  /*0740*/  @P0 BRA `(.L_x_838) ;  /* 0x0000000000400947 */ /* 0x000fea0003800000 */
[----:B------:R-:W-:Y:S01]  /*0750*/  DMUL R4, R6, 8.11296384146066816958e+31 ;  /* 0x4690000006047828 */ /* 0x000fe20000000000 */
[----:B------:R-:W-:Y:S01]  /*0760*/  IMAD.MOV.U32 R10, RZ, RZ, 0x0 ;  /* 0x00000000ff0a7424 */ /* 0x000fe200078e00ff */
[----:B------:R-:W-:Y:S01]  /*0770*/  MOV R11, 0x3fd80000 ;  /* 0x3fd80000000b7802 */ /* 0x000fe20000000f00 */
[----:B------:R-:W-:-:S03]  /*0780*/  IMAD.MOV.U32 R6, RZ, RZ, RZ ;  /* 0x000000ffff067224 */ /* 0x000fc600078e00ff */
[----:B------:R-:W0:Y:S03]  /*0790*/  MUFU.RSQ64H R7, R5 ;  /* 0x0000000500077308 */ /* 0x000e260000001c00 */
[----:B0-----:R-:W-:-:S08]  /*07a0*/  DMUL R8, R6, R6 ;  /* 0x0000000606087228 */ /* 0x001fd00000000000 */
[----:B------:R-:W-:-:S08]  /*07b0*/  DFMA R8, R4, -R8, 1 ;  /* 0x3ff000000408742b */ /* 0x000fd00000000808 */
[----:B------:R-:W-:Y:S02]  /*07c0*/  DFMA R10, R8, R10, 0.5 ;  /* 0x3fe00000080a742b */ /* 0x000fe4000000000a */
[----:B------:R-:W-:-:S08]  /*07d0*/  DMUL R8, R6, R8 ;  /* 0x0000000806087228 */ /* 0x000fd00000000000 */
[----:B------:R-:W-:-:S08]  /*07e0*/  DFMA R8, R10, R8, R6 ;  /* 0x000000080a08722b */ /* 0x000fd00000000006 */
[----:B------:R-:W-:Y:S02]  /*07f0*/  DMUL R6, R4, R8 ;  /* 0x0000000804067228 */ /* 0x000fe40000000000 */
[----:B------:R-:W-:-:S06]  /*0800*/  VIADD R9, R9, 0xfff00000 ;  /* 0xfff0000009097836 */ /* 0x000fcc0000000000 */
[----:B------:R-:W-:-:S08]  /*0810*/  DFMA R10, R6, -R6, R4 ;  /* 0x80000006060a722b */ /* 0x000fd00000000004 */
[----:B------:R-:W-:-:S10]  /*0820*/  DFMA R4, R8, R10, R6 ;  /* 0x0000000a0804722b */ /* 0x000fd40000000006 */
[----:B------:R-:W-:Y:S01]  /*0830*/  VIADD R5, R5, 0xfcb00000 ;  /* 0xfcb0000005057836 */ /* 0x000fe20000000000 */
[----:B------:R-:W-:Y:S06]  /*0840*/  BRA `(.L_x_837) ;  /* 0x0000000000047947 */ /* 0x000fec0003800000 */
.L_x_838:
[----:B------:R-:W-:-:S11]  /*0850*/  DADD R4, R6, R6 ;  /* 0x0000000006047229 */ /* 0x000fd60000000006 */
.L_x_837:
[----:B------:R-:W-:Y:S05]  /*0860*/  BSYNC.RECONVERGENT B1 ;  /* 0x0000000000017941 */ /* 0x000fea0003800200 */
.L_x_835:
[----:B------:R-:W-:Y:S01]  /*0870*/  IMAD.MOV.U32 R6, RZ, RZ, R4 ;  /* 0x000000ffff067224 */ /* 0x000fe200078e0004 */
[----:B------:R-:W-:Y:S01]  /*0880*/  MOV R7, R5 ;  /* 0x0000000500077202 */ /* 0x000fe20000000f00 */
[----:B------:R-:W-:Y:S02]  /*0890*/  IMAD.MOV.U32 R4, RZ, RZ, R0 ;  /* 0x000000ffff047224 */ /* 0x000fe400078e0000 */
[----:B------:R-:W-:-:S04]  /*08a0*/  IMAD.MOV.U32 R5, RZ, RZ, 0x0 ;  /* 0x00000000ff057424 */ /* 0x000fc800078e00ff */
[----:B------:R-:W-:Y:S05]  /*08b0*/  RET.REL.NODEC R4 `(_Z9calc_distPdS_S_i) ;  /* 0xfffffff404d07950 */ /* 0x000fea0003c3ffff */
        .type           $_Z9calc_distPdS_S_i$__internal_accurate_pow,@function
        .size           $_Z9calc_distPdS_S_i$__internal_accurate_pow,(.L_x_842 - $_Z9calc_distPdS_S_i$__internal_accurate_pow)
$_Z9calc_distPdS_S_i$__internal_accurate_pow:
[----:B------:R-:W-:Y:S01]  /*08c0*/  ISETP.GT.U32.AND P0, PT, R27, 0xfffff, PT ;  /* 0x000fffff1b00780c */ /* 0x000fe20003f04070 */
[----:B------:R-:W-:Y:S01]  /*08d0*/  IMAD.MOV.U32 R8, RZ, RZ, R27 ;  /* 0x000000ffff087224 */ /* 0x000fe200078e001b */
[----:B------:R-:W-:Y:S01]  /*08e0*/  UMOV UR6, 0x7d2cafe2 ;  /* 0x7d2cafe200067882 */ /* 0x000fe20000000000 */
[----:B------:R-:W-:Y:S01]  /*08f0*/  IMAD.MOV.U32 R10, RZ, RZ, R26 ;  /* 0x000000ffff0a7224 */ /* 0x000fe200078e001a */
[----:B------:R-:W-:Y:S01]  /*0900*/  UMOV UR7, 0x3eb0f5ff ;  /* 0x3eb0f5ff00077882 */ /* 0x000fe20000000000 */
[----:B------:R-:W-:Y:S01]  /*0910*/  IMAD.MOV.U32 R12, RZ, RZ, RZ ;  /* 0x000000ffff0c7224 */ /* 0x000fe200078e00ff */
[----:B------:R-:W-:Y:S01]  /*0920*/  UMOV UR8, 0x3b39803f ;  /* 0x3b39803f00087882 */ /* 0x000fe20000000000 */
[----:B------:R-:W-:Y:S01]  /*0930*/  IMAD.MOV.U32 R16, RZ, RZ, 0x41ad3b5a ;  /* 0x41ad3b5aff107424 */ /* 0x000fe200078e00ff */
[----:B------:R-:W-:Y:S01]  /*0940*/  UMOV UR9, 0x3c7abc9e ;  /* 0x3c7abc9e00097882 */ /* 0x000fe20000000000 */
[----:B------:R-:W-:-:S04]  /*0950*/  IMAD.MOV.U32 R17, RZ, RZ, 0x3ed0f5d2 ;  /* 0x3ed0f5d2ff117424 */ /* 0x000fc800078e00ff */
[----:B------:R-:W-:Y:S01]  /*0960*/  @!P0 DMUL R6, R26, 1.80143985094819840000e+16 ;  /* 0x435000001a068828 */ /* 0x000fe20000000000 */
[----:B------:R-:W-:-:S09]  /*0970*/  SHF.R.U32.HI R27, RZ, 0x14, R27 ;  /* 0x00000014ff1b7819 */ /* 0x000fd2000001161b */
[----:B------:R-:W-:Y:S01]  /*0980*/  @!P0 MOV R8, R7 ;  /* 0x0000000700088202 */ /* 0x000fe20000000f00 */
[----:B------:R-:W-:Y:S01]  /*0990*/  @!P0 IMAD.MOV.U32 R10, RZ, RZ, R6 ;  /* 0x000000ffff0a8224 */ /* 0x000fe200078e0006 */
[----:B------:R-:W-:Y:S02]  /*09a0*/  @!P0 LEA.HI R27, R7, 0xffffffca, RZ, 0xc ;  /* 0xffffffca071b8811 */ /* 0x000fe400078f60ff */
[----:B------:R-:W-:-:S03]  /*09b0*/  LOP3.LUT R8, R8, 0x800fffff, RZ, 0xc0, !PT ;  /* 0x800fffff08087812 */ /* 0x000fc600078ec0ff */
[----:B------:R-:W-:Y:S01]  /*09c0*/  VIADD R6, R27, 0xfffffc01 ;  /* 0xfffffc011b067836 */ /* 0x000fe20000000000 */
[----:B------:R-:W-:-:S04]  /*09d0*/  LOP3.LUT R11, R8, 0x3ff00000, RZ, 0xfc, !PT ;  /* 0x3ff00000080b7812 */ /* 0x000fc800078efcff */
[----:B------:R-:W-:-:S13]  /*09e0*/  ISETP.GE.U32.AND P1, PT, R11, 0x3ff6a09f, PT ;  /* 0x3ff6a09f0b00780c */ /* 0x000fda0003f26070 */
[----:B------:R-:W-:Y:S02]  /*09f0*/  @P1 VIADD R9, R11, 0xfff00000 ;  /* 0xfff000000b091836 */ /* 0x000fe40000000000 */
[----:B------:R-:W-:-:S03]  /*0a00*/  @P1 VIADD R6, R27, 0xfffffc02 ;  /* 0xfffffc021b061836 */ /* 0x000fc60000000000 */
[----:B------:R-:W-:-:S06]  /*0a10*/  @P1 MOV R11, R9 ;  /* 0x00000009000b1202 */ /* 0x000fcc0000000f00 */
[C---:B------:R-:W-:Y:S02]  /*0a20*/  DADD R14, R10.reuse, 1 ;  /* 0x3ff000000a0e7429 */ /* 0x040fe40000000000 */
[----:B------:R-:W-:-:S04]  /*0a30*/  DADD R10, R10, -1 ;  /* 0xbff000000a0a7429 */ /* 0x000fc80000000000 */
[----:B------:R-:W0:Y:S02]  /*0a40*/  MUFU.RCP64H R13, R15 ;  /* 0x0000000f000d7308 */ /* 0x000e240000001800 */
[----:B0-----:R-:W-:-:S08]  /*0a50*/  DFMA R8, -R14, R12, 1 ;  /* 0x3ff000000e08742b */ /* 0x001fd0000000010c */
[----:B------:R-:W-:-:S08]  /*0a60*/  DFMA R8, R8, R8, R8 ;  /* 0x000000080808722b */ /* 0x000fd00000000008 */
[----:B------:R-:W-:-:S08]  /*0a70*/  DFMA R12, R12, R8, R12 ;  /* 0x000000080c0c722b */ /* 0x000fd0000000000c */
[----:B------:R-:W-:-:S08]  /*0a80*/  DMUL R8, R10, R12 ;  /* 0x0000000c0a087228 */ /* 0x000fd00000000000 */
[----:B------:R-:W-:-:S08]  /*0a90*/  DFMA R8, R10, R12, R8 ;  /* 0x0000000c0a08722b */ /* 0x000fd00000000008 */
[----:B------:R-:W-:-:S08]  /*0aa0*/  DMUL R20, R8, R8 ;  /* 0x0000000808147228 */ /* 0x000fd00000000000 */
[----:B------:R-:W-:Y:S01]  /*0ab0*/  DFMA R14, R20, UR6, R16 ;  /* 0x00000006140e7c2b */ /* 0x000fe20008000010 */
[----:B------:R-:W-:Y:S01]  /*0ac0*/  UMOV UR6, 0x75488a3f ;  /* 0x75488a3f00067882 */ /* 0x000fe20000000000 */
[----:B------:R-:W-:-:S06]  /*0ad0*/  UMOV UR7, 0x3ef3b20a ;  /* 0x3ef3b20a00077882 */ /* 0x000fcc0000000000 */
[----:B------:R-:W-:Y:S01]  /*0ae0*/  DFMA R14, R20, R14, UR6 ;  /* 0x00000006140e7e2b */ /* 0x000fe2000800000e */
[----:B------:R-:W-:Y:S01]  /*0af0*/  UMOV UR6, 0xe4faecd5 ;  /* 0xe4faecd500067882 */ /* 0x000fe20000000000 */
[----:B------:R-:W-:-:S06]  /*0b00*/  UMOV UR7, 0x3f1745cd ;  /* 0x3f1745cd00077882 */ /* 0x000fcc0000000000 */
[----:B------:R-:W-:Y:S01]  /*0b10*/  DFMA R14, R20, R14, UR6 ;  /* 0x00000006140e7e2b */ /* 0x000fe2000800000e */
[----:B------:R-:W-:Y:S01]  /*0b20*/  UMOV UR6, 0x258a578b ;  /* 0x258a578b00067882 */ /* 0x000fe20000000000 */
[----:B------:R-:W-:-:S06]  /*0b30*/  UMOV UR7, 0x3f3c71c7 ;  /* 0x3f3c71c700077882 */ /* 0x000fcc0000000000 */
[----:B------:R-:W-:Y:S01]  /*0b40*/  DFMA R16, R20, R14, UR6 ;  /* 0x0000000614107e2b */ /* 0x000fe2000800000e */
[----:B------:R-:W-:Y:S01]  /*0b50*/  UMOV UR6, 0x9242b910 ;  /* 0x9242b91000067882 */ /* 0x000fe20000000000 */
[----:B------:R-:W-:Y:S01]  /*0b60*/  UMOV UR7, 0x3f624924 ;  /* 0x3f62492400077882 */ /* 0x000fe20000000000 */
[----:B------:R-:W-:-:S05]  /*0b70*/  DADD R14, R10, -R8 ;  /* 0x000000000a0e7229 */ /* 0x000fca0000000808 */
[----:B------:R-:W-:Y:S01]  /*0b80*/  DFMA R16, R20, R16, UR6 ;  /* 0x0000000614107e2b */ /* 0x000fe20008000010 */
[----:B------:R-:W-:Y:S01]  /*0b90*/  UMOV UR6, 0x99999dfb ;  /* 0x99999dfb00067882 */ /* 0x000fe20000000000 */
[----:B------:R-:W-:Y:S01]  /*0ba0*/  UMOV UR7, 0x3f899999 ;  /* 0x3f89999900077882 */ /* 0x000fe20000000000 */
[----:B------:R-:W-:-:S05]  /*0bb0*/  DADD R14, R14, R14 ;  /* 0x000000000e0e7229 */ /* 0x000fca000000000e */
[----:B------:R-:W-:Y:S01]  /*0bc0*/  DFMA R16, R20, R16, UR6 ;  /* 0x0000000614107e2b */ /* 0x000fe20008000010 */
[----:B------:R-:W-:Y:S01]  /*0bd0*/  UMOV UR6, 0x55555555 ;  /* 0x5555555500067882 */ /* 0x000fe20000000000 */
[----:B------:R-:W-:Y:S01]  /*0be0*/  UMOV UR7, 0x3fb55555 ;  /* 0x3fb5555500077882 */ /* 0x000fe20000000000 */
[----:B------:R-:W-:-:S05]  /*0bf0*/  DFMA R14, R10, -R8, R14 ;  /* 0x800000080a0e722b */ /* 0x000fca000000000e */
[----:B------:R-:W-:-:S03]  /*0c00*/  DFMA R10, R20, R16, UR6 ;  /* 0x00000006140a7e2b */ /* 0x000fc60008000010 */
[----:B------:R-:W-:Y:S02]  /*0c10*/  DMUL R12, R12, R14 ;  /* 0x0000000e0c0c7228 */ /* 0x000fe40000000000 */
[----:B------:R-:W-:-:S03]  /*0c20*/  DMUL R14, R8, R8 ;  /* 0x00000008080e7228 */ /* 0x000fc60000000000 */
[----:B------:R-:W-:Y:S01]  /*0c30*/  DADD R18, -R10, UR6 ;  /* 0x000000060a127e29 */ /* 0x000fe20008000100 */
[----:B------:R-:W-:Y:S01]  /*0c40*/  UMOV UR6, 0xb9e7b0 ;  /* 0x00b9e7b000067882 */ /* 0x000fe20000000000 */
[----:B------:R-:W-:-:S03]  /*0c50*/  UMOV UR7, 0x3c46a4cb ;  /* 0x3c46a4cb00077882 */ /* 0x000fc60000000000 */
[----:B------:R-:W-:-:S03]  /*0c60*/  DFMA R22, R8, R8, -R14 ;  /* 0x000000080816722b */ /* 0x000fc6000000080e */
[----:B------:R-:W-:Y:S02]  /*0c70*/  DFMA R16, R20, R16, R18 ;  /* 0x000000101410722b */ /* 0x000fe40000000012 */
[----:B------:R-:W-:Y:S01]  /*0c80*/  DMUL R18, R8, R14 ;  /* 0x0000000e08127228 */ /* 0x000fe20000000000 */
[----:B------:R-:W-:Y:S01]  /*0c90*/  IADD3 R21, PT, PT, R13, 0x100000, RZ ;  /* 0x001000000d157810 */ /* 0x000fe20007ffe0ff */
[----:B------:R-:W-:-:S04]  /*0ca0*/  IMAD.MOV.U32 R20, RZ, RZ, R12 ;  /* 0x000000ffff147224 */ /* 0x000fc800078e000c */
[----:B------:R-:W-:Y:S01]  /*0cb0*/  DADD R16, R16, -UR6 ;  /* 0x8000000610107e29 */ /* 0x000fe20008000000 */
[----:B------:R-:W-:Y:S01]  /*0cc0*/  UMOV UR6, 0x80000000 ;  /* 0x8000000000067882 */ /* 0x000fe20000000000 */
[C---:B------:R-:W-:Y:S01]  /*0cd0*/  DFMA R20, R8.reuse, R20, R22 ;  /* 0x000000140814722b */ /* 0x040fe20000000016 */
[----:B------:R-:W-:Y:S01]  /*0ce0*/  UMOV UR7, 0x43300000 ;  /* 0x4330000000077882 */ /* 0x000fe20000000000 */
[----:B------:R-:W-:-:S08]  /*0cf0*/  DFMA R22, R8, R14, -R18 ;  /* 0x0000000e0816722b */ /* 0x000fd00000000812 */
[----:B------:R-:W-:Y:S02]  /*0d00*/  DFMA R22, R12, R14, R22 ;  /* 0x0000000e0c16722b */ /* 0x000fe40000000016 */
[----:B------:R-:W-:-:S06]  /*0d10*/  DADD R14, R10, R16 ;  /* 0x000000000a0e7229 */ /* 0x000fcc0000000010 */
[----:B------:R-:W-:Y:S02]  /*0d20*/  DFMA R20, R8, R20, R22 ;  /* 0x000000140814722b */ /* 0x000fe40000000016 */
[----:B------:R-:W-:Y:S02]  /*0d30*/  DADD R22, R10, -R14 ;  /* 0x000000000a167229 */ /* 0x000fe4000000080e */
[----:B------:R-:W-:-:S06]  /*0d40*/  DMUL R10, R14, R18 ;  /* 0x000000120e0a7228 */ /* 0x000fcc0000000000 */
[----:B------:R-:W-:Y:S02]  /*0d50*/  DADD R22, R16, R22 ;  /* 0x0000000010167229 */ /* 0x000fe40000000016 */
[----:B------:R-:W-:-:S08]  /*0d60*/  DFMA R16, R14, R18, -R10 ;  /* 0x000000120e10722b */ /* 0x000fd0000000080a */
[----:B------:R-:W-:-:S08]  /*0d70*/  DFMA R16, R14, R20, R16 ;  /* 0x000000140e10722b */ /* 0x000fd00000000010 */
[----:B------:R-:W-:-:S08]  /*0d80*/  DFMA R22, R22, R18, R16 ;  /* 0x000000121616722b */ /* 0x000fd00000000010 */
[----:B------:R-:W-:-:S08]  /*0d90*/  DADD R16, R10, R22 ;  /* 0x000000000a107229 */ /* 0x000fd00000000016 */
[--C-:B------:R-:W-:Y:S02]  /*0da0*/  DADD R14, R8, R16.reuse ;  /* 0x00000000080e7229 */ /* 0x100fe40000000010 */
[----:B------:R-:W-:-:S06]  /*0db0*/  DADD R10, R10, -R16 ;  /* 0x000000000a0a7229 */ /* 0x000fcc0000000810 */
[----:B------:R-:W-:Y:S02]  /*0dc0*/  DADD R8, R8, -R14 ;  /* 0x0000000008087229 */ /* 0x000fe4000000080e */
[----:B------:R-:W-:-:S06]  /*0dd0*/  DADD R10, R22, R10 ;  /* 0x00000000160a7229 */ /* 0x000fcc000000000a */
[----:B------:R-:W-:-:S08]  /*0de0*/  DADD R8, R16, R8 ;  /* 0x0000000010087229 */ /* 0x000fd00000000008 */
[----:B------:R-:W-:-:S08]  /*0df0*/  DADD R8, R10, R8 ;  /* 0x000000000a087229 */ /* 0x000fd00000000008 */
[----:B------:R-:W-:Y:S01]  /*0e00*/  DADD R12, R12, R8 ;  /* 0x000000000c0c7229 */ /* 0x000fe20000000008 */
[----:B------:R-:W-:Y:S01]  /*0e10*/  HFMA2 R9, -RZ, RZ, 3.59375, 0 ;  /* 0x43300000ff097431 */ /* 0x000fe200000001ff */
[----:B------:R-:W-:-:S06]  /*0e20*/  LOP3.LUT R8, R6, 0x80000000, RZ, 0x3c, !PT ;  /* 0x8000000006087812 */ /* 0x000fcc00078e3cff */
[----:B------:R-:W-:Y:S02]  /*0e30*/  DADD R10, R14, R12 ;  /* 0x000000000e0a7229 */ /* 0x000fe4000000000c */
[----:B------:R-:W-:Y:S01]  /*0e40*/  DADD R8, R8, -UR6 ;  /* 0x8000000608087e29 */ /* 0x000fe20008000000 */
[----:B------:R-:W-:Y:S01]  /*0e50*/  UMOV UR6, 0xfefa39ef ;  /* 0xfefa39ef00067882 */ /* 0x000fe20000000000 */
[----:B------:R-:W-:-:S04]  /*0e60*/  UMOV UR7, 0x3fe62e42 ;  /* 0x3fe62e4200077882 */ /* 0x000fc80000000000 */
[--C-:B------:R-:W-:Y:S02]  /*0e70*/  DADD R14, R14, -R10.reuse ;  /* 0x000000000e0e7229 */ /* 0x100fe4000000080a */
[----:B------:R-:W-:-:S06]  /*0e80*/  DFMA R6, R8, UR6, R10 ;  /* 0x0000000608067c2b */ /* 0x000fcc000800000a */
[----:B------:R-:W-:Y:S02]  /*0e90*/  DADD R14, R12, R14 ;  /* 0x000000000c0e7229 */ /* 0x000fe4000000000e */
[----:B------:R-:W-:-:S08]  /*0ea0*/  DFMA R16, R8, -UR6, R6 ;  /* 0x8000000608107c2b */ /* 0x000fd00008000006 */
[----:B------:R-:W-:-:S08]  /*0eb0*/  DADD R16, -R10, R16 ;  /* 0x000000000a107229 */ /* 0x000fd00000000110 */
[----:B------:R-:W-:-:S08]  /*0ec0*/  DADD R14, R14, -R16 ;  /* 0x000000000e0e7229 */ /* 0x000fd00000000810 */
[----:B------:R-:W-:-:S08]  /*0ed0*/  DFMA R14, R8, UR8, R14 ;  /* 0x00000008080e7c2b */ /* 0x000fd0000800000e */
[----:B------:R-:W-:-:S08]  /*0ee0*/  DADD R8, R6, R14 ;  /* 0x0000000006087229 */ /* 0x000fd0000000000e */
[----:B------:R-:W-:Y:S02]  /*0ef0*/  DADD R10, R6, -R8 ;  /* 0x00000000060a7229 */ /* 0x000fe40000000808 */
[----:B------:R-:W-:-:S06]  /*0f00*/  DMUL R6, R8, 2 ;  /* 0x4000000008067828 */ /* 0x000fcc0000000000 */
[----:B------:R-:W-:Y:S02]  /*0f10*/  DADD R10, R14, R10 ;  /* 0x000000000e0a7229 */ /* 0x000fe4000000000a */
[----:B------:R-:W-:-:S08]  /*0f20*/  DFMA R12, R8, 2, -R6 ;  /* 0x40000000080c782b */ /* 0x000fd00000000806 */
[----:B------:R-:W-:Y:S01]  /*0f30*/  DFMA R12, R10, 2, R12 ;  /* 0x400000000a0c782b */ /* 0x000fe2000000000c */
[----:B------:R-:W-:Y:S02]  /*0f40*/  IMAD.MOV.U32 R10, RZ, RZ, 0x652b82fe ;  /* 0x652b82feff0a7424 */ /* 0x000fe400078e00ff */
[----:B------:R-:W-:-:S05]  /*0f50*/  IMAD.MOV.U32 R11, RZ, RZ, 0x3ff71547 ;  /* 0x3ff71547ff0b7424 */ /* 0x000fca00078e00ff */
[----:B------:R-:W-:-:S08]  /*0f60*/  DADD R8, R6, R12 ;  /* 0x0000000006087229 */ /* 0x000fd0000000000c */
[----:B------:R-:W-:Y:S02]  /*0f70*/  DFMA R10, R8, R10, 6.75539944105574400000e+15 ;  /* 0x43380000080a742b */ /* 0x000fe4000000000a */
[----:B------:R-:W-:Y:S01]  /*0f80*/  FSETP.GEU.AND P0, PT, |R9|, 4.1917929649353027344, PT ;  /* 0x4086232b0900780b */ /* 0x000fe20003f0e200 */
[----:B------:R-:W-:-:S05]  /*0f90*/  DADD R6, R6, -R8 ;  /* 0x0000000006067229 */ /* 0x000fca0000000808 */
[----:B------:R-:W-:-:S03]  /*0fa0*/  DADD R14, R10, -6.75539944105574400000e+15 ;  /* 0xc33800000a0e7429 */ /* 0x000fc60000000000 */
[----:B------:R-:W-:-:S05]  /*0fb0*/  DADD R12, R12, R6 ;  /* 0x000000000c0c7229 */ /* 0x000fca0000000006 */
[----:B------:R-:W-:Y:S01]  /*0fc0*/  DFMA R16, R14, -UR6, R8 ;  /* 0x800000060e107c2b */ /* 0x000fe20008000008 */
[----:B------:R-:W-:Y:S01]  /*0fd0*/  UMOV UR6, 0x3b39803f ;  /* 0x3b39803f00067882 */ /* 0x000fe20000000000 */
[----:B------:R-:W-:-:S06]  /*0fe0*/  UMOV UR7, 0x3c7abc9e ;  /* 0x3c7abc9e00077882 */ /* 0x000fcc0000000000 */
[----:B------:R-:W-:Y:S01]  /*0ff0*/  DFMA R14, R14, -UR6, R16 ;  /* 0x800000060e0e7c2b */ /* 0x000fe20008000010 */
[----:B------:R-:W-:Y:S01]  /*1000*/  UMOV UR6, 0x69ce2bdf ;  /* 0x69ce2bdf00067882 */ /* 0x000fe20000000000 */
[----:B------:R-:W-:Y:S01]  /*1010*/  IMAD.MOV.U32 R16, RZ, RZ, -0x35dec16 ;  /* 0xfca213eaff107424 */ /* 0x000fe200078e00ff */
[----:B------:R-:W-:Y:S01]  /*1020*/  MOV R17, 0x3e928af3 ;  /* 0x3e928af300117802 */ /* 0x000fe20000000f00 */
[----:B------:R-:W-:-:S05]  /*1030*/  UMOV UR7, 0x3e5ade15 ;  /* 0x3e5ade1500077882 */ /* 0x000fca0000000000 */
        /* <DEDUP_REMOVED lines=24> */
[----:B------:R-:W-:-:S08]  /*11c0*/  DFMA R16, R14, R16, UR6 ;  /* 0x000000060e107e2b */ /* 0x000fd00008000010 */
[----:B------:R-:W-:-:S08]  /*11d0*/  DFMA R16, R14, R16, 1 ;  /* 0x3ff000000e10742b */ /* 0x000fd00000000010 */
[----:B------:R-:W-:-:S10]  /*11e0*/  DFMA R14, R14, R16, 1 ;  /* 0x3ff000000e0e742b */ /* 0x000fd40000000010 */
[----:B------:R-:W-:Y:S02]  /*11f0*/  IMAD R7, R10, 0x100000, R15 ;  /* 0x001000000a077824 */ /* 0x000fe400078e020f */
[----:B------:R-:W-:Y:S01]  /*1200*/  IMAD.MOV.U32 R6, RZ, RZ, R14 ;  /* 0x000000ffff067224 */ /* 0x000fe200078e000e */
[----:B------:R-:W-:Y:S06]  /*1210*/  @!P0 BRA `(.L_x_839) ;  /* 0x0000000000308947 */ /* 0x000fec0003800000 */
[----:B------:R-:W-:Y:S01]  /*1220*/  FSETP.GEU.AND P1, PT, |R9|, 4.2275390625, PT ;  /* 0x408748000900780b */ /* 0x000fe20003f2e200 */
[C---:B------:R-:W-:Y:S02]  /*1230*/  DADD R16, R8.reuse, +INF ;  /* 0x7ff0000008107429 */ /* 0x040fe40000000000 */
[----:B------:R-:W-:-:S08]  /*1240*/  DSETP.GEU.AND P0, PT, R8, RZ, PT ;  /* 0x000000ff0800722a */ /* 0x000fd00003f0e000 */
[----:B------:R-:W-:Y:S02]  /*1250*/  FSEL R7, R17, RZ, P0 ;  /* 0x000000ff11077208 */ /* 0x000fe40000000000 */
[----:B------:R-:W-:-:S04]  /*1260*/  @!P1 LEA.HI R6, R10, R10, RZ, 0x1 ;  /* 0x0000000a0a069211 */ /* 0x000fc800078f08ff */
[----:B------:R-:W-:Y:S02]  /*1270*/  @!P1 SHF.R.S32.HI R9, RZ, 0x1, R6 ;  /* 0x00000001ff099819 */ /* 0x000fe40000011406 */
[----:B------:R-:W-:Y:S02]  /*1280*/  FSEL R6, R16, RZ, P0 ;  /* 0x000000ff10067208 */ /* 0x000fe40000000000 */
[----:B------:R-:W-:Y:S01]  /*1290*/  @!P1 IADD3 R8, PT, PT, R10, -R9, RZ ;  /* 0x800000090a089210 */ /* 0x000fe20007ffe0ff */
[----:B------:R-:W-:-:S03]  /*12a0*/  @!P1 IMAD R15, R9, 0x100000, R15 ;  /* 0x00100000090f9824 */ /* 0x000fc600078e020f */
[----:B------:R-:W-:Y:S01]  /*12b0*/  @!P1 LEA R9, R8, 0x3ff00000, 0x14 ;  /* 0x3ff0000008099811 */ /* 0x000fe200078ea0ff */
[----:B------:R-:W-:-:S06]  /*12c0*/  @!P1 IMAD.MOV.U32 R8, RZ, RZ, RZ ;  /* 0x000000ffff089224 */ /* 0x000fcc00078e00ff */
[----:B------:R-:W-:-:S11]  /*12d0*/  @!P1 DMUL R6, R14, R8 ;  /* 0x000000080e069228 */ /* 0x000fd60000000000 */
.L_x_839:
[----:B------:R-:W-:Y:S01]  /*12e0*/  DFMA R12, R12, R6, R6 ;  /* 0x000000060c0c722b */ /* 0x000fe20000000006 */
[----:B------:R-:W-:Y:S01]  /*12f0*/  MOV R8, R0 ;  /* 0x0000000000087202 */ /* 0x000fe20000000f00 */
[----:B------:R-:W-:Y:S01]  /*1300*/  DSETP.NEU.AND P0, PT, |R6|, +INF , PT ;  /* 0x7ff000000600742a */ /* 0x000fe20003f0d200 */
[----:B------:R-:W-:-:S07]  /*1310*/  IMAD.MOV.U32 R9, RZ, RZ, 0x0 ;  /* 0x00000000ff097424 */ /* 0x000fce00078e00ff */
[----:B------:R-:W-:Y:S02]  /*1320*/  FSEL R6, R6, R12, !P0 ;  /* 0x0000000c06067208 */ /* 0x000fe40004000000 */
[----:B------:R-:W-:Y:S01]  /*1330*/  FSEL R7, R7, R13, !P0 ;  /* 0x0000000d07077208 */ /* 0x000fe20004000000 */
[----:B------:R-:W-:Y:S06]  /*1340*/  RET.REL.NODEC R8 `(_Z9calc_distPdS_S_i) ;  /* 0xffffffec082c7950 */ /* 0x000fec0003c3ffff */
.L_x_840:
        /* <DEDUP_REMOVED lines=11> */
.L_x_842:


//--------------------- .nv.global.init           --------------------------
	.section	.nv.global.init,"aw",@progbits
	.align	4
.nv.global.init:
	.type		mrg32k3aM1SubSeq,@object
	.size		mrg32k3aM1SubSeq,(mrg32k3aM2SubSeq - mrg32k3aM1SubSeq)
mrg32k3aM1SubSeq:
        /*0000*/ 	.byte	0x0b, 0xcc, 0xee, 0x04, 0x73, 0x29, 0x8b, 0x6f, 0xf6, 0x53, 0x03, 0xf6, 0x23, 0xf6, 0xea, 0xda
        /* <DEDUP_REMOVED lines=125> */
	.type		mrg32k3aM2SubSeq,@object
	.size		mrg32k3aM2SubSeq,(mrg32k3aM1 - mrg32k3aM2SubSeq)
mrg32k3aM2SubSeq:
        /* <DEDUP_REMOVED lines=126> */
	.type		mrg32k3aM1,@object
	.size		mrg32k3aM1,(mrg32k3aM1Seq - mrg32k3aM1)
mrg32k3aM1:
        /* <DEDUP_REMOVED lines=144> */
	.type		mrg32k3aM1Seq,@object
	.size		mrg32k3aM1Seq,(mrg32k3aM2 - mrg32k3aM1Seq)
mrg32k3aM1Seq:
        /* <DEDUP_REMOVED lines=144> */
	.type		mrg32k3aM2,@object
	.size		mrg32k3aM2,(mrg32k3aM2Seq - mrg32k3aM2)
mrg32k3aM2:
        /* <DEDUP_REMOVED lines=144> */
	.type		mrg32k3aM2Seq,@object
	.size		mrg32k3aM2Seq,(precalc_xorwow_matrix - mrg32k3aM2Seq)
mrg32k3aM2Seq:
        /* <DEDUP_REMOVED lines=144> */
	.type		precalc_xorwow_matrix,@object
	.size		precalc_xorwow_matrix,(precalc_xorwow_offset_matrix - precalc_xorwow_matrix)
precalc_xorwow_matrix:
        /* <DEDUP_REMOVED lines=6400> */
	.type		precalc_xorwow_offset_matrix,@object
	.size		precalc_xorwow_offset_matrix,(.L_1 - precalc_xorwow_offset_matrix)
precalc_xorwow_offset_matrix:
        /* <DEDUP_REMOVED lines=6400> */
.L_1:


//--------------------- .nv.shared._ZN3cub18CUB_300001_SM_10006detail8for_each13static_kernelINS2_12policy_hub_t12policy_500_tEmN6thrust24THRUST_300001_SM_1000_NS8cuda_cub20__uninitialized_fill7functorINS7_10device_ptrIiEEiEEEEvT0_T1_ --------------------------
	.section	.nv.shared._ZN3cub18CUB_300001_SM_10006detail8for_each13static_kernelINS2_12policy_hub_t12policy_500_tEmN6thrust24THRUST_300001_SM_1000_NS8cuda_cub20__uninitialized_fill7functorINS7_10device_ptrIiEEiEEEEvT0_T1_,"aw",@nobits
	.sectionflags	@""
	.align	16
	.zero		1024


//--------------------- .nv.shared.reserved.0     --------------------------
	.section	.nv.shared.reserved.0,"aw",@nobits
	.weak		__nv_reservedSMEM_offset_0_alias
	.size		__nv_reservedSMEM_offset_0_alias, 0, 64
	.other		__nv_reservedSMEM_offset_0_alias,@"STO_CUDA_RESERVED_SHARED STV_DEFAULT"
__nv_reservedSMEM_offset_0_alias:
	.zero		0
	.zero		64


//--------------------- .nv.global                --------------------------
	.section	.nv.global,"aw",@nobits
.nv.global:
	.type		_ZN34_INTERNAL_6e395248_4_k_cu_be9128596thrust24THRUST_300001_SM_1000_NS12placeholders2_8E,@object
	.size		_ZN34_INTERNAL_6e395248_4_k_cu_be9128596thrust24THRUST_300001_SM_1000_NS12placeholders2_8E,(_ZN34_INTERNAL_6e395248_4_k_cu_be9128594cuda3std3__436_GLOBAL__N__6e395248_4_k_cu_be9128596ignoreE - _ZN34_INTERNAL_6e395248_4_k_cu_be9128596thrust24THRUST_300001_SM_1000_NS12placeholders2_8E)
_ZN34_INTERNAL_6e395248_4_k_cu_be9128596thrust24THRUST_300001_SM_1000_NS12placeholders2_8E:
	.zero		1
	.type		_ZN34_INTERNAL_6e395248_4_k_cu_be9128594cuda3std3__436_GLOBAL__N__6e395248_4_k_cu_be9128596ignoreE,@object
	.size		_ZN34_INTERNAL_6e395248_4_k_cu_be9128594cuda3std3__436_GLOBAL__N__6e395248_4_k_cu_be9128596ignoreE,(_ZN34_INTERNAL_6e395248_4_k_cu_be9128594cuda3std6ranges3__45__cpo4dataE - _ZN34_INTERNAL_6e395248_4_k_cu_be9128594cuda3std3__436_GLOBAL__N__6e395248_4_k_cu_be9128596ignoreE)
_ZN34_INTERNAL_6e395248_4_k_cu_be9128594cuda3std3__436_GLOBAL__N__6e395248_4_k_cu_be9128596ignoreE:
	.zero		1
	.type		_ZN34_INTERNAL_6e395248_4_k_cu_be9128594cuda3std6ranges3__45__cpo4dataE,@object
	.size		_ZN34_INTERNAL_6e395248_4_k_cu_be9128594cuda3std6ranges3__45__cpo4dataE,(_ZN34_INTERNAL_6e395248_4_k_cu_be9128596thrust24THRUST_300001_SM_1000_NS6system3cpp3parE - _ZN34_INTERNAL_6e395248_4_k_cu_be9128594cuda3std6ranges3__45__cpo4dataE)
_ZN34_INTERNAL_6e395248_4_k_cu_be9128594cuda3std6ranges3__45__cpo4dataE:
	.zero		1
	.type		_ZN34_INTERNAL_6e395248_4_k_cu_be9128596thrust24THRUST_300001_SM_1000_NS6system3cpp3parE,@object
	.size		_ZN34_INTERNAL_6e395248_4_k_cu_be9128596thrust24THRUST_300001_SM_1000_NS6system3cpp3parE,(_ZN34_INTERNAL_6e395248_4_k_cu_be9128594cuda3std3__45__cpo5beginE - _ZN34_INTERNAL_6e395248_4_k_cu_be9128596thrust24THRUST_300001_SM_1000_NS6system3cpp3parE)
_ZN34_INTERNAL_6e395248_4_k_cu_be9128596thrust24THRUST_300001_SM_1000_NS6system3cpp3parE:
	.zero		1
	.type		_ZN34_INTERNAL_6e395248_4_k_cu_be9128594cuda3std3__45__cpo5beginE,@object
	.size		_ZN34_INTERNAL_6e395248_4_k_cu_be9128594cuda3std3__45__cpo5beginE,(_ZN34_INTERNAL_6e395248_4_k_cu_be9128594cuda3std6ranges3__45__cpo5beginE - _ZN34_INTERNAL_6e395248_4_k_cu_be9128594cuda3std3__45__cpo5beginE)
_ZN34_INTERNAL_6e395248_4_k_cu_be9128594cuda3std3__45__cpo5beginE:
	.zero		1
	.type		_ZN34_INTERNAL_6e395248_4_k_cu_be9128594cuda3std6ranges3__45__cpo5beginE,@object
	.size		_ZN34_INTERNAL_6e395248_4_k_cu_be9128594cuda3std6ranges3__45__cpo5beginE,(_ZN34_INTERNAL_6e395248_4_k_cu_be9128596thrust24THRUST_300001_SM_1000_NS6deviceE - _ZN34_INTERNAL_6e395248_4_k_cu_be9128594cuda3std6ranges3__45__cpo5beginE)
_ZN34_INTERNAL_6e395248_4_k_cu_be9128594cuda3std6ranges3__45__cpo5beginE:
	.zero		1
	.type		_ZN34_INTERNAL_6e395248_4_k_cu_be9128596thrust24THRUST_300001_SM_1000_NS6deviceE,@object
	.size		_ZN34_INTERNAL_6e395248_4_k_cu_be9128596thrust24THRUST_300001_SM_1000_NS6deviceE,(_ZN34_INTERNAL_6e395248_4_k_cu_be9128594cuda3std3__47nulloptE - _ZN34_INTERNAL_6e395248_4_k_cu_be9128596thrust24THRUST_300001_SM_1000_NS6deviceE)
_ZN34_INTERNAL_6e395248_4_k_cu_be9128596thrust24THRUST_300001_SM_1000_NS6deviceE:
	.zero		1
	.type		_ZN34_INTERNAL_6e395248_4_k_cu_be9128594cuda3std3__47nulloptE,@object
	.size		_ZN34_INTERNAL_6e395248_4_k_cu_be9128594cuda3std3__47nulloptE,(_ZN34_INTERNAL_6e395248_4_k_cu_be9128594cuda3std6ranges3__45__cpo8distanceE - _ZN34_INTERNAL_6e395248_4_k_cu_be9128594cuda3std3__47nulloptE)
_ZN34_INTERNAL_6e395248_4_k_cu_be9128594cuda3std3__47nulloptE:
	.zero		1
	.type		_ZN34_INTERNAL_6e395248_4_k_cu_be9128594cuda3std6ranges3__45__cpo8distanceE,@object
	.size		_ZN34_INTERNAL_6e395248_4_k_cu_be9128594cuda3std6ranges3__45__cpo8distanceE,(_ZN34_INTERNAL_6e395248_4_k_cu_be9128596thrust24THRUST_300001_SM_1000_NS12placeholders2_4E - _ZN34_INTERNAL_6e395248_4_k_cu_be9128594cuda3std6ranges3__45__cpo8distanceE)
_ZN34_INTERNAL_6e395248_4_k_cu_be9128594cuda3std6ranges3__45__cpo8distanceE:
	.zero		1
	.type		_ZN34_INTERNAL_6e395248_4_k_cu_be9128596thrust24THRUST_300001_SM_1000_NS12placeholders2_4E,@object
	.size		_ZN34_INTERNAL_6e395248_4_k_cu_be9128596thrust24THRUST_300001_SM_1000_NS12placeholders2_4E,(_ZN34_INTERNAL_6e395248_4_k_cu_be9128594cuda3std3__45__cpo6rbeginE - _ZN34_INTERNAL_6e395248_4_k_cu_be9128596thrust24THRUST_300001_SM_1000_NS12placeholders2_4E)
_ZN34_INTERNAL_6e395248_4_k_cu_be9128596thrust24THRUST_300001_SM_1000_NS12placeholders2_4E:
	.zero		1
	.type		_ZN34_INTERNAL_6e395248_4_k_cu_be9128594cuda3std3__45__cpo6rbeginE,@object
	.size		_ZN34_INTERNAL_6e395248_4_k_cu_be9128594cuda3std3__45__cpo6rbeginE,(_ZN34_INTERNAL_6e395248_4_k_cu_be9128594cuda3std6ranges3__45__cpo7advanceE - _ZN34_INTERNAL_6e395248_4_k_cu_be9128594cuda3std3__45__cpo6rbeginE)
_ZN34_INTERNAL_6e395248_4_k_cu_be9128594cuda3std3__45__cpo6rbeginE:
	.zero		1
	.type		_ZN34_INTERNAL_6e395248_4_k_cu_be9128594cuda3std6ranges3__45__cpo7advanceE,@object
	.size		_ZN34_INTERNAL_6e395248_4_k_cu_be9128594cuda3std6ranges3__45__cpo7advanceE,(_ZN34_INTERNAL_6e395248_4_k_cu_be9128596thrust24THRUST_300001_SM_1000_NS12placeholders3_10E - _ZN34_INTERNAL_6e395248_4_k_cu_be9128594cuda3std6ranges3__45__cpo7advanceE)
_ZN34_INTERNAL_6e395248_4_k_cu_be9128594cuda3std6ranges3__45__cpo7advanceE:
	.zero		1
	.type		_ZN34_INTERNAL_6e395248_4_k_cu_be9128596thrust24THRUST_300001_SM_1000_NS12placeholders3_10E,@object
	.size		_ZN34_INTERNAL_6e395248_4_k_cu_be9128596thrust24THRUST_300001_SM_1000_NS12placeholders3_10E,(_ZN34_INTERNAL_6e395248_4_k_cu_be9128594cuda3std3__48in_placeE - _ZN34_INTERNAL_6e395248_4_k_cu_be9128596thrust24THRUST_300001_SM_1000_NS12placeholders3_10E)
_ZN34_INTERNAL_6e395248_4_k_cu_be9128596thrust24THRUST_300001_SM_1000_NS12placeholders3_10E:
	.zero		1
	.type		_ZN34_INTERNAL_6e395248_4_k_cu_be9128594cuda3std3__48in_placeE,@object
	.size		_ZN34_INTERNAL_6e395248_4_k_cu_be9128594cuda3std3__48in_placeE,(_ZN34_INTERNAL_6e395248_4_k_cu_be9128594cuda3std6ranges3__45__cpo4sizeE - _ZN34_INTERNAL_6e395248_4_k_cu_be9128594cuda3std3__48in_placeE)
_ZN34_INTERNAL_6e395248_4_k_cu_be9128594cuda3std3__48in_placeE:
	.zero		1
	.type		_ZN34_INTERNAL_6e395248_4_k_cu_be9128594cuda3std6ranges3__45__cpo4sizeE,@object
	.size		_ZN34_INTERNAL_6e395248_4_k_cu_be9128594cuda3std6ranges3__45__cpo4sizeE,(_ZN34_INTERNAL_6e395248_4_k_cu_be9128596thrust24THRUST_300001_SM_1000_NS12placeholders2_2E - _ZN34_INTERNAL_6e395248_4_k_cu_be9128594cuda3std6ranges3__45__cpo4sizeE)
_ZN34_INTERNAL_6e395248_4_k_cu_be9128594cuda3std6ranges3__45__cpo4sizeE:
	.zero		1
	.type		_ZN34_INTERNAL_6e395248_4_k_cu_be9128596thrust24THRUST_300001_SM_1000_NS12placeholders2_2E,@object
	.size		_ZN34_INTERNAL_6e395248_4_k_cu_be9128596thrust24THRUST_300001_SM_1000_NS12placeholders2_2E,(_ZN34_INTERNAL_6e395248_4_k_cu_be9128594cuda3std3__45__cpo6cbeginE - _ZN34_INTERNAL_6e395248_4_k_cu_be9128596thrust24THRUST_300001_SM_1000_NS12placeholders2_2E)
_ZN34_INTERNAL_6e395248_4_k_cu_be9128596thrust24THRUST_300001_SM_1000_NS12placeholders2_2E:
	.zero		1
	.type		_ZN34_INTERNAL_6e395248_4_k_cu_be9128594cuda3std3__45__cpo6cbeginE,@object
	.size		_ZN34_INTERNAL_6e395248_4_k_cu_be9128594cuda3std3__45__cpo6cbeginE,(_ZN34_INTERNAL_6e395248_4_k_cu_be9128594cuda3std6ranges3__45__cpo6cbeginE - _ZN34_INTERNAL_6e395248_4_k_cu_be9128594cuda3std3__45__cpo6cbeginE)
_ZN34_INTERNAL_6e395248_4_k_cu_be9128594cuda3std3__45__cpo6cbeginE:
	.zero		1
	.type		_ZN34_INTERNAL_6e395248_4_k_cu_be9128594cuda3std6ranges3__45__cpo6cbeginE,@object
	.size		_ZN34_INTERNAL_6e395248_4_k_cu_be9128594cuda3std6ranges3__45__cpo6cbeginE,(_ZN34_INTERNAL_6e395248_4_k_cu_be9128596thrust24THRUST_300001_SM_1000_NS12placeholders2_6E - _ZN34_INTERNAL_6e395248_4_k_cu_be9128594cuda3std6ranges3__45__cpo6cbeginE)
_ZN34_INTERNAL_6e395248_4_k_cu_be9128594cuda3std6ranges3__45__cpo6cbeginE:
	.zero		1
	.type		_ZN34_INTERNAL_6e395248_4_k_cu_be9128596thrust24THRUST_300001_SM_1000_NS12placeholders2_6E,@object
	.size		_ZN34_INTERNAL_6e395248_4_k_cu_be9128596thrust24THRUST_300001_SM_1000_NS12placeholders2_6E,(_ZN34_INTERNAL_6e395248_4_k_cu_be9128594cuda3std3__45__cpo7crbeginE - _ZN34_INTERNAL_6e395248_4_k_cu_be9128596thrust24THRUST_300001_SM_1000_NS12placeholders2_6E)
_ZN34_INTERNAL_6e395248_4_k_cu_be9128596thrust24THRUST_300001_SM_1000_NS12placeholders2_6E:
	.zero		1
	.type		_ZN34_INTERNAL_6e395248_4_k_cu_be9128594cuda3std3__45__cpo7crbeginE,@object
	.size		_ZN34_INTERNAL_6e395248_4_k_cu_be9128594cuda3std3__45__cpo7crbeginE,(_ZN34_INTERNAL_6e395248_4_k_cu_be9128594cuda3std6ranges3__45__cpo4nextE - _ZN34_INTERNAL_6e395248_4_k_cu_be9128594cuda3std3__45__cpo7crbeginE)
_ZN34_INTERNAL_6e395248_4_k_cu_be9128594cuda3std3__45__cpo7crbeginE:
	.zero		1
	.type		_ZN34_INTERNAL_6e395248_4_k_cu_be9128594cuda3std6ranges3__45__cpo4nextE,@object
	.size		_ZN34_INTERNAL_6e395248_4_k_cu_be9128594cuda3std6ranges3__45__cpo4nextE,(_ZN34_INTERNAL_6e395248_4_k_cu_be9128594cuda3std6ranges3__45__cpo4swapE - _ZN34_INTERNAL_6e395248_4_k_cu_be9128594cuda3std6ranges3__45__cpo4nextE)
_ZN34_INTERNAL_6e395248_4_k_cu_be9128594cuda3std6ranges3__45__cpo4nextE:
	.zero		1
	.type		_ZN34_INTERNAL_6e395248_4_k_cu_be9128594cuda3std6ranges3__45__cpo4swapE,@object
	.size		_ZN34_INTERNAL_6e395248_4_k_cu_be9128594cuda3std6ranges3__45__cpo4swapE,(_ZN34_INTERNAL_6e395248_4_k_cu_be9128596thrust24THRUST_300001_SM_1000_NS8cuda_cub10par_nosyncE - _ZN34_INTERNAL_6e395248_4_k_cu_be9128594cuda3std6ranges3__45__cpo4swapE)
_ZN34_INTERNAL_6e395248_4_k_cu_be9128594cuda3std6ranges3__45__cpo4swapE:
	.zero		1
	.type		_ZN34_INTERNAL_6e395248_4_k_cu_be9128596thrust24THRUST_300001_SM_1000_NS8cuda_cub10par_nosyncE,@object
	.size		_ZN34_INTERNAL_6e395248_4_k_cu_be9128596thrust24THRUST_300001_SM_1000_NS8cuda_cub10par_nosyncE,(_ZN34_INTERNAL_6e395248_4_k_cu_be9128596thrust24THRUST_300001_SM_1000_NS3seqE - _ZN34_INTERNAL_6e395248_4_k_cu_be9128596thrust24THRUST_300001_SM_1000_NS8cuda_cub10par_nosyncE)
_ZN34_INTERNAL_6e395248_4_k_cu_be9128596thrust24THRUST_300001_SM_1000_NS8cuda_cub10par_nosyncE:
	.zero		1
	.type		_ZN34_INTERNAL_6e395248_4_k_cu_be9128596thrust24THRUST_300001_SM_1000_NS3seqE,@object
	.size		_ZN34_INTERNAL_6e395248_4_k_cu_be9128596thrust24THRUST_300001_SM_1000_NS3seqE,(_ZN34_INTERNAL_6e395248_4_k_cu_be9128594cuda3std3__420unreachable_sentinelE - _ZN34_INTERNAL_6e395248_4_k_cu_be9128596thrust24THRUST_300001_SM_1000_NS3seqE)
_ZN34_INTERNAL_6e395248_4_k_cu_be9128596thrust24THRUST_300001_SM_1000_NS3seqE:
	.zero		1
	.type		_ZN34_INTERNAL_6e395248_4_k_cu_be9128594cuda3std3__420unreachable_sentinelE,@object
	.size		_ZN34_INTERNAL_6e395248_4_k_cu_be9128594cuda3std3__420unreachable_sentinelE,(_ZN34_INTERNAL_6e395248_4_k_cu_be9128594cuda3std6ranges3__45__cpo5ssizeE - _ZN34_INTERNAL_6e395248_4_k_cu_be9128594cuda3std3__420unreachable_sentinelE)
_ZN34_INTERNAL_6e395248_4_k_cu_be9128594cuda3std3__420unreachable_sentinelE:
	.zero		1
	.type		_ZN34_INTERNAL_6e395248_4_k_cu_be9128594cuda3std6ranges3__45__cpo5ssizeE,@object
	.size		_ZN34_INTERNAL_6e395248_4_k_cu_be9128594cuda3std6ranges3__45__cpo5ssizeE,(_ZN34_INTERNAL_6e395248_4_k_cu_be9128596thrust24THRUST_300001_SM_1000_NS12placeholders2_3E - _ZN34_INTERNAL_6e395248_4_k_cu_be9128594cuda3std6ranges3__45__cpo5ssizeE)
_ZN34_INTERNAL_6e395248_4_k_cu_be9128594cuda3std6ranges3__45__cpo5ssizeE:
	.zero		1
	.type		_ZN34_INTERNAL_6e395248_4_k_cu_be9128596thrust24THRUST_300001_SM_1000_NS12placeholders2_3E,@object
	.size		_ZN34_INTERNAL_6e395248_4_k_cu_be9128596thrust24THRUST_300001_SM_1000_NS12placeholders2_3E,(_ZN34_INTERNAL_6e395248_4_k_cu_be9128594cuda3std3__45__cpo4cendE - _ZN34_INTERNAL_6e395248_4_k_cu_be9128596thrust24THRUST_300001_SM_1000_NS12placeholders2_3E)
_ZN34_INTERNAL_6e395248_4_k_cu_be9128596thrust24THRUST_300001_SM_1000_NS12placeholders2_3E:
	.zero		1
	.type		_ZN34_INTERNAL_6e395248_4_k_cu_be9128594cuda3std3__45__cpo4cendE,@object
	.size		_ZN34_INTERNAL_6e395248_4_k_cu_be9128594cuda3std3__45__cpo4cendE,(_ZN34_INTERNAL_6e395248_4_k_cu_be9128594cuda3std6ranges3__45__cpo4cendE - _ZN34_INTERNAL_6e395248_4_k_cu_be9128594cuda3std3__45__cpo4cendE)
_ZN34_INTERNAL_6e395248_4_k_cu_be9128594cuda3std3__45__cpo4cendE:
	.zero		1
	.type		_ZN34_INTERNAL_6e395248_4_k_cu_be9128594cuda3std6ranges3__45__cpo4cendE,@object
	.size		_ZN34_INTERNAL_6e395248_4_k_cu_be9128594cuda3std6ranges3__45__cpo4cendE,(_ZN34_INTERNAL_6e395248_4_k_cu_be9128596thrust24THRUST_300001_SM_1000_NS12placeholders2_7E - _ZN34_INTERNAL_6e395248_4_k_cu_be9128594cuda3std6ranges3__45__cpo4cendE)
_ZN34_INTERNAL_6e395248_4_k_cu_be9128594cuda3std6ranges3__45__cpo4cendE:
	.zero		1
	.type		_ZN34_INTERNAL_6e395248_4_k_cu_be9128596thrust24THRUST_300001_SM_1000_NS12placeholders2_7E,@object
	.size		_ZN34_INTERNAL_6e395248_4_k_cu_be9128596thrust24THRUST_300001_SM_1000_NS12placeholders2_7E,(_ZN34_INTERNAL_6e395248_4_k_cu_be9128594cuda3std3__45__cpo5crendE - _ZN34_INTERNAL_6e395248_4_k_cu_be9128596thrust24THRUST_300001_SM_1000_NS12placeholders2_7E)
_ZN34_INTERNAL_6e395248_4_k_cu_be9128596thrust24THRUST_300001_SM_1000_NS12placeholders2_7E:
	.zero		1
	.type		_ZN34_INTERNAL_6e395248_4_k_cu_be9128594cuda3std3__45__cpo5crendE,@object
	.size		_ZN34_INTERNAL_6e395248_4_k_cu_be9128594cuda3std3__45__cpo5crendE,(_ZN34_INTERNAL_6e395248_4_k_cu_be9128594cuda3std6ranges3__45__cpo4prevE - _ZN34_INTERNAL_6e395248_4_k_cu_be9128594cuda3std3__45__cpo5crendE)
_ZN34_INTERNAL_6e395248_4_k_cu_be9128594cuda3std3__45__cpo5crendE:
	.zero		1
	.type		_ZN34_INTERNAL_6e395248_4_k_cu_be9128594cuda3std6ranges3__45__cpo4prevE,@object
	.size		_ZN34_INTERNAL_6e395248_4_k_cu_be9128594cuda3std6ranges3__45__cpo4prevE,(_ZN34_INTERNAL_6e395248_4_k_cu_be9128594cuda3std6ranges3__45__cpo9iter_moveE - _ZN34_INTERNAL_6e395248_4_k_cu_be9128594cuda3std6ranges3__45__cpo4prevE)
_ZN34_INTERNAL_6e395248_4_k_cu_be9128594cuda3std6ranges3__45__cpo4prevE:
	.zero		1
	.type		_ZN34_INTERNAL_6e395248_4_k_cu_be9128594cuda3std6ranges3__45__cpo9iter_moveE,@object
	.size		_ZN34_INTERNAL_6e395248_4_k_cu_be9128594cuda3std6ranges3__45__cpo9iter_moveE,(_ZN34_INTERNAL_6e395248_4_k_cu_be9128596thrust24THRUST_300001_SM_1000_NS6system6detail10sequential3seqE - _ZN34_INTERNAL_6e395248_4_k_cu_be9128594cuda3std6ranges3__45__cpo9iter_moveE)
_ZN34_INTERNAL_6e395248_4_k_cu_be9128594cuda3std6ranges3__45__cpo9iter_moveE:
	.zero		1
	.type		_ZN34_INTERNAL_6e395248_4_k_cu_be9128596thrust24THRUST_300001_SM_1000_NS6system6detail10sequential3seqE,@object
	.size		_ZN34_INTERNAL_6e395248_4_k_cu_be9128596thrust24THRUST_300001_SM_1000_NS6system6detail10sequential3seqE,(_ZN34_INTERNAL_6e395248_4_k_cu_be9128596thrust24THRUST_300001_SM_1000_NS12placeholders2_9E - _ZN34_INTERNAL_6e395248_4_k_cu_be9128596thrust24THRUST_300001_SM_1000_NS6system6detail10sequential3seqE)
_ZN34_INTERNAL_6e395248_4_k_cu_be9128596thrust24THRUST_300001_SM_1000_NS6system6detail10sequential3seqE:
	.zero		1
	.type		_ZN34_INTERNAL_6e395248_4_k_cu_be9128596thrust24THRUST_300001_SM_1000_NS12placeholders2_9E,@object
	.size		_ZN34_INTERNAL_6e395248_4_k_cu_be9128596thrust24THRUST_300001_SM_1000_NS12placeholders2_9E,(_ZN34_INTERNAL_6e395248_4_k_cu_be9128594cuda3std3__419piecewise_constructE - _ZN34_INTERNAL_6e395248_4_k_cu_be9128596thrust24THRUST_300001_SM_1000_NS12placeholders2_9E)
_ZN34_INTERNAL_6e395248_4_k_cu_be9128596thrust24THRUST_300001_SM_1000_NS12placeholders2_9E:
	.zero		1
	.type		_ZN34_INTERNAL_6e395248_4_k_cu_be9128594cuda3std3__419piecewise_constructE,@object
	.size		_ZN34_INTERNAL_6e395248_4_k_cu_be9128594cuda3std3__419piecewise_constructE,(_ZN34_INTERNAL_6e395248_4_k_cu_be9128594cuda3std6ranges3__45__cpo5cdataE - _ZN34_INTERNAL_6e395248_4_k_cu_be9128594cuda3std3__419piecewise_constructE)
_ZN34_INTERNAL_6e395248_4_k_cu_be9128594cuda3std3__419piecewise_constructE:
	.zero		1
	.type		_ZN34_INTERNAL_6e395248_4_k_cu_be9128594cuda3std6ranges3__45__cpo5cdataE,@object
	.size		_ZN34_INTERNAL_6e395248_4_k_cu_be9128594cuda3std6ranges3__45__cpo5cdataE,(_ZN34_INTERNAL_6e395248_4_k_cu_be9128596thrust24THRUST_300001_SM_1000_NS12placeholders2_1E - _ZN34_INTERNAL_6e395248_4_k_cu_be9128594cuda3std6ranges3__45__cpo5cdataE)
_ZN34_INTERNAL_6e395248_4_k_cu_be9128594cuda3std6ranges3__45__cpo5cdataE:
	.zero		1
	.type		_ZN34_INTERNAL_6e395248_4_k_cu_be9128596thrust24THRUST_300001_SM_1000_NS12placeholders2_1E,@object
	.size		_ZN34_INTERNAL_6e395248_4_k_cu_be9128596thrust24THRUST_300001_SM_1000_NS12placeholders2_1E,(_ZN34_INTERNAL_6e395248_4_k_cu_be9128594cuda3std3__45__cpo3endE - _ZN34_INTERNAL_6e395248_4_k_cu_be9128596thrust24THRUST_300001_SM_1000_NS12placeholders2_1E)
_ZN34_INTERNAL_6e395248_4_k_cu_be9128596thrust24THRUST_300001_SM_1000_NS12placeholders2_1E:
	.zero		1
	.type		_ZN34_INTERNAL_6e395248_4_k_cu_be9128594cuda3std3__45__cpo3endE,@object
	.size		_ZN34_INTERNAL_6e395248_4_k_cu_be9128594cuda3std3__45__cpo3endE,(_ZN34_INTERNAL_6e395248_4_k_cu_be9128594cuda3std6ranges3__45__cpo3endE - _ZN34_INTERNAL_6e395248_4_k_cu_be9128594cuda3std3__45__cpo3endE)
_ZN34_INTERNAL_6e395248_4_k_cu_be9128594cuda3std3__45__cpo3endE:
	.zero		1
	.type		_ZN34_INTERNAL_6e395248_4_k_cu_be9128594cuda3std6ranges3__45__cpo3endE,@object
	.size		_ZN34_INTERNAL_6e395248_4_k_cu_be9128594cuda3std6ranges3__45__cpo3endE,(_ZN34_INTERNAL_6e395248_4_k_cu_be9128596thrust24THRUST_300001_SM_1000_NS12placeholders2_5E - _ZN34_INTERNAL_6e395248_4_k_cu_be9128594cuda3std6ranges3__45__cpo3endE)
_ZN34_INTERNAL_6e395248_4_k_cu_be9128594cuda3std6ranges3__45__cpo3endE:
	.zero		1
	.type		_ZN34_INTERNAL_6e395248_4_k_cu_be9128596thrust24THRUST_300001_SM_1000_NS12placeholders2_5E,@object
	.size		_ZN34_INTERNAL_6e395248_4_k_cu_be9128596thrust24THRUST_300001_SM_1000_NS12placeholders2_5E,(_ZN34_INTERNAL_6e395248_4_k_cu_be9128594cuda3std3__45__cpo4rendE - _ZN34_INTERNAL_6e395248_4_k_cu_be9128596thrust24THRUST_300001_SM_1000_NS12placeholders2_5E)
_ZN34_INTERNAL_6e395248_4_k_cu_be9128596thrust24THRUST_300001_SM_1000_NS12placeholders2_5E:
	.zero		1
	.type		_ZN34_INTERNAL_6e395248_4_k_cu_be9128594cuda3std3__45__cpo4rendE,@object
	.size		_ZN34_INTERNAL_6e395248_4_k_cu_be9128594cuda3std3__45__cpo4rendE,(_ZN34_INTERNAL_6e395248_4_k_cu_be9128594cuda3std6ranges3__45__cpo9iter_swapE - _ZN34_INTERNAL_6e395248_4_k_cu_be9128594cuda3std3__45__cpo4rendE)
_ZN34_INTERNAL_6e395248_4_k_cu_be9128594cuda3std3__45__cpo4rendE:
	.zero		1
	.type		_ZN34_INTERNAL_6e395248_4_k_cu_be9128594cuda3std6ranges3__45__cpo9iter_swapE,@object
	.size		_ZN34_INTERNAL_6e395248_4_k_cu_be9128594cuda3std6ranges3__45__cpo9iter_swapE,(_ZN34_INTERNAL_6e395248_4_k_cu_be9128594cuda3std3__48unexpectE - _ZN34_INTERNAL_6e395248_4_k_cu_be9128594cuda3std6ranges3__45__cpo9iter_swapE)
_ZN34_INTERNAL_6e395248_4_k_cu_be9128594cuda3std6ranges3__45__cpo9iter_swapE:
	.zero		1
	.type		_ZN34_INTERNAL_6e395248_4_k_cu_be9128594cuda3std3__48unexpectE,@object
	.size		_ZN34_INTERNAL_6e395248_4_k_cu_be9128594cuda3std3__48unexpectE,(_ZN34_INTERNAL_6e395248_4_k_cu_be9128596thrust24THRUST_300001_SM_1000_NS8cuda_cub3parE - _ZN34_INTERNAL_6e395248_4_k_cu_be9128594cuda3std3__48unexpectE)
_ZN34_INTERNAL_6e395248_4_k_cu_be9128594cuda3std3__48unexpectE:
	.zero		1
	.type		_ZN34_INTERNAL_6e395248_4_k_cu_be9128596thrust24THRUST_300001_SM_1000_NS8cuda_cub3parE,@object
	.size		_ZN34_INTERNAL_6e395248_4_k_cu_be9128596thrust24THRUST_300001_SM_1000_NS8cuda_cub3parE,(.L_38 - _ZN34_INTERNAL_6e395248_4_k_cu_be9128596thrust24THRUST_300001_SM_1000_NS8cuda_cub3parE)
_ZN34_INTERNAL_6e395248_4_k_cu_be9128596thrust24THRUST_300001_SM_1000_NS8cuda_cub3parE:
	.zero		1
.L_38:


//--------------------- .nv.shared._ZN3cub18CUB_300001_SM_10006detail8for_each13static_kernelINS2_12policy_hub_t12policy_500_tEmN6thrust24THRUST_300001_SM_1000_NS8cuda_cub20__uninitialized_fill7functorINS7_10device_ptrIdEEdEEEEvT0_T1_ --------------------------
	.section	.nv.shared._ZN3cub18CUB_300001_SM_10006detail8for_each13static_kernelINS2_12policy_hub_t12policy_500_tEmN6thrust24THRUST_300001_SM_1000_NS8cuda_cub20__uninitialized_fill7functorINS7_10device_ptrIdEEdEEEEvT0_T1_,"aw",@nobits
	.sectionflags	@""
	.align	16
	.zero		1024


//--------------------- .nv.shared._ZN3cub18CUB_300001_SM_10006detail11EmptyKernelIvEEvv --------------------------
	.section	.nv.shared._ZN3cub18CUB_300001_SM_10006detail11EmptyKernelIvEEvv,"aw",@nobits
	.sectionflags	@""
	.align	16
	.zero		1024


//--------------------- .nv.shared._ZN6thrust24THRUST_300001_SM_1000_NS8cuda_cub4core6detail13_kernel_agentINS1_8__reduce11ReduceAgentIPN4cuda3std3__45tupleIJdlEEESC_SB_lNS1_9__extrema9arg_min_fIdlNS9_4lessIdEEEEEEJSC_SC_iSH_EEEvDpT0_ --------------------------
	.section	.nv.shared._ZN6thrust24THRUST_300001_SM_1000_NS8cuda_cub4core6detail13_kernel_agentINS1_8__reduce11ReduceAgentIPN4cuda3std3__45tupleIJdlEEESC_SB_lNS1_9__extrema9arg_min_fIdlNS9_4lessIdEEEEEEJSC_SC_iSH_EEEvDpT0_,"aw",@nobits
	.sectionflags	@""
	.align	16
	.zero		1024


//--------------------- .nv.shared._ZN6thrust24THRUST_300001_SM_1000_NS8cuda_cub4core6detail13_kernel_agentINS1_8__reduce10DrainAgentIlEEJN3cub18CUB_300001_SM_10009GridQueueIyEElEEEvDpT0_ --------------------------
	.section	.nv.shared._ZN6thrust24THRUST_300001_SM_1000_NS8cuda_cub4core6detail13_kernel_agentINS1_8__reduce10DrainAgentIlEEJN3cub18CUB_300001_SM_10009GridQueueIyEElEEEvDpT0_,"aw",@nobits
	.sectionflags	@""
	.align	16
	.zero		1024


//--------------------- .nv.shared._ZN6thrust24THRUST_300001_SM_1000_NS8cuda_cub4core6detail13_kernel_agentINS1_8__reduce11ReduceAgentINS0_12zip_iteratorIN4cuda3std3__45tupleIJNS0_6detail15normal_iteratorINS0_10device_ptrIdEEEENS0_17counting_iteratorIlNS0_11use_defaultESI_SI_EEEEEEEPNSB_IJdlEEESM_lNS1_9__extrema9arg_min_fIdlNSA_4lessIdEEEEEEJSL_SN_lN3cub18CUB_300001_SM_100013GridEvenShareIlEENSV_9GridQueueIyEESS_EEEvDpT0_ --------------------------
	.section	.nv.shared._ZN6thrust24THRUST_300001_SM_1000_NS8cuda_cub4core6detail13_kernel_agentINS1_8__reduce11ReduceAgentINS0_12zip_iteratorIN4cuda3std3__45tupleIJNS0_6detail15normal_iteratorINS0_10device_ptrIdEEEENS0_17counting_iteratorIlNS0_11use_defaultESI_SI_EEEEEEEPNSB_IJdlEEESM_lNS1_9__extrema9arg_min_fIdlNSA_4lessIdEEEEEEJSL_SN_lN3cub18CUB_300001_SM_100013GridEvenShareIlEENSV_9GridQueueIyEESS_EEEvDpT0_,"aw",@nobits
	.sectionflags	@""
	.align	16
	.zero		1024


//--------------------- .nv.shared._ZN6thrust24THRUST_300001_SM_1000_NS8cuda_cub4core6detail13_kernel_agentINS1_8__reduce11ReduceAgentINS0_12zip_iteratorIN4cuda3std3__45tupleIJNS0_6detail15normal_iteratorINS0_10device_ptrIdEEEENS0_17counting_iteratorIlNS0_11use_defaultESI_SI_EEEEEEEPNSB_IJdlEEESM_lNS1_9__extrema9arg_min_fIdlNSA_4lessIdEEEEEEJSL_SN_lSS_EEEvDpT0_ --------------------------
	.section	.nv.shared._ZN6thrust24THRUST_300001_SM_1000_NS8cuda_cub4core6detail13_kernel_agentINS1_8__reduce11ReduceAgentINS0_12zip_iteratorIN4cuda3std3__45tupleIJNS0_6detail15normal_iteratorINS0_10device_ptrIdEEEENS0_17counting_iteratorIlNS0_11use_defaultESI_SI_EEEEEEEPNSB_IJdlEEESM_lNS1_9__extrema9arg_min_fIdlNSA_4lessIdEEEEEEJSL_SN_lSS_EEEvDpT0_,"aw",@nobits
	.sectionflags	@""
	.align	16
	.zero		1024


//--------------------- .nv.shared._ZN6thrust24THRUST_300001_SM_1000_NS8cuda_cub4core6detail13_kernel_agentINS1_8__reduce11ReduceAgentIPN4cuda3std3__45tupleIJdlEEESC_SB_iNS1_9__extrema9arg_min_fIdlNS9_4lessIdEEEEEEJSC_SC_iSH_EEEvDpT0_ --------------------------
	.section	.nv.shared._ZN6thrust24THRUST_300001_SM_1000_NS8cuda_cub4core6detail13_kernel_agentINS1_8__reduce11ReduceAgentIPN4cuda3std3__45tupleIJdlEEESC_SB_iNS1_9__extrema9arg_min_fIdlNS9_4lessIdEEEEEEJSC_SC_iSH_EEEvDpT0_,"aw",@nobits
	.sectionflags	@""
	.align	16
	.zero		1024


//--------------------- .nv.shared._ZN6thrust24THRUST_300001_SM_1000_NS8cuda_cub4core6detail13_kernel_agentINS1_8__reduce10DrainAgentIiEEJN3cub18CUB_300001_SM_10009GridQueueIjEEiEEEvDpT0_ --------------------------
	.section	.nv.shared._ZN6thrust24THRUST_300001_SM_1000_NS8cuda_cub4core6detail13_kernel_agentINS1_8__reduce10DrainAgentIiEEJN3cub18CUB_300001_SM_10009GridQueueIjEEiEEEvDpT0_,"aw",@nobits
	.sectionflags	@""
	.align	16
	.zero		1024


//--------------------- .nv.shared._ZN6thrust24THRUST_300001_SM_1000_NS8cuda_cub4core6detail13_kernel_agentINS1_8__reduce11ReduceAgentINS0_12zip_iteratorIN4cuda3std3__45tupleIJNS0_6detail15normal_iteratorINS0_10device_ptrIdEEEENS0_17counting_iteratorIlNS0_11use_defaultESI_SI_EEEEEEEPNSB_IJdlEEESM_iNS1_9__extrema9arg_min_fIdlNSA_4lessIdEEEEEEJSL_SN_iN3cub18CUB_300001_SM_100013GridEvenShareIiEENSV_9GridQueueIjEESS_EEEvDpT0_ --------------------------
	.section	.nv.shared._ZN6thrust24THRUST_300001_SM_1000_NS8cuda_cub4core6detail13_kernel_agentINS1_8__reduce11ReduceAgentINS0_12zip_iteratorIN4cuda3std3__45tupleIJNS0_6detail15normal_iteratorINS0_10device_ptrIdEEEENS0_17counting_iteratorIlNS0_11use_defaultESI_SI_EEEEEEEPNSB_IJdlEEESM_iNS1_9__extrema9arg_min_fIdlNSA_4lessIdEEEEEEJSL_SN_iN3cub18CUB_300001_SM_100013GridEvenShareIiEENSV_9GridQueueIjEESS_EEEvDpT0_,"aw",@nobits
	.sectionflags	@""
	.align	16
	.zero		1024


//--------------------- .nv.shared._ZN6thrust24THRUST_300001_SM_1000_NS8cuda_cub4core6detail13_kernel_agentINS1_8__reduce11ReduceAgentINS0_12zip_iteratorIN4cuda3std3__45tupleIJNS0_6detail15normal_iteratorINS0_10device_ptrIdEEEENS0_17counting_iteratorIlNS0_11use_defaultESI_SI_EEEEEEEPNSB_IJdlEEESM_iNS1_9__extrema9arg_min_fIdlNSA_4lessIdEEEEEEJSL_SN_iSS_EEEvDpT0_ --------------------------
	.section	.nv.shared._ZN6thrust24THRUST_300001_SM_1000_NS8cuda_cub4core6detail13_kernel_agentINS1_8__reduce11ReduceAgentINS0_12zip_iteratorIN4cuda3std3__45tupleIJNS0_6detail15normal_iteratorINS0_10device_ptrIdEEEENS0_17counting_iteratorIlNS0_11use_defaultESI_SI_EEEEEEEPNSB_IJdlEEESM_iNS1_9__extrema9arg_min_fIdlNSA_4lessIdEEEEEEJSL_SN_iSS_EEEvDpT0_,"aw",@nobits
	.sectionflags	@""
	.align	16
	.zero		1024


//--------------------- .nv.shared._Z10random_solPiPdS0_i --------------------------
	.section	.nv.shared._Z10random_solPiPdS0_i,"aw",@nobits
	.sectionflags	@""
	.align	16
	.zero		1024


//--------------------- .nv.shared._Z9calc_distPdS_S_i --------------------------
	.section	.nv.shared._Z9calc_distPdS_S_i,"aw",@nobits
	.sectionflags	@""
	.align	16
	.zero		1024


//--------------------- .nv.constant0._ZN3cub18CUB_300001_SM_10006detail8for_each13static_kernelINS2_12policy_hub_t12policy_500_tEmN6thrust24THRUST_300001_SM_1000_NS8cuda_cub20__uninitialized_fill7functorINS7_10device_ptrIiEEiEEEEvT0_T1_ --------------------------
	.section	.nv.constant0._ZN3cub18CUB_300001_SM_10006detail8for_each13static_kernelINS2_12policy_hub_t12policy_500_tEmN6thrust24THRUST_300001_SM_1000_NS8cuda_cub20__uninitialized_fill7functorINS7_10device_ptrIiEEiEEEEvT0_T1_,"a",@progbits
	.sectionflags	@""
	.align	4
.nv.constant0._ZN3cub18CUB_300001_SM_10006detail8for_each13static_kernelINS2_12policy_hub_t12policy_500_tEmN6thrust24THRUST_300001_SM_1000_NS8cuda_cub20__uninitialized_fill7functorINS7_10device_ptrIiEEiEEEEvT0_T1_:
	.zero		920


//--------------------- .nv.constant0._ZN3cub18CUB_300001_SM_10006detail8for_each13static_kernelINS2_12policy_hub_t12policy_500_tEmN6thrust24THRUST_300001_SM_1000_NS8cuda_cub20__uninitialized_fill7functorINS7_10device_ptrIdEEdEEEEvT0_T1_ --------------------------
	.section	.nv.constant0._ZN3cub18CUB_300001_SM_10006detail8for_each13static_kernelINS2_12policy_hub_t12policy_500_tEmN6thrust24THRUST_300001_SM_1000_NS8cuda_cub20__uninitialized_fill7functorINS7_10device_ptrIdEEdEEEEvT0_T1_,"a",@progbits
	.sectionflags	@""
	.align	4
.nv.constant0._ZN3cub18CUB_300001_SM_10006detail8for_each13static_kernelINS2_12policy_hub_t12policy_500_tEmN6thrust24THRUST_300001_SM_1000_NS8cuda_cub20__uninitialized_fill7functorINS7_10device_ptrIdEEdEEEEvT0_T1_:
	.zero		920


//--------------------- .nv.constant0._ZN3cub18CUB_300001_SM_10006detail11EmptyKernelIvEEvv --------------------------
	.section	.nv.constant0._ZN3cub18CUB_300001_SM_10006detail11EmptyKernelIvEEvv,"a",@progbits
	.sectionflags	@""
	.align	4
.nv.constant0._ZN3cub18CUB_300001_SM_10006detail11EmptyKernelIvEEvv:
	.zero		896


//--------------------- .nv.constant0._ZN6thrust24THRUST_300001_SM_1000_NS8cuda_cub4core6detail13_kernel_agentINS1_8__reduce11ReduceAgentIPN4cuda3std3__45tupleIJdlEEESC_SB_lNS1_9__extrema9arg_min_fIdlNS9_4lessIdEEEEEEJSC_SC_iSH_EEEvDpT0_ --------------------------
	.section	.nv.constant0._ZN6thrust24THRUST_300001_SM_1000_NS8cuda_cub4core6detail13_kernel_agentINS1_8__reduce11ReduceAgentIPN4cuda3std3__45tupleIJdlEEESC_SB_lNS1_9__extrema9arg_min_fIdlNS9_4lessIdEEEEEEJSC_SC_iSH_EEEvDpT0_,"a",@progbits
	.sectionflags	@""
	.align	4
.nv.constant0._ZN6thrust24THRUST_300001_SM_1000_NS8cuda_cub4core6detail13_kernel_agentINS1_8__reduce11ReduceAgentIPN4cuda3std3__45tupleIJdlEEESC_SB_lNS1_9__extrema9arg_min_fIdlNS9_4lessIdEEEEEEJSC_SC_iSH_EEEvDpT0_:
	.zero		917


//--------------------- .nv.constant0._ZN6thrust24THRUST_300001_SM_1000_NS8cuda_cub4core6detail13_kernel_agentINS1_8__reduce10DrainAgentIlEEJN3cub18CUB_300001_SM_10009GridQueueIyEElEEEvDpT0_ --------------------------
	.section	.nv.constant0._ZN6thrust24THRUST_300001_SM_1000_NS8cuda_cub4core6detail13_kernel_agentINS1_8__reduce10DrainAgentIlEEJN3cub18CUB_300001_SM_10009GridQueueIyEElEEEvDpT0_,"a",@progbits
	.sectionflags	@""
	.align	4
.nv.constant0._ZN6thrust24THRUST_300001_SM_1000_NS8cuda_cub4core6detail13_kernel_agentINS1_8__reduce10DrainAgentIlEEJN3cub18CUB_300001_SM_10009GridQueueIyEElEEEvDpT0_:
	.zero		912


//--------------------- .nv.constant0._ZN6thrust24THRUST_300001_SM_1000_NS8cuda_cub4core6detail13_kernel_agentINS1_8__reduce11ReduceAgentINS0_12zip_iteratorIN4cuda3std3__45tupleIJNS0_6detail15normal_iteratorINS0_10device_ptrIdEEEENS0_17counting_iteratorIlNS0_11use_defaultESI_SI_EEEEEEEPNSB_IJdlEEESM_lNS1_9__extrema9arg_min_fIdlNSA_4lessIdEEEEEEJSL_SN_lN3cub18CUB_300001_SM_100013GridEvenShareIlEENSV_9GridQueueIyEESS_EEEvDpT0_ --------------------------
	.section	.nv.constant0._ZN6thrust24THRUST_300001_SM_1000_NS8cuda_cub4core6detail13_kernel_agentINS1_8__reduce11ReduceAgentINS0_12zip_iteratorIN4cuda3std3__45tupleIJNS0_6detail15normal_iteratorINS0_10device_ptrIdEEEENS0_17counting_iteratorIlNS0_11use_defaultESI_SI_EEEEEEEPNSB_IJdlEEESM_lNS1_9__extrema9arg_min_fIdlNSA_4lessIdEEEEEEJSL_SN_lN3cub18CUB_300001_SM_100013GridEvenShareIlEENSV_9GridQueueIyEESS_EEEvDpT0_,"a",@progbits
	.sectionflags	@""
	.align	4
.nv.constant0._ZN6thrust24THRUST_300001_SM_1000_NS8cuda_cub4core6detail13_kernel_agentINS1_8__reduce11ReduceAgentINS0_12zip_iteratorIN4cuda3std3__45tupleIJNS0_6detail15normal_iteratorINS0_10device_ptrIdEEEENS0_17counting_iteratorIlNS0_11use_defaultESI_SI_EEEEEEEPNSB_IJdlEEESM_lNS1_9__extrema9arg_min_fIdlNSA_4lessIdEEEEEEJSL_SN_lN3cub18CUB_300001_SM_100013GridEvenShareIlEENSV_9GridQueueIyEESS_EEEvDpT0_:
	.zero		1009


//--------------------- .nv.constant0._ZN6thrust24THRUST_300001_SM_1000_NS8cuda_cub4core6detail13_kernel_agentINS1_8__reduce11ReduceAgentINS0_12zip_iteratorIN4cuda3std3__45tupleIJNS0_6detail15normal_iteratorINS0_10device_ptrIdEEEENS0_17counting_iteratorIlNS0_11use_defaultESI_SI_EEEEEEEPNSB_IJdlEEESM_lNS1_9__extrema9arg_min_fIdlNSA_4lessIdEEEEEEJSL_SN_lSS_EEEvDpT0_ --------------------------
	.section	.nv.constant0._ZN6thrust24THRUST_300001_SM_1000_NS8cuda_cub4core6detail13_kernel_agentINS1_8__reduce11ReduceAgentINS0_12zip_iteratorIN4cuda3std3__45tupleIJNS0_6detail15normal_iteratorINS0_10device_ptrIdEEEENS0_17counting_iteratorIlNS0_11use_defaultESI_SI_EEEEEEEPNSB_IJdlEEESM_lNS1_9__extrema9arg_min_fIdlNSA_4lessIdEEEEEEJSL_SN_lSS_EEEvDpT0_,"a",@progbits
	.sectionflags	@""
	.align	4
.nv.constant0._ZN6thrust24THRUST_300001_SM_1000_NS8cuda_cub4core6detail13_kernel_agentINS1_8__reduce11ReduceAgentINS0_12zip_iteratorIN4cuda3std3__45tupleIJNS0_6detail15normal_iteratorINS0_10device_ptrIdEEEENS0_17counting_iteratorIlNS0_11use_defaultESI_SI_EEEEEEEPNSB_IJdlEEESM_lNS1_9__extrema9arg_min_fIdlNSA_4lessIdEEEEEEJSL_SN_lSS_EEEvDpT0_:
	.zero		929


//--------------------- .nv.constant0._ZN6thrust24THRUST_300001_SM_1000_NS8cuda_cub4core6detail13_kernel_agentINS1_8__reduce11ReduceAgentIPN4cuda3std3__45tupleIJdlEEESC_SB_iNS1_9__extrema9arg_min_fIdlNS9_4lessIdEEEEEEJSC_SC_iSH_EEEvDpT0_ --------------------------
	.section	.nv.constant0._ZN6thrust24THRUST_300001_SM_1000_NS8cuda_cub4core6detail13_kernel_agentINS1_8__reduce11ReduceAgentIPN4cuda3std3__45tupleIJdlEEESC_SB_iNS1_9__extrema9arg_min_fIdlNS9_4lessIdEEEEEEJSC_SC_iSH_EEEvDpT0_,"a",@progbits
	.sectionflags	@""
	.align	4
.nv.constant0._ZN6thrust24THRUST_300001_SM_1000_NS8cuda_cub4core6detail13_kernel_agentINS1_8__reduce11ReduceAgentIPN4cuda3std3__45tupleIJdlEEESC_SB_iNS1_9__extrema9arg_min_fIdlNS9_4lessIdEEEEEEJSC_SC_iSH_EEEvDpT0_:
	.zero		917


//--------------------- .nv.constant0._ZN6thrust24THRUST_300001_SM_1000_NS8cuda_cub4core6detail13_kernel_agentINS1_8__reduce10DrainAgentIiEEJN3cub18CUB_300001_SM_10009GridQueueIjEEiEEEvDpT0_ --------------------------
	.section	.nv.constant0._ZN6thrust24THRUST_300001_SM_1000_NS8cuda_cub4core6detail13_kernel_agentINS1_8__reduce10DrainAgentIiEEJN3cub18CUB_300001_SM_10009GridQueueIjEEiEEEvDpT0_,"a",@progbits
	.sectionflags	@""
	.align	4
.nv.constant0._ZN6thrust24THRUST_300001_SM_1000_NS8cuda_cub4core6detail13_kernel_agentINS1_8__reduce10DrainAgentIiEEJN3cub18CUB_300001_SM_10009GridQueueIjEEiEEEvDpT0_:
	.zero		908


//--------------------- .nv.constant0._ZN6thrust24THRUST_300001_SM_1000_NS8cuda_cub4core6detail13_kernel_agentINS1_8__reduce11ReduceAgentINS0_12zip_iteratorIN4cuda3std3__45tupleIJNS0_6detail15normal_iteratorINS0_10device_ptrIdEEEENS0_17counting_iteratorIlNS0_11use_defaultESI_SI_EEEEEEEPNSB_IJdlEEESM_iNS1_9__extrema9arg_min_fIdlNSA_4lessIdEEEEEEJSL_SN_iN3cub18CUB_300001_SM_100013GridEvenShareIiEENSV_9GridQueueIjEESS_EEEvDpT0_ --------------------------
	.section	.nv.constant0._ZN6thrust24THRUST_300001_SM_1000_NS8cuda_cub4core6detail13_kernel_agentINS1_8__reduce11ReduceAgentINS0_12zip_iteratorIN4cuda3std3__45tupleIJNS0_6detail15normal_iteratorINS0_10device_ptrIdEEEENS0_17counting_iteratorIlNS0_11use_defaultESI_SI_EEEEEEEPNSB_IJdlEEESM_iNS1_9__extrema9arg_min_fIdlNSA_4lessIdEEEEEEJSL_SN_iN3cub18CUB_300001_SM_100013GridEvenShareIiEENSV_9GridQueueIjEESS_EEEvDpT0_,"a",@progbits
	.sectionflags	@""
	.align	4
.nv.constant0._ZN6thrust24THRUST_300001_SM_1000_NS8cuda_cub4core6detail13_kernel_agentINS1_8__reduce11ReduceAgentINS0_12zip_iteratorIN4cuda3std3__45tupleIJNS0_6detail15normal_iteratorINS0_10device_ptrIdEEEENS0_17counting_iteratorIlNS0_11use_defaultESI_SI_EEEEEEEPNSB_IJdlEEESM_iNS1_9__extrema9arg_min_fIdlNSA_4lessIdEEEEEEJSL_SN_iN3cub18CUB_300001_SM_100013GridEvenShareIiEENSV_9GridQueueIjEESS_EEEvDpT0_:
	.zero		977


//--------------------- .nv.constant0._ZN6thrust24THRUST_300001_SM_1000_NS8cuda_cub4core6detail13_kernel_agentINS1_8__reduce11ReduceAgentINS0_12zip_iteratorIN4cuda3std3__45tupleIJNS0_6detail15normal_iteratorINS0_10device_ptrIdEEEENS0_17counting_iteratorIlNS0_11use_defaultESI_SI_EEEEEEEPNSB_IJdlEEESM_iNS1_9__extrema9arg_min_fIdlNSA_4lessIdEEEEEEJSL_SN_iSS_EEEvDpT0_ --------------------------
	.section	.nv.constant0._ZN6thrust24THRUST_300001_SM_1000_NS8cuda_cub4core6detail13_kernel_agentINS1_8__reduce11ReduceAgentINS0_12zip_iteratorIN4cuda3std3__45tupleIJNS0_6detail15normal_iteratorINS0_10device_ptrIdEEEENS0_17counting_iteratorIlNS0_11use_defaultESI_SI_EEEEEEEPNSB_IJdlEEESM_iNS1_9__extrema9arg_min_fIdlNSA_4lessIdEEEEEEJSL_SN_iSS_EEEvDpT0_,"a",@progbits
	.sectionflags	@""
	.align	4
.nv.constant0._ZN6thrust24THRUST_300001_SM_1000_NS8cuda_cub4core6detail13_kernel_agentINS1_8__reduce11ReduceAgentINS0_12zip_iteratorIN4cuda3std3__45tupleIJNS0_6detail15normal_iteratorINS0_10device_ptrIdEEEENS0_17counting_iteratorIlNS0_11use_defaultESI_SI_EEEEEEEPNSB_IJdlEEESM_iNS1_9__extrema9arg_min_fIdlNSA_4lessIdEEEEEEJSL_SN_iSS_EEEvDpT0_:
	.zero		925


//--------------------- .nv.constant0._Z10random_solPiPdS0_i --------------------------
	.section	.nv.constant0._Z10random_solPiPdS0_i,"a",@progbits
	.sectionflags	@""
	.align	4
.nv.constant0._Z10random_solPiPdS0_i:
	.zero		924


//--------------------- .nv.constant0._Z9calc_distPdS_S_i --------------------------
	.section	.nv.constant0._Z9calc_distPdS_S_i,"a",@progbits
	.sectionflags	@""
	.align	4
.nv.constant0._Z9calc_distPdS_S_i:
	.zero		924


//--------------------- SYMBOLS --------------------------

	.type		.nv.reservedSmem.offset0,@object
	.size		.nv.reservedSmem.offset0,0x4
	.type		.nv.reservedSmem.cap,@object
	.size		.nv.reservedSmem.cap,0x4
